// Copyright (c) 2024, Jay Shah, Ganesh Bikshandi, Ying Zhang, Vijay Thakkar, Pradeep Ramani, Tri Dao.
// Splitting the different template instantiations to different files to speed up compilation.
// This file is auto-generated. See "generate_kernels.py"

#include "flash_fwd_launch_template.h"

#ifndef FLASHATTENTION_DISABLE_HDIM96
template void run_mha_fwd_<90, cutlass::bfloat16_t, 96, 96, false, true, false, true>(Flash_fwd_params &params, cudaStream_t stream);
#endif


// ===== COMPILED SASS (sm_90a) =====

	.target	sm_90a

	.elftype	@"ET_EXEC"


//--------------------- .note.nv.tkinfo           --------------------------
	.section	.note.nv.tkinfo,"",@"SHT_NOTE"
	.sectionflags	@"SHF_NOTE_NV_TKINFO"
	.tkinfo
        /*0018*/ 	.word	0x00000002
        /*0030*/ 	.string	""
        /*0030*/ 	.string	"ptxas"
        /*0030*/ 	.string	"Cuda compilation tools, release 13.0, V13.0.88"
        /*0030*/ 	.string	"Build cuda_13.0.r13.0/compiler.36424714_0"
        /*0030*/ 	.string	"-arch sm_90a -m 64 "



//--------------------- .note.nv.cuinfo           --------------------------
	.section	.note.nv.cuinfo,"",@"SHT_NOTE"
	.sectionflags	@"SHF_NOTE_NV_CUINFO"
        /*0018*/ 	.short	0x0002
        /*001a*/ 	.short	0x005a
        /*001c*/ 	.short	0x0082
	.zero		2


//--------------------- .nv.info                  --------------------------
	.section	.nv.info,"",@"SHT_CUDA_INFO"
	.align	4


	//----- nvinfo : EIATTR_REGCOUNT
	.align		4
        /*0000*/ 	.byte	0x04, 0x2f
        /*0002*/ 	.short	(.L_19 - .L_18)
	.align		4
.L_18:
        /*0004*/ 	.word	index@(_ZN7cutlass13device_kernelIN5flash11enable_sm90INS1_16FlashAttnFwdSm90INS1_25CollectiveMainloopFwdSm90ILi2EN4cute5tupleIJNS5_1CILi1EEES8_S8_EEENS6_IJNS7_ILi192EEENS7_ILi128EEENS7_ILi96EEEEEELi96ENS_10bfloat16_tEfNS_4arch4Sm90ELb1ELb0ELb0ELb1ELb1ELb1ELb0ELb0ELb1ELb1ELb0ELb0EEENS1_21CollectiveEpilogueFwdINS6_IJSA_SC_SB_EEES9_SE_SG_Li384ELb1ELb1ELb0ELb0EEENS1_36VarlenDynamicPersistentTileSchedulerILi192ELi128ELi384ELi128ELb0ELb1ELb1ELb1ELb1ELb1EEEEEEEEEvNT_6ParamsE)
        /*0008*/ 	.word	0x00000080


	//----- nvinfo : EIATTR_FRAME_SIZE
	.align		4
.L_19:
        /*000c*/ 	.byte	0x04, 0x11
        /*000e*/ 	.short	(.L_21 - .L_20)
	.align		4
.L_20:
        /*0010*/ 	.word	index@(_ZN7cutlass13device_kernelIN5flash11enable_sm90INS1_16FlashAttnFwdSm90INS1_25CollectiveMainloopFwdSm90ILi2EN4cute5tupleIJNS5_1CILi1EEES8_S8_EEENS6_IJNS7_ILi192EEENS7_ILi128EEENS7_ILi96EEEEEELi96ENS_10bfloat16_tEfNS_4arch4Sm90ELb1ELb0ELb0ELb1ELb1ELb1ELb0ELb0ELb1ELb1ELb0ELb0EEENS1_21CollectiveEpilogueFwdINS6_IJSA_SC_SB_EEES9_SE_SG_Li384ELb1ELb1ELb0ELb0EEENS1_36VarlenDynamicPersistentTileSchedulerILi192ELi128ELi384ELi128ELb0ELb1ELb1ELb1ELb1ELb1EEEEEEEEEvNT_6ParamsE)
        /*0014*/ 	.word	0x00000088


	//----- nvinfo : EIATTR_REGCOUNT
	.align		4
.L_21:
        /*0018*/ 	.byte	0x04, 0x2f
        /*001a*/ 	.short	(.L_23 - .L_22)
	.align		4
.L_22:
        /*001c*/ 	.word	index@(_ZN7cutlass13device_kernelIN5flash11enable_sm90INS1_16FlashAttnFwdSm90INS1_25CollectiveMainloopFwdSm90ILi2EN4cute5tupleIJNS5_1CILi1EEES8_S8_EEENS6_IJNS7_ILi192EEENS7_ILi128EEENS7_ILi96EEEEEELi96ENS_10bfloat16_tEfNS_4arch4Sm90ELb1ELb0ELb0ELb1ELb1ELb0ELb0ELb0ELb1ELb1ELb0ELb0EEENS1_21CollectiveEpilogueFwdINS6_IJSA_SC_SB_EEES9_SE_SG_Li384ELb1ELb1ELb0ELb0EEENS1_36VarlenDynamicPersistentTileSchedulerILi192ELi128ELi384ELi128ELb0ELb1ELb1ELb1ELb1ELb1EEEEEEEEEvNT_6ParamsE)
        /*0020*/ 	.word	0x00000080


	//----- nvinfo : EIATTR_FRAME_SIZE
	.align		4
.L_23:
        /*0024*/ 	.byte	0x04, 0x11
        /*0026*/ 	.short	(.L_25 - .L_24)
	.align		4
.L_24:
        /*0028*/ 	.word	index@(_ZN7cutlass13device_kernelIN5flash11enable_sm90INS1_16FlashAttnFwdSm90INS1_25CollectiveMainloopFwdSm90ILi2EN4cute5tupleIJNS5_1CILi1EEES8_S8_EEENS6_IJNS7_ILi192EEENS7_ILi128EEENS7_ILi96EEEEEELi96ENS_10bfloat16_tEfNS_4arch4Sm90ELb1ELb0ELb0ELb1ELb1ELb0ELb0ELb0ELb1ELb1ELb0ELb0EEENS1_21CollectiveEpilogueFwdINS6_IJSA_SC_SB_EEES9_SE_SG_Li384ELb1ELb1ELb0ELb0EEENS1_36VarlenDynamicPersistentTileSchedulerILi192ELi128ELi384ELi128ELb0ELb1ELb1ELb1ELb1ELb1EEEEEEEEEvNT_6ParamsE)
        /*002c*/ 	.word	0x00000040


	//----- nvinfo : EIATTR_REGCOUNT
	.align		4
.L_25:
        /*0030*/ 	.byte	0x04, 0x2f
        /*0032*/ 	.short	(.L_27 - .L_26)
	.align		4
.L_26:
        /*0034*/ 	.word	index@(_ZN7cutlass13device_kernelIN5flash11enable_sm90INS1_16FlashAttnFwdSm90INS1_25CollectiveMainloopFwdSm90ILi2EN4cute5tupleIJNS5_1CILi1EEES8_S8_EEENS6_IJNS7_ILi192EEENS7_ILi128EEENS7_ILi96EEEEEELi96ENS_10bfloat16_tEfNS_4arch4Sm90ELb1ELb0ELb0ELb0ELb1ELb0ELb0ELb0ELb1ELb1ELb0ELb0EEENS1_21CollectiveEpilogueFwdINS6_IJSA_SC_SB_EEES9_SE_SG_Li384ELb0ELb1ELb0ELb0EEENS1_30DynamicPersistentTileSchedulerILi384ELi128ELb0ELb1ELb1EEEEEEEEEvNT_6ParamsE)
        /*0038*/ 	.word	0x00000080


	//----- nvinfo : EIATTR_FRAME_SIZE
	.align		4
.L_27:
        /*003c*/ 	.byte	0x04, 0x11
        /*003e*/ 	.short	(.L_29 - .L_28)
	.align		4
.L_28:
        /*0040*/ 	.word	index@(_ZN7cutlass13device_kernelIN5flash11enable_sm90INS1_16FlashAttnFwdSm90INS1_25CollectiveMainloopFwdSm90ILi2EN4cute5tupleIJNS5_1CILi1EEES8_S8_EEENS6_IJNS7_ILi192EEENS7_ILi128EEENS7_ILi96EEEEEELi96ENS_10bfloat16_tEfNS_4arch4Sm90ELb1ELb0ELb0ELb0ELb1ELb0ELb0ELb0ELb1ELb1ELb0ELb0EEENS1_21CollectiveEpilogueFwdINS6_IJSA_SC_SB_EEES9_SE_SG_Li384ELb0ELb1ELb0ELb0EEENS1_30DynamicPersistentTileSchedulerILi384ELi128ELb0ELb1ELb1EEEEEEEEEvNT_6ParamsE)
        /*0044*/ 	.word	0x00000018


	//----- nvinfo : EIATTR_REGCOUNT
	.align		4
.L_29:
        /*0048*/ 	.byte	0x04, 0x2f
        /*004a*/ 	.short	(.L_31 - .L_30)
	.align		4
.L_30:
        /*004c*/ 	.word	index@(_ZN7cutlass13device_kernelIN5flash11enable_sm90INS1_16FlashAttnFwdSm90INS1_25CollectiveMainloopFwdSm90ILi2EN4cute5tupleIJNS5_1CILi1EEES8_S8_EEENS6_IJNS7_ILi192EEENS7_ILi128EEENS7_ILi96EEEEEELi96ENS_10bfloat16_tEfNS_4arch4Sm90ELb0ELb1ELb0ELb1ELb1ELb1ELb0ELb0ELb1ELb1ELb0ELb0EEENS1_21CollectiveEpilogueFwdINS6_IJSA_SC_SB_EEES9_SE_SG_Li384ELb1ELb1ELb0ELb0EEENS1_36VarlenDynamicPersistentTileSchedulerILi192ELi128ELi384ELi128ELb0ELb1ELb1ELb1ELb0ELb1EEEEEEEEEvNT_6ParamsE)
        /*0050*/ 	.word	0x00000080


	//----- nvinfo : EIATTR_FRAME_SIZE
	.align		4
.L_31:
        /*0054*/ 	.byte	0x04, 0x11
        /*0056*/ 	.short	(.L_33 - .L_32)
	.align		4
.L_32:
        /*0058*/ 	.word	index@(_ZN7cutlass13device_kernelIN5flash11enable_sm90INS1_16FlashAttnFwdSm90INS1_25CollectiveMainloopFwdSm90ILi2EN4cute5tupleIJNS5_1CILi1EEES8_S8_EEENS6_IJNS7_ILi192EEENS7_ILi128EEENS7_ILi96EEEEEELi96ENS_10bfloat16_tEfNS_4arch4Sm90ELb0ELb1ELb0ELb1ELb1ELb1ELb0ELb0ELb1ELb1ELb0ELb0EEENS1_21CollectiveEpilogueFwdINS6_IJSA_SC_SB_EEES9_SE_SG_Li384ELb1ELb1ELb0ELb0EEENS1_36VarlenDynamicPersistentTileSchedulerILi192ELi128ELi384ELi128ELb0ELb1ELb1ELb1ELb0ELb1EEEEEEEEEvNT_6ParamsE)
        /*005c*/ 	.word	0x00000080


	//----- nvinfo : EIATTR_REGCOUNT
	.align		4
.L_33:
        /*0060*/ 	.byte	0x04, 0x2f
        /*0062*/ 	.short	(.L_35 - .L_34)
	.align		4
.L_34:
        /*0064*/ 	.word	index@(_ZN7cutlass13device_kernelIN5flash11enable_sm90INS1_16FlashAttnFwdSm90INS1_25CollectiveMainloopFwdSm90ILi2EN4cute5tupleIJNS5_1CILi1EEES8_S8_EEENS6_IJNS7_ILi192EEENS7_ILi128EEENS7_ILi96EEEEEELi96ENS_10bfloat16_tEfNS_4arch4Sm90ELb0ELb1ELb0ELb1ELb1ELb0ELb0ELb0ELb1ELb1ELb0ELb0EEENS1_21CollectiveEpilogueFwdINS6_IJSA_SC_SB_EEES9_SE_SG_Li384ELb1ELb1ELb0ELb0EEENS1_36VarlenDynamicPersistentTileSchedulerILi192ELi128ELi384ELi128ELb0ELb1ELb1ELb1ELb0ELb1EEEEEEEEEvNT_6ParamsE)
        /*0068*/ 	.word	0x00000080


	//----- nvinfo : EIATTR_FRAME_SIZE
	.align		4
.L_35:
        /*006c*/ 	.byte	0x04, 0x11
        /*006e*/ 	.short	(.L_37 - .L_36)
	.align		4
.L_36:
        /*0070*/ 	.word	index@(_ZN7cutlass13device_kernelIN5flash11enable_sm90INS1_16FlashAttnFwdSm90INS1_25CollectiveMainloopFwdSm90ILi2EN4cute5tupleIJNS5_1CILi1EEES8_S8_EEENS6_IJNS7_ILi192EEENS7_ILi128EEENS7_ILi96EEEEEELi96ENS_10bfloat16_tEfNS_4arch4Sm90ELb0ELb1ELb0ELb1ELb1ELb0ELb0ELb0ELb1ELb1ELb0ELb0EEENS1_21CollectiveEpilogueFwdINS6_IJSA_SC_SB_EEES9_SE_SG_Li384ELb1ELb1ELb0ELb0EEENS1_36VarlenDynamicPersistentTileSchedulerILi192ELi128ELi384ELi128ELb0ELb1ELb1ELb1ELb0ELb1EEEEEEEEEvNT_6ParamsE)
        /*0074*/ 	.word	0x00000030


	//----- nvinfo : EIATTR_REGCOUNT
	.align		4
.L_37:
        /*0078*/ 	.byte	0x04, 0x2f
        /*007a*/ 	.short	(.L_39 - .L_38)
	.align		4
.L_38:
        /*007c*/ 	.word	index@(_ZN7cutlass13device_kernelIN5flash11enable_sm90INS1_16FlashAttnFwdSm90INS1_25CollectiveMainloopFwdSm90ILi2EN4cute5tupleIJNS5_1CILi1EEES8_S8_EEENS6_IJNS7_ILi192EEENS7_ILi128EEENS7_ILi96EEEEEELi96ENS_10bfloat16_tEfNS_4arch4Sm90ELb0ELb1ELb0ELb0ELb1ELb0ELb0ELb0ELb1ELb1ELb0ELb0EEENS1_21CollectiveEpilogueFwdINS6_IJSA_SC_SB_EEES9_SE_SG_Li384ELb0ELb1ELb0ELb0EEENS1_30DynamicPersistentTileSchedulerILi384ELi128ELb0ELb1ELb1EEEEEEEEEvNT_6ParamsE)
        /*0080*/ 	.word	0x00000080


	//----- nvinfo : EIATTR_FRAME_SIZE
	.align		4
.L_39:
        /*0084*/ 	.byte	0x04, 0x11
        /*0086*/ 	.short	(.L_41 - .L_40)
	.align		4
.L_40:
        /*0088*/ 	.word	index@(_ZN7cutlass13device_kernelIN5flash11enable_sm90INS1_16FlashAttnFwdSm90INS1_25CollectiveMainloopFwdSm90ILi2EN4cute5tupleIJNS5_1CILi1EEES8_S8_EEENS6_IJNS7_ILi192EEENS7_ILi128EEENS7_ILi96EEEEEELi96ENS_10bfloat16_tEfNS_4arch4Sm90ELb0ELb1ELb0ELb0ELb1ELb0ELb0ELb0ELb1ELb1ELb0ELb0EEENS1_21CollectiveEpilogueFwdINS6_IJSA_SC_SB_EEES9_SE_SG_Li384ELb0ELb1ELb0ELb0EEENS1_30DynamicPersistentTileSchedulerILi384ELi128ELb0ELb1ELb1EEEEEEEEEvNT_6ParamsE)
        /*008c*/ 	.word	0x00000018


	//----- nvinfo : EIATTR_REGCOUNT
	.align		4
.L_41:
        /*0090*/ 	.byte	0x04, 0x2f
        /*0092*/ 	.short	(.L_43 - .L_42)
	.align		4
.L_42:
        /*0094*/ 	.word	index@(_ZN7cutlass13device_kernelIN5flash11enable_sm90INS1_16FlashAttnFwdSm90INS1_25CollectiveMainloopFwdSm90ILi2EN4cute5tupleIJNS5_1CILi1EEES8_S8_EEENS6_IJNS7_ILi192EEENS7_ILi128EEENS7_ILi96EEEEEELi96ENS_10bfloat16_tEfNS_4arch4Sm90ELb0ELb0ELb0ELb1ELb1ELb1ELb0ELb0ELb1ELb1ELb0ELb0EEENS1_21CollectiveEpilogueFwdINS6_IJSA_SC_SB_EEES9_SE_SG_Li384ELb1ELb1ELb0ELb0EEENS1_36VarlenDynamicPersistentTileSchedulerILi192ELi128ELi384ELi128ELb0ELb1ELb1ELb0ELb1ELb1EEEEEEEEEvNT_6ParamsE)
        /*0098*/ 	.word	0x00000080


	//----- nvinfo : EIATTR_FRAME_SIZE
	.align		4
.L_43:
        /*009c*/ 	.byte	0x04, 0x11
        /*009e*/ 	.short	(.L_45 - .L_44)
	.align		4
.L_44:
        /*00a0*/ 	.word	index@(_ZN7cutlass13device_kernelIN5flash11enable_sm90INS1_16FlashAttnFwdSm90INS1_25CollectiveMainloopFwdSm90ILi2EN4cute5tupleIJNS5_1CILi1EEES8_S8_EEENS6_IJNS7_ILi192EEENS7_ILi128EEENS7_ILi96EEEEEELi96ENS_10bfloat16_tEfNS_4arch4Sm90ELb0ELb0ELb0ELb1ELb1ELb1ELb0ELb0ELb1ELb1ELb0ELb0EEENS1_21CollectiveEpilogueFwdINS6_IJSA_SC_SB_EEES9_SE_SG_Li384ELb1ELb1ELb0ELb0EEENS1_36VarlenDynamicPersistentTileSchedulerILi192ELi128ELi384ELi128ELb0ELb1ELb1ELb0ELb1ELb1EEEEEEEEEvNT_6ParamsE)
        /*00a4*/ 	.word	0x00000098


	//----- nvinfo : EIATTR_REGCOUNT
	.align		4
.L_45:
        /*00a8*/ 	.byte	0x04, 0x2f
        /*00aa*/ 	.short	(.L_47 - .L_46)
	.align		4
.L_46:
        /*00ac*/ 	.word	index@(_ZN7cutlass13device_kernelIN5flash11enable_sm90INS1_16FlashAttnFwdSm90INS1_25CollectiveMainloopFwdSm90ILi2EN4cute5tupleIJNS5_1CILi1EEES8_S8_EEENS6_IJNS7_ILi192EEENS7_ILi128EEENS7_ILi96EEEEEELi96ENS_10bfloat16_tEfNS_4arch4Sm90ELb0ELb0ELb0ELb1ELb1ELb0ELb0ELb0ELb1ELb1ELb0ELb0EEENS1_21CollectiveEpilogueFwdINS6_IJSA_SC_SB_EEES9_SE_SG_Li384ELb1ELb1ELb0ELb0EEENS1_36VarlenDynamicPersistentTileSchedulerILi192ELi128ELi384ELi128ELb0ELb1ELb1ELb0ELb1ELb1EEEEEEEEEvNT_6ParamsE)
        /*00b0*/ 	.word	0x00000080


	//----- nvinfo : EIATTR_FRAME_SIZE
	.align		4
.L_47:
        /*00b4*/ 	.byte	0x04, 0x11
        /*00b6*/ 	.short	(.L_49 - .L_48)
	.align		4
.L_48:
        /*00b8*/ 	.word	index@(_ZN7cutlass13device_kernelIN5flash11enable_sm90INS1_16FlashAttnFwdSm90INS1_25CollectiveMainloopFwdSm90ILi2EN4cute5tupleIJNS5_1CILi1EEES8_S8_EEENS6_IJNS7_ILi192EEENS7_ILi128EEENS7_ILi96EEEEEELi96ENS_10bfloat16_tEfNS_4arch4Sm90ELb0ELb0ELb0ELb1ELb1ELb0ELb0ELb0ELb1ELb1ELb0ELb0EEENS1_21CollectiveEpilogueFwdINS6_IJSA_SC_SB_EEES9_SE_SG_Li384ELb1ELb1ELb0ELb0EEENS1_36VarlenDynamicPersistentTileSchedulerILi192ELi128ELi384ELi128ELb0ELb1ELb1ELb0ELb1ELb1EEEEEEEEEvNT_6ParamsE)
        /*00bc*/ 	.word	0x00000040


	//----- nvinfo : EIATTR_REGCOUNT
	.align		4
.L_49:
        /*00c0*/ 	.byte	0x04, 0x2f
        /*00c2*/ 	.short	(.L_51 - .L_50)
	.align		4
.L_50:
        /*00c4*/ 	.word	index@(_ZN7cutlass13device_kernelIN5flash11enable_sm90INS1_16FlashAttnFwdSm90INS1_25CollectiveMainloopFwdSm90ILi2EN4cute5tupleIJNS5_1CILi1EEES8_S8_EEENS6_IJNS7_ILi192EEENS7_ILi128EEENS7_ILi96EEEEEELi96ENS_10bfloat16_tEfNS_4arch4Sm90ELb0ELb0ELb0ELb0ELb1ELb0ELb0ELb0ELb1ELb1ELb0ELb0EEENS1_21CollectiveEpilogueFwdINS6_IJSA_SC_SB_EEES9_SE_SG_Li384ELb0ELb1ELb0ELb0EEENS1_29StaticPersistentTileSchedulerILb0EEEEEEEEEvNT_6ParamsE)
        /*00c8*/ 	.word	0x00000080


	//----- nvinfo : EIATTR_FRAME_SIZE
	.align		4
.L_51:
        /*00cc*/ 	.byte	0x04, 0x11
        /*00ce*/ 	.short	(.L_53 - .L_52)
	.align		4
.L_52:
        /*00d0*/ 	.word	index@(_ZN7cutlass13device_kernelIN5flash11enable_sm90INS1_16FlashAttnFwdSm90INS1_25CollectiveMainloopFwdSm90ILi2EN4cute5tupleIJNS5_1CILi1EEES8_S8_EEENS6_IJNS7_ILi192EEENS7_ILi128EEENS7_ILi96EEEEEELi96ENS_10bfloat16_tEfNS_4arch4Sm90ELb0ELb0ELb0ELb0ELb1ELb0ELb0ELb0ELb1ELb1ELb0ELb0EEENS1_21CollectiveEpilogueFwdINS6_IJSA_SC_SB_EEES9_SE_SG_Li384ELb0ELb1ELb0ELb0EEENS1_29StaticPersistentTileSchedulerILb0EEEEEEEEEvNT_6ParamsE)
        /*00d4*/ 	.word	0x00000018


	//----- nvinfo : EIATTR_MIN_STACK_SIZE
	.align		4
.L_53:
        /*00d8*/ 	.byte	0x04, 0x12
        /*00da*/ 	.short	(.L_55 - .L_54)
	.align		4
.L_54:
        /*00dc*/ 	.word	index@(_ZN7cutlass13device_kernelIN5flash11enable_sm90INS1_16FlashAttnFwdSm90INS1_25CollectiveMainloopFwdSm90ILi2EN4cute5tupleIJNS5_1CILi1EEES8_S8_EEENS6_IJNS7_ILi192EEENS7_ILi128EEENS7_ILi96EEEEEELi96ENS_10bfloat16_tEfNS_4arch4Sm90ELb0ELb0ELb0ELb0ELb1ELb0ELb0ELb0ELb1ELb1ELb0ELb0EEENS1_21CollectiveEpilogueFwdINS6_IJSA_SC_SB_EEES9_SE_SG_Li384ELb0ELb1ELb0ELb0EEENS1_29StaticPersistentTileSchedulerILb0EEEEEEEEEvNT_6ParamsE)
        /*00e0*/ 	.word	0x00000018


	//----- nvinfo : EIATTR_MIN_STACK_SIZE
	.align		4
.L_55:
        /*00e4*/ 	.byte	0x04, 0x12
        /*00e6*/ 	.short	(.L_57 - .L_56)
	.align		4
.L_56:
        /*00e8*/ 	.word	index@(_ZN7cutlass13device_kernelIN5flash11enable_sm90INS1_16FlashAttnFwdSm90INS1_25CollectiveMainloopFwdSm90ILi2EN4cute5tupleIJNS5_1CILi1EEES8_S8_EEENS6_IJNS7_ILi192EEENS7_ILi128EEENS7_ILi96EEEEEELi96ENS_10bfloat16_tEfNS_4arch4Sm90ELb0ELb0ELb0ELb1ELb1ELb0ELb0ELb0ELb1ELb1ELb0ELb0EEENS1_21CollectiveEpilogueFwdINS6_IJSA_SC_SB_EEES9_SE_SG_Li384ELb1ELb1ELb0ELb0EEENS1_36VarlenDynamicPersistentTileSchedulerILi192ELi128ELi384ELi128ELb0ELb1ELb1ELb0ELb1ELb1EEEEEEEEEvNT_6ParamsE)
        /*00ec*/ 	.word	0x00000040


	//----- nvinfo : EIATTR_MIN_STACK_SIZE
	.align		4
.L_57:
        /*00f0*/ 	.byte	0x04, 0x12
        /*00f2*/ 	.short	(.L_59 - .L_58)
	.align		4
.L_58:
        /*00f4*/ 	.word	index@(_ZN7cutlass13device_kernelIN5flash11enable_sm90INS1_16FlashAttnFwdSm90INS1_25CollectiveMainloopFwdSm90ILi2EN4cute5tupleIJNS5_1CILi1EEES8_S8_EEENS6_IJNS7_ILi192EEENS7_ILi128EEENS7_ILi96EEEEEELi96ENS_10bfloat16_tEfNS_4arch4Sm90ELb0ELb0ELb0ELb1ELb1ELb1ELb0ELb0ELb1ELb1ELb0ELb0EEENS1_21CollectiveEpilogueFwdINS6_IJSA_SC_SB_EEES9_SE_SG_Li384ELb1ELb1ELb0ELb0EEENS1_36VarlenDynamicPersistentTileSchedulerILi192ELi128ELi384ELi128ELb0ELb1ELb1ELb0ELb1ELb1EEEEEEEEEvNT_6ParamsE)
        /*00f8*/ 	.word	0x00000098


	//----- nvinfo : EIATTR_MIN_STACK_SIZE
	.align		4
.L_59:
        /*00fc*/ 	.byte	0x04, 0x12
        /*00fe*/ 	.short	(.L_61 - .L_60)
	.align		4
.L_60:
        /*0100*/ 	.word	index@(_ZN7cutlass13device_kernelIN5flash11enable_sm90INS1_16FlashAttnFwdSm90INS1_25CollectiveMainloopFwdSm90ILi2EN4cute5tupleIJNS5_1CILi1EEES8_S8_EEENS6_IJNS7_ILi192EEENS7_ILi128EEENS7_ILi96EEEEEELi96ENS_10bfloat16_tEfNS_4arch4Sm90ELb0ELb1ELb0ELb0ELb1ELb0ELb0ELb0ELb1ELb1ELb0ELb0EEENS1_21CollectiveEpilogueFwdINS6_IJSA_SC_SB_EEES9_SE_SG_Li384ELb0ELb1ELb0ELb0EEENS1_30DynamicPersistentTileSchedulerILi384ELi128ELb0ELb1ELb1EEEEEEEEEvNT_6ParamsE)
        /*0104*/ 	.word	0x00000018


	//----- nvinfo : EIATTR_MIN_STACK_SIZE
	.align		4
.L_61:
        /*0108*/ 	.byte	0x04, 0x12
        /*010a*/ 	.short	(.L_63 - .L_62)
	.align		4
.L_62:
        /*010c*/ 	.word	index@(_ZN7cutlass13device_kernelIN5flash11enable_sm90INS1_16FlashAttnFwdSm90INS1_25CollectiveMainloopFwdSm90ILi2EN4cute5tupleIJNS5_1CILi1EEES8_S8_EEENS6_IJNS7_ILi192EEENS7_ILi128EEENS7_ILi96EEEEEELi96ENS_10bfloat16_tEfNS_4arch4Sm90ELb0ELb1ELb0ELb1ELb1ELb0ELb0ELb0ELb1ELb1ELb0ELb0EEENS1_21CollectiveEpilogueFwdINS6_IJSA_SC_SB_EEES9_SE_SG_Li384ELb1ELb1ELb0ELb0EEENS1_36VarlenDynamicPersistentTileSchedulerILi192ELi128ELi384ELi128ELb0ELb1ELb1ELb1ELb0ELb1EEEEEEEEEvNT_6ParamsE)
        /*0110*/ 	.word	0x00000030


	//----- nvinfo : EIATTR_MIN_STACK_SIZE
	.align		4
.L_63:
        /*0114*/ 	.byte	0x04, 0x12
        /*0116*/ 	.short	(.L_65 - .L_64)
	.align		4
.L_64:
        /*0118*/ 	.word	index@(_ZN7cutlass13device_kernelIN5flash11enable_sm90INS1_16FlashAttnFwdSm90INS1_25CollectiveMainloopFwdSm90ILi2EN4cute5tupleIJNS5_1CILi1EEES8_S8_EEENS6_IJNS7_ILi192EEENS7_ILi128EEENS7_ILi96EEEEEELi96ENS_10bfloat16_tEfNS_4arch4Sm90ELb0ELb1ELb0ELb1ELb1ELb1ELb0ELb0ELb1ELb1ELb0ELb0EEENS1_21CollectiveEpilogueFwdINS6_IJSA_SC_SB_EEES9_SE_SG_Li384ELb1ELb1ELb0ELb0EEENS1_36VarlenDynamicPersistentTileSchedulerILi192ELi128ELi384ELi128ELb0ELb1ELb1ELb1ELb0ELb1EEEEEEEEEvNT_6ParamsE)
        /*011c*/ 	.word	0x00000080


	//----- nvinfo : EIATTR_MIN_STACK_SIZE
	.align		4
.L_65:
        /*0120*/ 	.byte	0x04, 0x12
        /*0122*/ 	.short	(.L_67 - .L_66)
	.align		4
.L_66:
        /*0124*/ 	.word	index@(_ZN7cutlass13device_kernelIN5flash11enable_sm90INS1_16FlashAttnFwdSm90INS1_25CollectiveMainloopFwdSm90ILi2EN4cute5tupleIJNS5_1CILi1EEES8_S8_EEENS6_IJNS7_ILi192EEENS7_ILi128EEENS7_ILi96EEEEEELi96ENS_10bfloat16_tEfNS_4arch4Sm90ELb1ELb0ELb0ELb0ELb1ELb0ELb0ELb0ELb1ELb1ELb0ELb0EEENS1_21CollectiveEpilogueFwdINS6_IJSA_SC_SB_EEES9_SE_SG_Li384ELb0ELb1ELb0ELb0EEENS1_30DynamicPersistentTileSchedulerILi384ELi128ELb0ELb1ELb1EEEEEEEEEvNT_6ParamsE)
        /*0128*/ 	.word	0x00000018


	//----- nvinfo : EIATTR_MIN_STACK_SIZE
	.align		4
.L_67:
        /*012c*/ 	.byte	0x04, 0x12
        /*012e*/ 	.short	(.L_69 - .L_68)
	.align		4
.L_68:
        /*0130*/ 	.word	index@(_ZN7cutlass13device_kernelIN5flash11enable_sm90INS1_16FlashAttnFwdSm90INS1_25CollectiveMainloopFwdSm90ILi2EN4cute5tupleIJNS5_1CILi1EEES8_S8_EEENS6_IJNS7_ILi192EEENS7_ILi128EEENS7_ILi96EEEEEELi96ENS_10bfloat16_tEfNS_4arch4Sm90ELb1ELb0ELb0ELb1ELb1ELb0ELb0ELb0ELb1ELb1ELb0ELb0EEENS1_21CollectiveEpilogueFwdINS6_IJSA_SC_SB_EEES9_SE_SG_Li384ELb1ELb1ELb0ELb0EEENS1_36VarlenDynamicPersistentTileSchedulerILi192ELi128ELi384ELi128ELb0ELb1ELb1ELb1ELb1ELb1EEEEEEEEEvNT_6ParamsE)
        /*0134*/ 	.word	0x00000040


	//----- nvinfo : EIATTR_MIN_STACK_SIZE
	.align		4
.L_69:
        /*0138*/ 	.byte	0x04, 0x12
        /*013a*/ 	.short	(.L_71 - .L_70)
	.align		4
.L_70:
        /*013c*/ 	.word	index@(_ZN7cutlass13device_kernelIN5flash11enable_sm90INS1_16FlashAttnFwdSm90INS1_25CollectiveMainloopFwdSm90ILi2EN4cute5tupleIJNS5_1CILi1EEES8_S8_EEENS6_IJNS7_ILi192EEENS7_ILi128EEENS7_ILi96EEEEEELi96ENS_10bfloat16_tEfNS_4arch4Sm90ELb1ELb0ELb0ELb1ELb1ELb1ELb0ELb0ELb1ELb1ELb0ELb0EEENS1_21CollectiveEpilogueFwdINS6_IJSA_SC_SB_EEES9_SE_SG_Li384ELb1ELb1ELb0ELb0EEENS1_36VarlenDynamicPersistentTileSchedulerILi192ELi128ELi384ELi128ELb0ELb1ELb1ELb1ELb1ELb1EEEEEEEEEvNT_6ParamsE)
        /*0140*/ 	.word	0x00000088
.L_71:


//--------------------- .nv.compat                --------------------------
	.section	.nv.compat,"",@"SHT_CUDA_COMPAT_INFO"
	.align	4
        /*0000*/ 	.byte	0x02, 0x09, 0x01, 0x00, 0x02, 0x02, 0x04, 0x00, 0x02, 0x05, 0x05, 0x00, 0x03, 0x07, 0x01, 0x01
        /*0010*/ 	.byte	0x02, 0x03, 0x01, 0x00, 0x02, 0x06, 0x01, 0x00, 0x04, 0x0b, 0x08, 0x00, 0x00, 0x00, 0x00, 0x00
        /*0020*/ 	.byte	0x00, 0x00, 0x00, 0x00


//--------------------- .nv.info._ZN7cutlass13device_kernelIN5flash11enable_sm90INS1_16FlashAttnFwdSm90INS1_25CollectiveMainloopFwdSm90ILi2EN4cute5tupleIJNS5_1CILi1EEES8_S8_EEENS6_IJNS7_ILi192EEENS7_ILi128EEENS7_ILi96EEEEEELi96ENS_10bfloat16_tEfNS_4arch4Sm90ELb0ELb0ELb0ELb0ELb1ELb0ELb0ELb0ELb1ELb1ELb0ELb0EEENS1_21CollectiveEpilogueFwdINS6_IJSA_SC_SB_EEES9_SE_SG_Li384ELb0ELb1ELb0ELb0EEENS1_29StaticPersistentTileSchedulerILb0EEEEEEEEEvNT_6ParamsE --------------------------
	.section	.nv.info._ZN7cutlass13device_kernelIN5flash11enable_sm90INS1_16FlashAttnFwdSm90INS1_25CollectiveMainloopFwdSm90ILi2EN4cute5tupleIJNS5_1CILi1EEES8_S8_EEENS6_IJNS7_ILi192EEENS7_ILi128EEENS7_ILi96EEEEEELi96ENS_10bfloat16_tEfNS_4arch4Sm90ELb0ELb0ELb0ELb0ELb1ELb0ELb0ELb0ELb1ELb1ELb0ELb0EEENS1_21CollectiveEpilogueFwdINS6_IJSA_SC_SB_EEES9_SE_SG_Li384ELb0ELb1ELb0ELb0EEENS1_29StaticPersistentTileSchedulerILb0EEEEEEEEEvNT_6ParamsE,"",@"SHT_CUDA_INFO"
	.sectionflags	@""
	.align	4


	//----- nvinfo : EIATTR_CUDA_API_VERSION
	.align		4
        /*0000*/ 	.byte	0x04, 0x37
        /*0002*/ 	.short	(.L_73 - .L_72)
.L_72:
        /*0004*/ 	.word	0x00000082


	//----- nvinfo : EIATTR_KPARAM_INFO
	.align		4
.L_73:
        /*0008*/ 	.byte	0x04, 0x17
        /*000a*/ 	.short	(.L_75 - .L_74)
.L_74:
        /*000c*/ 	.word	0x00000000
        /*0010*/ 	.short	0x0000
        /*0012*/ 	.short	0x0070
        /*0014*/ 	.byte	0x00, 0xf0, 0x01, 0x28


	//----- nvinfo : EIATTR_SPARSE_MMA_MASK
	.align		4
.L_75:
        /*0018*/ 	.byte	0x03, 0x50
        /*001a*/ 	.short	0x0000


	//----- nvinfo : EIATTR_MAXREG_COUNT
	.align		4
        /*001c*/ 	.byte	0x03, 0x1b
        /*001e*/ 	.short	0x0080


	//----- nvinfo : EIATTR_NUM_BARRIERS
	.align		4
        /*0020*/ 	.byte	0x02, 0x4c
        /*0022*/ 	.byte	0x10
	.zero		1


	//----- nvinfo : EIATTR_EXTERNS
	.align		4
        /*0024*/ 	.byte	0x04, 0x0f
        /*0026*/ 	.short	(.L_77 - .L_76)


	//   ....[0]....
	.align		4
.L_76:
        /*0028*/ 	.word	index@(__assertfail)


	//----- nvinfo : EIATTR_ANNOTATIONS
	.align		4
.L_77:
        /*002c*/ 	.byte	0x04, 0x55
        /*002e*/ 	.short	(.L_79 - .L_78)


	//   ....[0]....
.L_78:
        /*0030*/ 	.word	0x00000001
        /*0034*/ 	.byte	0xf0, 0x72, 0x00, 0x00, 0x01, 0x00, 0x00, 0x00, 0x20, 0x73, 0x00, 0x00, 0x01, 0x00, 0x00, 0x00
        /*0044*/ 	.byte	0x10, 0x75, 0x00, 0x00, 0x01, 0x00, 0x00, 0x00, 0xa0, 0x76, 0x00, 0x00, 0x01, 0x00, 0x00, 0x00
        /*0054*/ 	.byte	0xb0, 0x7a, 0x00, 0x00, 0x01, 0x00, 0x00, 0x00, 0x20, 0x7b, 0x00, 0x00, 0x01, 0x00, 0x00, 0x00
        /*0064*/ 	.byte	0x30, 0x86, 0x00, 0x00, 0x01, 0x00, 0x00, 0x00, 0xc0, 0x8e, 0x00, 0x00, 0x01, 0x00, 0x00, 0x00
        /*0074*/ 	.byte	0xb0, 0x90, 0x00, 0x00, 0x01, 0x00, 0x00, 0x00, 0xe0, 0x90, 0x00, 0x00, 0x01, 0x00, 0x00, 0x00
        /*0084*/ 	.byte	0xf0, 0x90, 0x00, 0x00, 0x01, 0x00, 0x00, 0x00, 0x10, 0xa4, 0x00, 0x00, 0x01, 0x00, 0x00, 0x00
        /*0094*/ 	.byte	0x50, 0xa4, 0x00, 0x00, 0x01, 0x00, 0x00, 0x00, 0xc0, 0xa4, 0x00, 0x00, 0x01, 0x00, 0x00, 0x00
        /*00a4*/ 	.byte	0xe0, 0xa4, 0x00, 0x00


	//----- nvinfo : EIATTR_MERCURY_ISA_VERSION
	.align		4
.L_79:
        /*00a8*/ 	.byte	0x03, 0x5f
        /*00aa*/ 	.short	0x0101


	//----- nvinfo : EIATTR_INT_WARP_WIDE_INSTR_OFFSETS
	.align		4
        /*00ac*/ 	.byte	0x04, 0x31
        /*00ae*/ 	.short	(.L_81 - .L_80)


	//   ....[0]....
.L_80:
        /*00b0*/ 	.word	0x000000c0


	//   ....[1]....
        /*00b4*/ 	.word	0x000000d0


	//   ....[2]....
        /*00b8*/ 	.word	0x00000170


	//----- nvinfo : EIATTR_COOP_GROUP_MASK_REGIDS
	.align		4
.L_81:
        /*00bc*/ 	.byte	0x04, 0x29
        /*00be*/ 	.short	(.L_83 - .L_82)


	//   ....[0]....
.L_82:
        /*00c0*/ 	.word	0xffffffff


	//   ....[1]....
        /*00c4*/ 	.word	0xffffffff


	//   ....[2]....
        /*00c8*/ 	.word	0xffffffff


	//   ....[3]....
        /*00cc*/ 	.word	0xffffffff


	//   ....[4]....
        /*00d0*/ 	.word	0xffffffff


	//   ....[5]....
        /*00d4*/ 	.word	0xffffffff


	//   ....[6]....
        /*00d8*/ 	.word	0xffffffff


	//   ....[7]....
        /*00dc*/ 	.word	0xffffffff


	//   ....[8]....
        /*00e0*/ 	.word	0xffffffff


	//   ....[9]....
        /*00e4*/ 	.word	0xffffffff


	//   ....[10]....
        /*00e8*/ 	.word	0xffffffff


	//   ....[11]....
        /*00ec*/ 	.word	0xffffffff


	//   ....[12]....
        /*00f0*/ 	.word	0xffffffff


	//   ....[13]....
        /*00f4*/ 	.word	0xffffffff


	//   ....[14]....
        /*00f8*/ 	.word	0xffffffff


	//   ....[15]....
        /*00fc*/ 	.word	0xffffffff


	//   ....[16]....
        /*0100*/ 	.word	0xffffffff


	//   ....[17]....
        /*0104*/ 	.word	0xffffffff


	//   ....[18]....
        /*0108*/ 	.word	0xffffffff


	//   ....[19]....
        /*010c*/ 	.word	0xffffffff


	//   ....[20]....
        /*0110*/ 	.word	0xffffffff


	//   ....[21]....
        /*0114*/ 	.word	0xffffffff


	//   ....[22]....
        /*0118*/ 	.word	0xffffffff


	//   ....[23]....
        /*011c*/ 	.word	0xffffffff


	//   ....[24]....
        /*0120*/ 	.word	0xffffffff


	//   ....[25]....
        /*0124*/ 	.word	0xffffffff


	//   ....[26]....
        /*0128*/ 	.word	0xffffffff


	//   ....[27]....
        /*012c*/ 	.word	0xffffffff


	//   ....[28]....
        /*0130*/ 	.word	0xffffffff


	//   ....[29]....
        /*0134*/ 	.word	0xffffffff


	//   ....[30]....
        /*0138*/ 	.word	0xffffffff


	//   ....[31]....
        /*013c*/ 	.word	0xffffffff


	//   ....[32]....
        /*0140*/ 	.word	0xffffffff


	//   ....[33]....
        /*0144*/ 	.word	0xffffffff


	//   ....[34]....
        /*0148*/ 	.word	0xffffffff


	//   ....[35]....
        /*014c*/ 	.word	0xffffffff


	//   ....[36]....
        /*0150*/ 	.word	0xffffffff


	//   ....[37]....
        /*0154*/ 	.word	0xffffffff


	//   ....[38]....
        /*0158*/ 	.word	0xffffffff


	//   ....[39]....
        /*015c*/ 	.word	0xffffffff


	//   ....[40]....
        /*0160*/ 	.word	0xffffffff


	//   ....[41]....
        /*0164*/ 	.word	0xffffffff


	//   ....[42]....
        /*0168*/ 	.word	0xffffffff


	//   ....[43]....
        /*016c*/ 	.word	0xffffffff


	//   ....[44]....
        /*0170*/ 	.word	0xffffffff


	//   ....[45]....
        /*0174*/ 	.word	0xffffffff


	//   ....[46]....
        /*0178*/ 	.word	0xffffffff


	//   ....[47]....
        /*017c*/ 	.word	0xffffffff


	//   ....[48]....
        /*0180*/ 	.word	0xffffffff


	//   ....[49]....
        /*0184*/ 	.word	0xffffffff


	//   ....[50]....
        /*0188*/ 	.word	0xffffffff


	//   ....[51]....
        /*018c*/ 	.word	0xffffffff


	//   ....[52]....
        /*0190*/ 	.word	0xffffffff


	//   ....[53]....
        /*0194*/ 	.word	0xffffffff


	//   ....[54]....
        /*0198*/ 	.word	0xffffffff


	//   ....[55]....
        /*019c*/ 	.word	0xffffffff


	//   ....[56]....
        /*01a0*/ 	.word	0xffffffff


	//   ....[57]....
        /*01a4*/ 	.word	0xffffffff


	//   ....[58]....
        /*01a8*/ 	.word	0xffffffff


	//   ....[59]....
        /*01ac*/ 	.word	0xffffffff


	//   ....[60]....
        /*01b0*/ 	.word	0xffffffff


	//   ....[61]....
        /*01b4*/ 	.word	0xffffffff


	//   ....[62]....
        /*01b8*/ 	.word	0xffffffff


	//   ....[63]....
        /*01bc*/ 	.word	0xffffffff


	//   ....[64]....
        /*01c0*/ 	.word	0xffffffff


	//   ....[65]....
        /*01c4*/ 	.word	0xffffffff


	//   ....[66]....
        /*01c8*/ 	.word	0xffffffff


	//   ....[67]....
        /*01cc*/ 	.word	0xffffffff


	//   ....[68]....
        /*01d0*/ 	.word	0xffffffff


	//   ....[69]....
        /*01d4*/ 	.word	0xffffffff


	//   ....[70]....
        /*01d8*/ 	.word	0xffffffff


	//   ....[71]....
        /*01dc*/ 	.word	0xffffffff


	//   ....[72]....
        /*01e0*/ 	.word	0xffffffff


	//   ....[73]....
        /*01e4*/ 	.word	0xffffffff


	//   ....[74]....
        /*01e8*/ 	.word	0x0500000f


	//   ....[75]....
        /*01ec*/ 	.word	0x0500000f


	//   ....[76]....
        /*01f0*/ 	.word	0x0500000f


	//   ....[77]....
        /*01f4*/ 	.word	0x0500000f


	//   ....[78]....
        /*01f8*/ 	.word	0x0500000f


	//   ....[79]....
        /*01fc*/ 	.word	0x0500000f


	//   ....[80]....
        /*0200*/ 	.word	0x0500000f


	//   ....[81]....
        /*0204*/ 	.word	0x0500000f


	//   ....[82]....
        /*0208*/ 	.word	0x0500000f


	//   ....[83]....
        /*020c*/ 	.word	0x0500000f


	//   ....[84]....
        /*0210*/ 	.word	0x0500000f


	//   ....[85]....
        /*0214*/ 	.word	0x0500000f


	//   ....[86]....
        /*0218*/ 	.word	0x0500000f


	//   ....[87]....
        /*021c*/ 	.word	0x0500000f


	//   ....[88]....
        /*0220*/ 	.word	0x0500000f


	//   ....[89]....
        /*0224*/ 	.word	0x0500000f


	//   ....[90]....
        /*0228*/ 	.word	0x0500000f


	//   ....[91]....
        /*022c*/ 	.word	0x0500000f


	//   ....[92]....
        /*0230*/ 	.word	0x0500000f


	//   ....[93]....
        /*0234*/ 	.word	0x0500000f


	//   ....[94]....
        /*0238*/ 	.word	0x0500000f


	//   ....[95]....
        /*023c*/ 	.word	0x0500000f


	//   ....[96]....
        /*0240*/ 	.word	0x0500000f


	//   ....[97]....
        /*0244*/ 	.word	0x0500000f


	//   ....[98]....
        /*0248*/ 	.word	0x0500000f


	//   ....[99]....
        /*024c*/ 	.word	0x0500000f


	//   ....[100]....
        /*0250*/ 	.word	0x0500000f


	//   ....[101]....
        /*0254*/ 	.word	0x0500000f


	//   ....[102]....
        /*0258*/ 	.word	0x0500000f


	//   ....[103]....
        /*025c*/ 	.word	0x0500000f


	//   ....[104]....
        /*0260*/ 	.word	0x0500000f


	//   ....[105]....
        /*0264*/ 	.word	0x0500000f


	//   ....[106]....
        /*0268*/ 	.word	0x0500000f


	//   ....[107]....
        /*026c*/ 	.word	0x0500000f


	//   ....[108]....
        /*0270*/ 	.word	0x0500000f


	//   ....[109]....
        /*0274*/ 	.word	0x0500000f


	//   ....[110]....
        /*0278*/ 	.word	0x0500000f


	//   ....[111]....
        /*027c*/ 	.word	0x0500000f


	//   ....[112]....
        /*0280*/ 	.word	0x0500000f


	//   ....[113]....
        /*0284*/ 	.word	0x0500000f


	//   ....[114]....
        /*0288*/ 	.word	0x0500000f


	//   ....[115]....
        /*028c*/ 	.word	0x0500000f


	//   ....[116]....
        /*0290*/ 	.word	0x0500000f


	//   ....[117]....
        /*0294*/ 	.word	0x0500000f


	//   ....[118]....
        /*0298*/ 	.word	0x0500000f


	//   ....[119]....
        /*029c*/ 	.word	0x0500000f


	//----- nvinfo : EIATTR_COOP_GROUP_INSTR_OFFSETS
	.align		4
.L_83:
        /*02a0*/ 	.byte	0x04, 0x28
        /*02a2*/ 	.short	(.L_85 - .L_84)


	//   ....[0]....
.L_84:
        /*02a4*/ 	.word	0x00000080


	//   ....[1]....
        /*02a8*/ 	.word	0x00000090


	//   ....[2]....
        /*02ac*/ 	.word	0x000002d0


	//   ....[3]....
        /*02b0*/ 	.word	0x00000430


	//   ....[4]....
        /*02b4*/ 	.word	0x00000550


	//   ....[5]....
        /*02b8*/ 	.word	0x000006b0


	//   ....[6]....
        /*02bc*/ 	.word	0x00000e60


	//   ....[7]....
        /*02c0*/ 	.word	0x00002130


	//   ....[8]....
        /*02c4*/ 	.word	0x00002230


	//   ....[9]....
        /*02c8*/ 	.word	0x00002780


	//   ....[10]....
        /*02cc*/ 	.word	0x000027e0


	//   ....[11]....
        /*02d0*/ 	.word	0x000033d0


	//   ....[12]....
        /*02d4*/ 	.word	0x000042b0


	//   ....[13]....
        /*02d8*/ 	.word	0x000042c0


	//   ....[14]....
        /*02dc*/ 	.word	0x000042f0


	//   ....[15]....
        /*02e0*/ 	.word	0x00004300


	//   ....[16]....
        /*02e4*/ 	.word	0x00005660


	//   ....[17]....
        /*02e8*/ 	.word	0x00005770


	//   ....[18]....
        /*02ec*/ 	.word	0x000057d0


	//   ....[19]....
        /*02f0*/ 	.word	0x000058c0


	//   ....[20]....
        /*02f4*/ 	.word	0x000058d0


	//   ....[21]....
        /*02f8*/ 	.word	0x00006780


	//   ....[22]....
        /*02fc*/ 	.word	0x000067d0


	//   ....[23]....
        /*0300*/ 	.word	0x00006800


	//   ....[24]....
        /*0304*/ 	.word	0x00006860


	//   ....[25]....
        /*0308*/ 	.word	0x00006d40


	//   ....[26]....
        /*030c*/ 	.word	0x00006d90


	//   ....[27]....
        /*0310*/ 	.word	0x00006ea0


	//   ....[28]....
        /*0314*/ 	.word	0x00006ee0


	//   ....[29]....
        /*0318*/ 	.word	0x000080f0


	//   ....[30]....
        /*031c*/ 	.word	0x00008110


	//   ....[31]....
        /*0320*/ 	.word	0x00008120


	//   ....[32]....
        /*0324*/ 	.word	0x000081d0


	//   ....[33]....
        /*0328*/ 	.word	0x000081f0


	//   ....[34]....
        /*032c*/ 	.word	0x00008290


	//   ....[35]....
        /*0330*/ 	.word	0x000082b0


	//   ....[36]....
        /*0334*/ 	.word	0x000082c0


	//   ....[37]....
        /*0338*/ 	.word	0x00008b00


	//   ....[38]....
        /*033c*/ 	.word	0x00008b20


	//   ....[39]....
        /*0340*/ 	.word	0x00008b50


	//   ....[40]....
        /*0344*/ 	.word	0x00008c00


	//   ....[41]....
        /*0348*/ 	.word	0x00008c10


	//   ....[42]....
        /*034c*/ 	.word	0x00008cc0


	//   ....[43]....
        /*0350*/ 	.word	0x00008cd0


	//   ....[44]....
        /*0354*/ 	.word	0x00008ce0


	//   ....[45]....
        /*0358*/ 	.word	0x00008cf0


	//   ....[46]....
        /*035c*/ 	.word	0x00008d00


	//   ....[47]....
        /*0360*/ 	.word	0x00008dd0


	//   ....[48]....
        /*0364*/ 	.word	0x00008e80


	//   ....[49]....
        /*0368*/ 	.word	0x00009560


	//   ....[50]....
        /*036c*/ 	.word	0x00009570


	//   ....[51]....
        /*0370*/ 	.word	0x00009590


	//   ....[52]....
        /*0374*/ 	.word	0x00009610


	//   ....[53]....
        /*0378*/ 	.word	0x00009620


	//   ....[54]....
        /*037c*/ 	.word	0x00009680


	//   ....[55]....
        /*0380*/ 	.word	0x000096b0


	//   ....[56]....
        /*0384*/ 	.word	0x000096f0


	//   ....[57]....
        /*0388*/ 	.word	0x000099a0


	//   ....[58]....
        /*038c*/ 	.word	0x000099c0


	//   ....[59]....
        /*0390*/ 	.word	0x00009a60


	//   ....[60]....
        /*0394*/ 	.word	0x00009a70


	//   ....[61]....
        /*0398*/ 	.word	0x00009b00


	//   ....[62]....
        /*039c*/ 	.word	0x00009b10


	//   ....[63]....
        /*03a0*/ 	.word	0x00009b20


	//   ....[64]....
        /*03a4*/ 	.word	0x00009bb0


	//   ....[65]....
        /*03a8*/ 	.word	0x0000a050


	//   ....[66]....
        /*03ac*/ 	.word	0x0000a060


	//   ....[67]....
        /*03b0*/ 	.word	0x0000a0b0


	//   ....[68]....
        /*03b4*/ 	.word	0x0000a0f0


	//   ....[69]....
        /*03b8*/ 	.word	0x0000a150


	//   ....[70]....
        /*03bc*/ 	.word	0x0000a170


	//   ....[71]....
        /*03c0*/ 	.word	0x0000a1f0


	//   ....[72]....
        /*03c4*/ 	.word	0x0000a210


	//   ....[73]....
        /*03c8*/ 	.word	0x0000a5e0


	//   ....[74]....
        /*03cc*/ 	.word	0x0000aac0


	//   ....[75]....
        /*03d0*/ 	.word	0x0000abb0


	//   ....[76]....
        /*03d4*/ 	.word	0x0000ac50


	//   ....[77]....
        /*03d8*/ 	.word	0x0000acc0


	//   ....[78]....
        /*03dc*/ 	.word	0x0000add0


	//   ....[79]....
        /*03e0*/ 	.word	0x0000ae40


	//   ....[80]....
        /*03e4*/ 	.word	0x0000af50


	//   ....[81]....
        /*03e8*/ 	.word	0x0000afc0


	//   ....[82]....
        /*03ec*/ 	.word	0x0000b0c0


	//   ....[83]....
        /*03f0*/ 	.word	0x0000b150


	//   ....[84]....
        /*03f4*/ 	.word	0x0000b1c0


	//   ....[85]....
        /*03f8*/ 	.word	0x0000b220


	//   ....[86]....
        /*03fc*/ 	.word	0x0000b340


	//   ....[87]....
        /*0400*/ 	.word	0x0000b3a0


	//   ....[88]....
        /*0404*/ 	.word	0x0000b4b0


	//   ....[89]....
        /*0408*/ 	.word	0x0000b510


	//   ....[90]....
        /*040c*/ 	.word	0x0000b5c0


	//   ....[91]....
        /*0410*/ 	.word	0x0000b6b0


	//   ....[92]....
        /*0414*/ 	.word	0x0000b790


	//   ....[93]....
        /*0418*/ 	.word	0x0000b800


	//   ....[94]....
        /*041c*/ 	.word	0x0000b8d0


	//   ....[95]....
        /*0420*/ 	.word	0x0000ba10


	//   ....[96]....
        /*0424*/ 	.word	0x0000bac0


	//   ....[97]....
        /*0428*/ 	.word	0x0000bb40


	//   ....[98]....
        /*042c*/ 	.word	0x0000bc20


	//   ....[99]....
        /*0430*/ 	.word	0x0000bc80


	//   ....[100]....
        /*0434*/ 	.word	0x0000bd50


	//   ....[101]....
        /*0438*/ 	.word	0x0000bdb0


	//   ....[102]....
        /*043c*/ 	.word	0x0000be80


	//   ....[103]....
        /*0440*/ 	.word	0x0000bf70


	//   ....[104]....
        /*0444*/ 	.word	0x0000c010


	//   ....[105]....
        /*0448*/ 	.word	0x0000c070


	//   ....[106]....
        /*044c*/ 	.word	0x0000c170


	//   ....[107]....
        /*0450*/ 	.word	0x0000c1d0


	//   ....[108]....
        /*0454*/ 	.word	0x0000c2d0


	//   ....[109]....
        /*0458*/ 	.word	0x0000c330


	//   ....[110]....
        /*045c*/ 	.word	0x0000c400


	//   ....[111]....
        /*0460*/ 	.word	0x0000c550


	//   ....[112]....
        /*0464*/ 	.word	0x0000c5f0


	//   ....[113]....
        /*0468*/ 	.word	0x0000c680


	//   ....[114]....
        /*046c*/ 	.word	0x0000c780


	//   ....[115]....
        /*0470*/ 	.word	0x0000c7e0


	//   ....[116]....
        /*0474*/ 	.word	0x0000c8d0


	//   ....[117]....
        /*0478*/ 	.word	0x0000c930


	//   ....[118]....
        /*047c*/ 	.word	0x0000c9f0


	//   ....[119]....
        /*0480*/ 	.word	0x0000cb60


	//----- nvinfo : EIATTR_REG_RECONFIG
	.align		4
.L_85:
        /*0484*/ 	.byte	0x01, 0x54
	.zero		2


	//----- nvinfo : EIATTR_SYSCALL_OFFSETS
	.align		4
        /*0488*/ 	.byte	0x04, 0x46
        /*048a*/ 	.short	(.L_87 - .L_86)


	//   ....[0]....
.L_86:
        /*048c*/ 	.word	0x00001190


	//   ....[1]....
        /*0490*/ 	.word	0x000077b0


	//   ....[2]....
        /*0494*/ 	.word	0x000078f0


	//   ....[3]....
        /*0498*/ 	.word	0x000079e0


	//   ....[4]....
        /*049c*/ 	.word	0x00008620


	//----- nvinfo : EIATTR_MBARRIER_INSTR_OFFSETS
	.align		4
.L_87:
        /*04a0*/ 	.byte	0x04, 0x39
        /*04a2*/ 	.short	(.L_89 - .L_88)


	//   ....[0]....
.L_88:
        /*04a4*/ 	.word	0x00000180
        /*04a8*/ 	.word	0x000000ff
        /*04ac*/ 	.word	0x0002d800
        /*04b0*/ 	.short	0x0100
        /*04b2*/ 	.byte	0x08
	.zero		1


	//   ....[1]....
        /*04b4*/ 	.word	0x00000190
        /*04b8*/ 	.word	0x000000ff
        /*04bc*/ 	.word	0x0002d820
        /*04c0*/ 	.short	0x0100
        /*04c2*/ 	.byte	0x08
	.zero		1


	//   ....[2]....
        /*04c4*/ 	.word	0x00000280
        /*04c8*/ 	.word	0x000000ff
        /*04cc*/ 	.word	0x0002d830
        /*04d0*/ 	.short	0x0100
        /*04d2*/ 	.byte	0x08
	.zero		1


	//   ....[3]....
        /*04d4*/ 	.word	0x00000290
        /*04d8*/ 	.word	0x000000ff
        /*04dc*/ 	.word	0x0002d840
        /*04e0*/ 	.short	0x0100
        /*04e2*/ 	.byte	0x08
	.zero		1


	//   ....[4]....
        /*04e4*/ 	.word	0x000002a0
        /*04e8*/ 	.word	0x000000ff
        /*04ec*/ 	.word	0x0002d838
        /*04f0*/ 	.short	0x0100
        /*04f2*/ 	.byte	0x08
	.zero		1


	//   ....[5]....
        /*04f4*/ 	.word	0x000002b0
        /*04f8*/ 	.word	0x000000ff
        /*04fc*/ 	.word	0x0002d848
        /*0500*/ 	.short	0x0100
        /*0502*/ 	.byte	0x08
	.zero		1


	//   ....[6]....
        /*0504*/ 	.word	0x000003e0
        /*0508*/ 	.word	0x000000ff
        /*050c*/ 	.word	0x0002d850
        /*0510*/ 	.short	0x0100
        /*0512*/ 	.byte	0x08
	.zero		1


	//   ....[7]....
        /*0514*/ 	.word	0x000003f0
        /*0518*/ 	.word	0x000000ff
        /*051c*/ 	.word	0x0002d860
        /*0520*/ 	.short	0x0100
        /*0522*/ 	.byte	0x08
	.zero		1


	//   ....[8]....
        /*0524*/ 	.word	0x00000400
        /*0528*/ 	.word	0x000000ff
        /*052c*/ 	.word	0x0002d858
        /*0530*/ 	.short	0x0100
        /*0532*/ 	.byte	0x08
	.zero		1


	//   ....[9]....
        /*0534*/ 	.word	0x00000410
        /*0538*/ 	.word	0x000000ff
        /*053c*/ 	.word	0x0002d868
        /*0540*/ 	.short	0x0100
        /*0542*/ 	.byte	0x08
	.zero		1


	//   ....[10]....
        /*0544*/ 	.word	0x00000500
        /*0548*/ 	.word	0x000000ff
        /*054c*/ 	.word	0x0002d870
        /*0550*/ 	.short	0x0100
        /*0552*/ 	.byte	0x06
	.zero		1


	//   ....[11]....
        /*0554*/ 	.word	0x00000510
        /*0558*/ 	.word	0x000000ff
        /*055c*/ 	.word	0x0002d880
        /*0560*/ 	.short	0x0100
        /*0562*/ 	.byte	0x06
	.zero		1


	//   ....[12]....
        /*0564*/ 	.word	0x00000520
        /*0568*/ 	.word	0x000000ff
        /*056c*/ 	.word	0x0002d878
        /*0570*/ 	.short	0x0100
        /*0572*/ 	.byte	0x06
	.zero		1


	//   ....[13]....
        /*0574*/ 	.word	0x00000530
        /*0578*/ 	.word	0x000000ff
        /*057c*/ 	.word	0x0002d888
        /*0580*/ 	.short	0x0100
        /*0582*/ 	.byte	0x06
	.zero		1


	//   ....[14]....
        /*0584*/ 	.word	0x00000660
        /*0588*/ 	.word	0x000000ff
        /*058c*/ 	.word	0x0002d890
        /*0590*/ 	.short	0x0100
        /*0592*/ 	.byte	0x08
	.zero		1


	//   ....[15]....
        /*0594*/ 	.word	0x00000670
        /*0598*/ 	.word	0x000000ff
        /*059c*/ 	.word	0x0002d8a0
        /*05a0*/ 	.short	0x0100
        /*05a2*/ 	.byte	0x08
	.zero		1


	//   ....[16]....
        /*05a4*/ 	.word	0x00000680
        /*05a8*/ 	.word	0x000000ff
        /*05ac*/ 	.word	0x0002d898
        /*05b0*/ 	.short	0x0100
        /*05b2*/ 	.byte	0x08
	.zero		1


	//   ....[17]....
        /*05b4*/ 	.word	0x00000690
        /*05b8*/ 	.word	0x000000ff
        /*05bc*/ 	.word	0x0002d8a8
        /*05c0*/ 	.short	0x0100
        /*05c2*/ 	.byte	0x08
	.zero		1


	//   ....[18]....
        /*05c4*/ 	.word	0x000007d0
        /*05c8*/ 	.word	0x000000ff
        /*05cc*/ 	.word	0x0002d8b0
        /*05d0*/ 	.short	0x0100
        /*05d2*/ 	.byte	0x08
	.zero		1


	//   ....[19]....
        /*05d4*/ 	.word	0x000007e0
        /*05d8*/ 	.word	0x000000ff
        /*05dc*/ 	.word	0x0002d8c0
        /*05e0*/ 	.short	0x0100
        /*05e2*/ 	.byte	0x08
	.zero		1


	//   ....[20]....
        /*05e4*/ 	.word	0x000007f0
        /*05e8*/ 	.word	0x000000ff
        /*05ec*/ 	.word	0x0002d8b8
        /*05f0*/ 	.short	0x0100
        /*05f2*/ 	.byte	0x08
	.zero		1


	//   ....[21]....
        /*05f4*/ 	.word	0x00000800
        /*05f8*/ 	.word	0x000000ff
        /*05fc*/ 	.word	0x0002d8c8
        /*0600*/ 	.short	0x0100
        /*0602*/ 	.byte	0x08
	.zero		1


	//   ....[22]....
        /*0604*/ 	.word	0x000011f0
        /*0608*/ 	.word	0x000000ff
        /*060c*/ 	.word	0x0002d800
        /*0610*/ 	.short	0x010a
        /*0612*/ 	.byte	0x28
	.zero		1


	//   ....[23]....
        /*0614*/ 	.word	0x00001270
        /*0618*/ 	.word	0x00000004
        /*061c*/ 	.word	0x0002d830
        /*0620*/ 	.short	0x010a
        /*0622*/ 	.byte	0x3f
	.zero		1


	//   ....[24]....
        /*0624*/ 	.word	0x000012c0
        /*0628*/ 	.word	0x00000004
        /*062c*/ 	.word	0x0002d830
        /*0630*/ 	.short	0x010a
        /*0632*/ 	.byte	0x3f
	.zero		1


	//   ....[25]....
        /*0634*/ 	.word	0x00001830
        /*0638*/ 	.word	0x000000ff
        /*063c*/ 	.word	0x00000000
        /*0640*/ 	.short	0x0101
        /*0642*/ 	.byte	0x06
	.zero		1


	//   ....[26]....
        /*0644*/ 	.word	0x000036a0
        /*0648*/ 	.word	0x000000ff
        /*064c*/ 	.word	0x0002d830
        /*0650*/ 	.short	0x010a
        /*0652*/ 	.byte	0x06
	.zero		1


	//   ....[27]....
        /*0654*/ 	.word	0x000036e0
        /*0658*/ 	.word	0x000000ff
        /*065c*/ 	.word	0x0002d830
        /*0660*/ 	.short	0x010a
        /*0662*/ 	.byte	0x06
	.zero		1


	//   ....[28]....
        /*0664*/ 	.word	0x000039b0
        /*0668*/ 	.word	0x000000ff
        /*066c*/ 	.word	0x0002d850
        /*0670*/ 	.short	0x010a
        /*0672*/ 	.byte	0x06
	.zero		1


	//   ....[29]....
        /*0674*/ 	.word	0x000039f0
        /*0678*/ 	.word	0x000000ff
        /*067c*/ 	.word	0x0002d850
        /*0680*/ 	.short	0x010a
        /*0682*/ 	.byte	0x06
	.zero		1


	//   ....[30]....
        /*0684*/ 	.word	0x00003f40
        /*0688*/ 	.word	0x000000ff
        /*068c*/ 	.word	0x00000000
        /*0690*/ 	.short	0x0101
        /*0692*/ 	.byte	0x06
	.zero		1


	//   ....[31]....
        /*0694*/ 	.word	0x000050e0
        /*0698*/ 	.word	0x000000ff
        /*069c*/ 	.word	0x00000000
        /*06a0*/ 	.short	0x0101
        /*06a2*/ 	.byte	0x06
	.zero		1


	//   ....[32]....
        /*06a4*/ 	.word	0x000056e0
        /*06a8*/ 	.word	0x000000ff
        /*06ac*/ 	.word	0x0002d850
        /*06b0*/ 	.short	0x010a
        /*06b2*/ 	.byte	0x08
	.zero		1


	//   ....[33]....
        /*06b4*/ 	.word	0x00005720
        /*06b8*/ 	.word	0x000000ff
        /*06bc*/ 	.word	0x0002d850
        /*06c0*/ 	.short	0x010a
        /*06c2*/ 	.byte	0x08
	.zero		1


	//   ....[34]....
        /*06c4*/ 	.word	0x000061e0
        /*06c8*/ 	.word	0x000000ff
        /*06cc*/ 	.word	0x00000000
        /*06d0*/ 	.short	0x0101
        /*06d2*/ 	.byte	0x08
	.zero		1


	//   ....[35]....
        /*06d4*/ 	.word	0x00006da0
        /*06d8*/ 	.word	0x000000ff
        /*06dc*/ 	.word	0x00000000
        /*06e0*/ 	.short	0x0101
        /*06e2*/ 	.byte	0x04
	.zero		1


	//   ....[36]....
        /*06e4*/ 	.word	0x00007ec0
        /*06e8*/ 	.word	0x00000000
        /*06ec*/ 	.word	0x0002d840
        /*06f0*/ 	.short	0x010a
        /*06f2*/ 	.byte	0x3f
	.zero		1


	//   ....[37]....
        /*06f4*/ 	.word	0x00008400
        /*06f8*/ 	.word	0x00000000
        /*06fc*/ 	.word	0x0002d830
        /*0700*/ 	.short	0x0107
        /*0702*/ 	.byte	0x3f
	.zero		1


	//   ....[38]....
        /*0704*/ 	.word	0x000084c0
        /*0708*/ 	.word	0x00000000
        /*070c*/ 	.word	0x0002d830
        /*0710*/ 	.short	0x0101
        /*0712*/ 	.byte	0x3f
	.zero		1


	//   ....[39]....
        /*0714*/ 	.word	0x00008f70
        /*0718*/ 	.word	0x000000ff
        /*071c*/ 	.word	0x0002d800
        /*0720*/ 	.short	0x0107
        /*0722*/ 	.byte	0x25
	.zero		1


	//   ....[40]....
        /*0724*/ 	.word	0x00008fd0
        /*0728*/ 	.word	0x000000ff
        /*072c*/ 	.word	0x0002d800
        /*0730*/ 	.short	0x0101
        /*0732*/ 	.byte	0x25
	.zero		1


	//   ....[41]....
        /*0734*/ 	.word	0x00008ff0
        /*0738*/ 	.word	0x000000ff
        /*073c*/ 	.word	0x0002d820
        /*0740*/ 	.short	0x010a
        /*0742*/ 	.byte	0x25
	.zero		1


	//   ....[42]....
        /*0744*/ 	.word	0x00009380
        /*0748*/ 	.word	0x00000006
        /*074c*/ 	.word	0x0002d840
        /*0750*/ 	.short	0x010a
        /*0752*/ 	.byte	0x3f
	.zero		1


	//   ....[43]....
        /*0754*/ 	.word	0x00009790
        /*0758*/ 	.word	0x00000006
        /*075c*/ 	.word	0x0002d830
        /*0760*/ 	.short	0x0107
        /*0762*/ 	.byte	0x3f
	.zero		1


	//   ....[44]....
        /*0764*/ 	.word	0x00009850
        /*0768*/ 	.word	0x00000006
        /*076c*/ 	.word	0x0002d830
        /*0770*/ 	.short	0x0101
        /*0772*/ 	.byte	0x3f
	.zero		1


	//   ....[45]....
        /*0774*/ 	.word	0x000098b0
        /*0778*/ 	.word	0x00000006
        /*077c*/ 	.word	0x0002d860
        /*0780*/ 	.short	0x010a
        /*0782*/ 	.byte	0x3f
	.zero		1


	//   ....[46]....
        /*0784*/ 	.word	0x00009ca0
        /*0788*/ 	.word	0x00000006
        /*078c*/ 	.word	0x0002d850
        /*0790*/ 	.short	0x0107
        /*0792*/ 	.byte	0x3f
	.zero		1


	//   ....[47]....
        /*0794*/ 	.word	0x00009e70
        /*0798*/ 	.word	0x00000006
        /*079c*/ 	.word	0x0002d850
        /*07a0*/ 	.short	0x0101
        /*07a2*/ 	.byte	0x3f
	.zero		1


	//   ....[48]....
        /*07a4*/ 	.word	0x00009f70
        /*07a8*/ 	.word	0x00000004
        /*07ac*/ 	.word	0x0002d860
        /*07b0*/ 	.short	0x010a
        /*07b2*/ 	.byte	0x3f
	.zero		1


	//   ....[49]....
        /*07b4*/ 	.word	0x0000a350
        /*07b8*/ 	.word	0x00000004
        /*07bc*/ 	.word	0x0002d850
        /*07c0*/ 	.short	0x0107
        /*07c2*/ 	.byte	0x3f
	.zero		1


	//   ....[50]....
        /*07c4*/ 	.word	0x0000a440
        /*07c8*/ 	.word	0x00000004
        /*07cc*/ 	.word	0x0002d850
        /*07d0*/ 	.short	0x0101
        /*07d2*/ 	.byte	0x3f
	.zero		1


	//   ....[51]....
        /*07d4*/ 	.word	0x0000a560
        /*07d8*/ 	.word	0x00000004
        /*07dc*/ 	.word	0x0002d820
        /*07e0*/ 	.short	0x010a
        /*07e2*/ 	.byte	0x3f
	.zero		1


	//   ....[52]....
        /*07e4*/ 	.word	0x0000a6e0
        /*07e8*/ 	.word	0x00000003
        /*07ec*/ 	.word	0x0002d840
        /*07f0*/ 	.short	0x010a
        /*07f2*/ 	.byte	0x3f
	.zero		1


	//   ....[53]....
        /*07f4*/ 	.word	0x0000a780
        /*07f8*/ 	.word	0x00000017
        /*07fc*/ 	.word	0x0002d840
        /*0800*/ 	.short	0x010a
        /*0802*/ 	.byte	0x3f
	.zero		1


	//   ....[54]....
        /*0804*/ 	.word	0x0000a7c0
        /*0808*/ 	.word	0x00000003
        /*080c*/ 	.word	0x0002d860
        /*0810*/ 	.short	0x010a
        /*0812*/ 	.byte	0x3f
	.zero		1


	//   ....[55]....
        /*0814*/ 	.word	0x0000a800
        /*0818*/ 	.word	0x00000017
        /*081c*/ 	.word	0x0002d860
        /*0820*/ 	.short	0x010a
        /*0822*/ 	.byte	0x3f
	.zero		1


	//   ....[56]....
        /*0824*/ 	.word	0x0000a870
        /*0828*/ 	.word	0x00000003
        /*082c*/ 	.word	0x0002d800
        /*0830*/ 	.short	0x010a
        /*0832*/ 	.byte	0x3f
	.zero		1


	//   ....[57]....
        /*0834*/ 	.word	0x0000a8c0
        /*0838*/ 	.word	0x00000004
        /*083c*/ 	.word	0x0002d830
        /*0840*/ 	.short	0x010a
        /*0842*/ 	.byte	0x3f
	.zero		1


	//   ....[58]....
        /*0844*/ 	.word	0x0000a920
        /*0848*/ 	.word	0x00000003
        /*084c*/ 	.word	0x0002d830
        /*0850*/ 	.short	0x010a
        /*0852*/ 	.byte	0x3f
	.zero		1


	//   ....[59]....
        /*0854*/ 	.word	0x0000a980
        /*0858*/ 	.word	0x00000003
        /*085c*/ 	.word	0x0002d850
        /*0860*/ 	.short	0x010a
        /*0862*/ 	.byte	0x3f
	.zero		1


	//   ....[60]....
        /*0864*/ 	.word	0x0000a9e0
        /*0868*/ 	.word	0x00000007
        /*086c*/ 	.word	0x0002d850
        /*0870*/ 	.short	0x010a
        /*0872*/ 	.byte	0x3f
	.zero		1


	//   ....[61]....
        /*0874*/ 	.word	0x0000ab00
        /*0878*/ 	.word	0x00000000
        /*087c*/ 	.word	0x0002d840
        /*0880*/ 	.short	0x010a
        /*0882*/ 	.byte	0x3f
	.zero		1


	//   ....[62]....
        /*0884*/ 	.word	0x0000b910
        /*0888*/ 	.word	0x00000003
        /*088c*/ 	.word	0x0002d820
        /*0890*/ 	.short	0x010a
        /*0892*/ 	.byte	0x3f
	.zero		1


	//   ....[63]....
        /*0894*/ 	.word	0x0000b960
        /*0898*/ 	.word	0x00000006
        /*089c*/ 	.word	0x0002d840
        /*08a0*/ 	.short	0x010a
        /*08a2*/ 	.byte	0x3f
	.zero		1


	//   ....[64]....
        /*08a4*/ 	.word	0x0000bec0
        /*08a8*/ 	.word	0x00000006
        /*08ac*/ 	.word	0x0002d860
        /*08b0*/ 	.short	0x010a
        /*08b2*/ 	.byte	0x3f
	.zero		1


	//   ....[65]....
        /*08b4*/ 	.word	0x0000c4a0
        /*08b8*/ 	.word	0x00000004
        /*08bc*/ 	.word	0x0002d860
        /*08c0*/ 	.short	0x010a
        /*08c2*/ 	.byte	0x3f
	.zero		1


	//   ....[66]....
        /*08c4*/ 	.word	0x0000ca80
        /*08c8*/ 	.word	0x00000004
        /*08cc*/ 	.word	0x0002d820
        /*08d0*/ 	.short	0x010a
        /*08d2*/ 	.byte	0x3f
	.zero		1


	//   ....[67]....
        /*08d4*/ 	.word	0x0000cc20
        /*08d8*/ 	.word	0x00000003
        /*08dc*/ 	.word	0x0002d840
        /*08e0*/ 	.short	0x010a
        /*08e2*/ 	.byte	0x3f
	.zero		1


	//   ....[68]....
        /*08e4*/ 	.word	0x0000cc70
        /*08e8*/ 	.word	0x00000017
        /*08ec*/ 	.word	0x0002d840
        /*08f0*/ 	.short	0x010a
        /*08f2*/ 	.byte	0x3f
	.zero		1


	//   ....[69]....
        /*08f4*/ 	.word	0x0000ccc0
        /*08f8*/ 	.word	0x00000003
        /*08fc*/ 	.word	0x0002d860
        /*0900*/ 	.short	0x010a
        /*0902*/ 	.byte	0x3f
	.zero		1


	//----- nvinfo : EIATTR_NUM_MBARRIERS
	.align		4
.L_89:
        /*0904*/ 	.byte	0x03, 0x38
        /*0906*/ 	.short	0x0016


	//----- nvinfo : EIATTR_EXIT_INSTR_OFFSETS
	.align		4
        /*0908*/ 	.byte	0x04, 0x1c
        /*090a*/ 	.short	(.L_91 - .L_90)


	//   ....[0]....
.L_90:
        /*090c*/ 	.word	0x00000960


	//   ....[1]....
        /*0910*/ 	.word	0x00007000


	//   ....[2]....
        /*0914*/ 	.word	0x0000a850


	//----- nvinfo : EIATTR_MAX_THREADS
	.align		4
.L_91:
        /*0918*/ 	.byte	0x04, 0x05
        /*091a*/ 	.short	(.L_93 - .L_92)
.L_92:
        /*091c*/ 	.word	0x00000200
        /*0920*/ 	.word	0x00000001
        /*0924*/ 	.word	0x00000001


	//----- nvinfo : EIATTR_CRS_STACK_SIZE
	.align		4
.L_93:
        /*0928*/ 	.byte	0x04, 0x1e
        /*092a*/ 	.short	(.L_95 - .L_94)
.L_94:
        /*092c*/ 	.word	0x00000000


	//----- nvinfo : EIATTR_CBANK_PARAM_SIZE
	.align		4
.L_95:
        /*0930*/ 	.byte	0x03, 0x19
        /*0932*/ 	.short	0x0a70


	//----- nvinfo : EIATTR_PARAM_CBANK
	.align		4
        /*0934*/ 	.byte	0x04, 0x0a
        /*0936*/ 	.short	(.L_97 - .L_96)
	.align		4
.L_96:
        /*0938*/ 	.word	index@(.nv.constant0._ZN7cutlass13device_kernelIN5flash11enable_sm90INS1_16FlashAttnFwdSm90INS1_25CollectiveMainloopFwdSm90ILi2EN4cute5tupleIJNS5_1CILi1EEES8_S8_EEENS6_IJNS7_ILi192EEENS7_ILi128EEENS7_ILi96EEEEEELi96ENS_10bfloat16_tEfNS_4arch4Sm90ELb0ELb0ELb0ELb0ELb1ELb0ELb0ELb0ELb1ELb1ELb0ELb0EEENS1_21CollectiveEpilogueFwdINS6_IJSA_SC_SB_EEES9_SE_SG_Li384ELb0ELb1ELb0ELb0EEENS1_29StaticPersistentTileSchedulerILb0EEEEEEEEEvNT_6ParamsE)
        /*093c*/ 	.short	0x0210
        /*093e*/ 	.short	0x0a70


	//----- nvinfo : EIATTR_SW_WAR
	.align		4
.L_97:
        /*0940*/ 	.byte	0x04, 0x36
        /*0942*/ 	.short	(.L_99 - .L_98)
.L_98:
        /*0944*/ 	.word	0x00000008
.L_99:


//--------------------- .nv.info._ZN7cutlass13device_kernelIN5flash11enable_sm90INS1_16FlashAttnFwdSm90INS1_25CollectiveMainloopFwdSm90ILi2EN4cute5tupleIJNS5_1CILi1EEES8_S8_EEENS6_IJNS7_ILi192EEENS7_ILi128EEENS7_ILi96EEEEEELi96ENS_10bfloat16_tEfNS_4arch4Sm90ELb0ELb0ELb0ELb1ELb1ELb0ELb0ELb0ELb1ELb1ELb0ELb0EEENS1_21CollectiveEpilogueFwdINS6_IJSA_SC_SB_EEES9_SE_SG_Li384ELb1ELb1ELb0ELb0EEENS1_36VarlenDynamicPersistentTileSchedulerILi192ELi128ELi384ELi128ELb0ELb1ELb1ELb0ELb1ELb1EEEEEEEEEvNT_6ParamsE --------------------------
	.section	.nv.info._ZN7cutlass13device_kernelIN5flash11enable_sm90INS1_16FlashAttnFwdSm90INS1_25CollectiveMainloopFwdSm90ILi2EN4cute5tupleIJNS5_1CILi1EEES8_S8_EEENS6_IJNS7_ILi192EEENS7_ILi128EEENS7_ILi96EEEEEELi96ENS_10bfloat16_tEfNS_4arch4Sm90ELb0ELb0ELb0ELb1ELb1ELb0ELb0ELb0ELb1ELb1ELb0ELb0EEENS1_21CollectiveEpilogueFwdINS6_IJSA_SC_SB_EEES9_SE_SG_Li384ELb1ELb1ELb0ELb0EEENS1_36VarlenDynamicPersistentTileSchedulerILi192ELi128ELi384ELi128ELb0ELb1ELb1ELb0ELb1ELb1EEEEEEEEEvNT_6ParamsE,"",@"SHT_CUDA_INFO"
	.sectionflags	@""
	.align	4


	//----- nvinfo : EIATTR_CUDA_API_VERSION
	.align		4
        /*0000*/ 	.byte	0x04, 0x37
        /*0002*/ 	.short	(.L_101 - .L_100)
.L_100:
        /*0004*/ 	.word	0x00000082


	//----- nvinfo : EIATTR_KPARAM_INFO
	.align		4
.L_101:
        /*0008*/ 	.byte	0x04, 0x17
        /*000a*/ 	.short	(.L_103 - .L_102)
.L_102:
        /*000c*/ 	.word	0x00000000
        /*0010*/ 	.short	0x0000
        /*0012*/ 	.short	0x0070
        /*0014*/ 	.byte	0x00, 0xf0, 0x01, 0x2a


	//----- nvinfo : EIATTR_SPARSE_MMA_MASK
	.align		4
.L_103:
        /*0018*/ 	.byte	0x03, 0x50
        /*001a*/ 	.short	0x0000


	//----- nvinfo : EIATTR_MAXREG_COUNT
	.align		4
        /*001c*/ 	.byte	0x03, 0x1b
        /*001e*/ 	.short	0x0080


	//----- nvinfo : EIATTR_NUM_BARRIERS
	.align		4
        /*0020*/ 	.byte	0x02, 0x4c
        /*0022*/ 	.byte	0x10
	.zero		1


	//----- nvinfo : EIATTR_EXTERNS
	.align		4
        /*0024*/ 	.byte	0x04, 0x0f
        /*0026*/ 	.short	(.L_105 - .L_104)


	//   ....[0]....
	.align		4
.L_104:
        /*0028*/ 	.word	index@(__assertfail)


	//----- nvinfo : EIATTR_ANNOTATIONS
	.align		4
.L_105:
        /*002c*/ 	.byte	0x04, 0x55
        /*002e*/ 	.short	(.L_107 - .L_106)


	//   ....[0]....
.L_106:
        /* <DEDUP_REMOVED lines=31> */
        /*0214*/ 	.byte	0x60, 0xd9, 0x00, 0x00, 0x01, 0x00, 0x00, 0x00, 0x70, 0xd9, 0x00, 0x00


	//----- nvinfo : EIATTR_MERCURY_ISA_VERSION
	.align		4
.L_107:
        /*0220*/ 	.byte	0x03, 0x5f
        /*0222*/ 	.short	0x0101


	//----- nvinfo : EIATTR_UNUSED_LOAD_BYTE_OFFSET
	.align		4
        /*0224*/ 	.byte	0x04, 0x44
        /*0226*/ 	.short	(.L_109 - .L_108)


	//   ....[0]....
.L_108:
        /*0228*/ 	.word	0x00000970
        /*022c*/ 	.word	0x0000fff0


	//   ....[1]....
        /*0230*/ 	.word	0x000063b0
        /*0234*/ 	.word	0x0000fff0


	//----- nvinfo : EIATTR_INT_WARP_WIDE_INSTR_OFFSETS
	.align		4
.L_109:
        /*0238*/ 	.byte	0x04, 0x31
        /*023a*/ 	.short	(.L_111 - .L_110)


	//   ....[0]....
.L_110:
        /*023c*/ 	.word	0x000000c0


	//   ....[1]....
        /*0240*/ 	.word	0x000000d0


	//   ....[2]....
        /*0244*/ 	.word	0x00000170


	//   ....[3]....
        /*0248*/ 	.word	0x00008e20


	//   ....[4]....
        /*024c*/ 	.word	0x00008eb0


	//   ....[5]....
        /*0250*/ 	.word	0x0000bc50


	//   ....[6]....
        /*0254*/ 	.word	0x0000bce0


	//----- nvinfo : EIATTR_COOP_GROUP_MASK_REGIDS
	.align		4
.L_111:
        /*0258*/ 	.byte	0x04, 0x29
        /*025a*/ 	.short	(.L_113 - .L_112)


	//   ....[0]....
.L_112:
        /*025c*/ 	.word	0xffffffff


	//   ....[1]....
        /*0260*/ 	.word	0xffffffff


	//   ....[2]....
        /*0264*/ 	.word	0xffffffff


	//   ....[3]....
        /*0268*/ 	.word	0xffffffff


	//   ....[4]....
        /*026c*/ 	.word	0xffffffff


	//   ....[5]....
        /*0270*/ 	.word	0xffffffff


	//   ....[6]....
        /*0274*/ 	.word	0xffffffff


	//   ....[7]....
        /*0278*/ 	.word	0xffffffff


	//   ....[8]....
        /*027c*/ 	.word	0xffffffff


	//   ....[9]....
        /*0280*/ 	.word	0xffffffff


	//   ....[10]....
        /*0284*/ 	.word	0xffffffff


	//   ....[11]....
        /*0288*/ 	.word	0xffffffff


	//   ....[12]....
        /*028c*/ 	.word	0xffffffff


	//   ....[13]....
        /*0290*/ 	.word	0xffffffff


	//   ....[14]....
        /*0294*/ 	.word	0xffffffff


	//   ....[15]....
        /*0298*/ 	.word	0xffffffff


	//   ....[16]....
        /*029c*/ 	.word	0xffffffff


	//   ....[17]....
        /*02a0*/ 	.word	0xffffffff


	//   ....[18]....
        /*02a4*/ 	.word	0xffffffff


	//   ....[19]....
        /*02a8*/ 	.word	0xffffffff


	//   ....[20]....
        /*02ac*/ 	.word	0xffffffff


	//   ....[21]....
        /*02b0*/ 	.word	0xffffffff


	//   ....[22]....
        /*02b4*/ 	.word	0xffffffff


	//   ....[23]....
        /*02b8*/ 	.word	0xffffffff


	//   ....[24]....
        /*02bc*/ 	.word	0xffffffff


	//   ....[25]....
        /*02c0*/ 	.word	0xffffffff


	//   ....[26]....
        /*02c4*/ 	.word	0xffffffff


	//   ....[27]....
        /*02c8*/ 	.word	0xffffffff


	//   ....[28]....
        /*02cc*/ 	.word	0xffffffff


	//   ....[29]....
        /*02d0*/ 	.word	0xffffffff


	//   ....[30]....
        /*02d4*/ 	.word	0xffffffff


	//   ....[31]....
        /*02d8*/ 	.word	0xffffffff


	//   ....[32]....
        /*02dc*/ 	.word	0xffffffff


	//   ....[33]....
        /*02e0*/ 	.word	0xffffffff


	//   ....[34]....
        /*02e4*/ 	.word	0xffffffff


	//   ....[35]....
        /*02e8*/ 	.word	0xffffffff


	//   ....[36]....
        /*02ec*/ 	.word	0xffffffff


	//   ....[37]....
        /*02f0*/ 	.word	0xffffffff


	//   ....[38]....
        /*02f4*/ 	.word	0xffffffff


	//   ....[39]....
        /*02f8*/ 	.word	0xffffffff


	//   ....[40]....
        /*02fc*/ 	.word	0xffffffff


	//   ....[41]....
        /*0300*/ 	.word	0xffffffff


	//   ....[42]....
        /*0304*/ 	.word	0xffffffff


	//   ....[43]....
        /*0308*/ 	.word	0xffffffff


	//   ....[44]....
        /*030c*/ 	.word	0xffffffff


	//   ....[45]....
        /*0310*/ 	.word	0xffffffff


	//   ....[46]....
        /*0314*/ 	.word	0xffffffff


	//   ....[47]....
        /*0318*/ 	.word	0xffffffff


	//   ....[48]....
        /*031c*/ 	.word	0xffffffff


	//   ....[49]....
        /*0320*/ 	.word	0xffffffff


	//   ....[50]....
        /*0324*/ 	.word	0xffffffff


	//   ....[51]....
        /*0328*/ 	.word	0xffffffff


	//   ....[52]....
        /*032c*/ 	.word	0xffffffff


	//   ....[53]....
        /*0330*/ 	.word	0xffffffff


	//   ....[54]....
        /*0334*/ 	.word	0xffffffff


	//   ....[55]....
        /*0338*/ 	.word	0xffffffff


	//   ....[56]....
        /*033c*/ 	.word	0xffffffff


	//   ....[57]....
        /*0340*/ 	.word	0xffffffff


	//   ....[58]....
        /*0344*/ 	.word	0xffffffff


	//   ....[59]....
        /*0348*/ 	.word	0xffffffff


	//   ....[60]....
        /*034c*/ 	.word	0xffffffff


	//   ....[61]....
        /*0350*/ 	.word	0xffffffff


	//   ....[62]....
        /*0354*/ 	.word	0xffffffff


	//   ....[63]....
        /*0358*/ 	.word	0xffffffff


	//   ....[64]....
        /*035c*/ 	.word	0xffffffff


	//   ....[65]....
        /*0360*/ 	.word	0xffffffff


	//   ....[66]....
        /*0364*/ 	.word	0xffffffff


	//   ....[67]....
        /*0368*/ 	.word	0xffffffff


	//   ....[68]....
        /*036c*/ 	.word	0xffffffff


	//   ....[69]....
        /*0370*/ 	.word	0xffffffff


	//   ....[70]....
        /*0374*/ 	.word	0xffffffff


	//   ....[71]....
        /*0378*/ 	.word	0xffffffff


	//   ....[72]....
        /*037c*/ 	.word	0xffffffff


	//   ....[73]....
        /*0380*/ 	.word	0xffffffff


	//   ....[74]....
        /*0384*/ 	.word	0xffffffff


	//   ....[75]....
        /*0388*/ 	.word	0xffffffff


	//   ....[76]....
        /*038c*/ 	.word	0xffffffff


	//   ....[77]....
        /*0390*/ 	.word	0xffffffff


	//   ....[78]....
        /*0394*/ 	.word	0xffffffff


	//   ....[79]....
        /*0398*/ 	.word	0xffffffff


	//   ....[80]....
        /*039c*/ 	.word	0xffffffff


	//   ....[81]....
        /*03a0*/ 	.word	0xffffffff


	//   ....[82]....
        /*03a4*/ 	.word	0xffffffff


	//   ....[83]....
        /*03a8*/ 	.word	0xffffffff


	//   ....[84]....
        /*03ac*/ 	.word	0xffffffff


	//   ....[85]....
        /*03b0*/ 	.word	0xffffffff


	//   ....[86]....
        /*03b4*/ 	.word	0xffffffff


	//   ....[87]....
        /*03b8*/ 	.word	0xffffffff


	//   ....[88]....
        /*03bc*/ 	.word	0xffffffff


	//   ....[89]....
        /*03c0*/ 	.word	0xffffffff


	//   ....[90]....
        /*03c4*/ 	.word	0xffffffff


	//   ....[91]....
        /*03c8*/ 	.word	0xffffffff


	//   ....[92]....
        /*03cc*/ 	.word	0xffffffff


	//   ....[93]....
        /*03d0*/ 	.word	0xffffffff


	//   ....[94]....
        /*03d4*/ 	.word	0xffffffff


	//   ....[95]....
        /*03d8*/ 	.word	0xffffffff


	//   ....[96]....
        /*03dc*/ 	.word	0xffffffff


	//   ....[97]....
        /*03e0*/ 	.word	0xffffffff


	//   ....[98]....
        /*03e4*/ 	.word	0xffffffff


	//   ....[99]....
        /*03e8*/ 	.word	0xffffffff


	//   ....[100]....
        /*03ec*/ 	.word	0xffffffff


	//   ....[101]....
        /*03f0*/ 	.word	0xffffffff


	//   ....[102]....
        /*03f4*/ 	.word	0xffffffff


	//   ....[103]....
        /*03f8*/ 	.word	0xffffffff


	//   ....[104]....
        /*03fc*/ 	.word	0xffffffff


	//   ....[105]....
        /*0400*/ 	.word	0xffffffff


	//   ....[106]....
        /*0404*/ 	.word	0xffffffff


	//   ....[107]....
        /*0408*/ 	.word	0xffffffff


	//   ....[108]....
        /*040c*/ 	.word	0xffffffff


	//   ....[109]....
        /*0410*/ 	.word	0xffffffff


	//   ....[110]....
        /*0414*/ 	.word	0xffffffff


	//   ....[111]....
        /*0418*/ 	.word	0x0500000f


	//   ....[112]....
        /*041c*/ 	.word	0x0500000f


	//   ....[113]....
        /*0420*/ 	.word	0x0500000f


	//   ....[114]....
        /*0424*/ 	.word	0x0500000f


	//   ....[115]....
        /*0428*/ 	.word	0x0500000f


	//   ....[116]....
        /*042c*/ 	.word	0x0500000f


	//   ....[117]....
        /*0430*/ 	.word	0x0500000f


	//   ....[118]....
        /*0434*/ 	.word	0x0500000f


	//   ....[119]....
        /*0438*/ 	.word	0x0500000f


	//   ....[120]....
        /*043c*/ 	.word	0x0500000f


	//   ....[121]....
        /*0440*/ 	.word	0x0500000f


	//   ....[122]....
        /*0444*/ 	.word	0x0500000f


	//   ....[123]....
        /*0448*/ 	.word	0x0500000f


	//   ....[124]....
        /*044c*/ 	.word	0x0500000f


	//   ....[125]....
        /*0450*/ 	.word	0x0500000f


	//   ....[126]....
        /*0454*/ 	.word	0x0500000f


	//   ....[127]....
        /*0458*/ 	.word	0x0500000f


	//   ....[128]....
        /*045c*/ 	.word	0x0500000f


	//   ....[129]....
        /*0460*/ 	.word	0x0500000f


	//   ....[130]....
        /*0464*/ 	.word	0x0500000f


	//   ....[131]....
        /*0468*/ 	.word	0x0500000f


	//   ....[132]....
        /*046c*/ 	.word	0x0500000f


	//   ....[133]....
        /*0470*/ 	.word	0x0500000f


	//   ....[134]....
        /*0474*/ 	.word	0x0500000f


	//   ....[135]....
        /*0478*/ 	.word	0x0500000f


	//   ....[136]....
        /*047c*/ 	.word	0x0500000f


	//   ....[137]....
        /*0480*/ 	.word	0x0500000f


	//   ....[138]....
        /*0484*/ 	.word	0x0500000f


	//   ....[139]....
        /*0488*/ 	.word	0x0500000f


	//   ....[140]....
        /*048c*/ 	.word	0x0500000f


	//   ....[141]....
        /*0490*/ 	.word	0x0500000f


	//   ....[142]....
        /*0494*/ 	.word	0x0500000f


	//   ....[143]....
        /*0498*/ 	.word	0x0500000f


	//   ....[144]....
        /*049c*/ 	.word	0x0500000f


	//   ....[145]....
        /*04a0*/ 	.word	0x0500000f


	//   ....[146]....
        /*04a4*/ 	.word	0x0500000f


	//   ....[147]....
        /*04a8*/ 	.word	0x0500000f


	//   ....[148]....
        /*04ac*/ 	.word	0x0500000f


	//   ....[149]....
        /*04b0*/ 	.word	0x0500000f


	//   ....[150]....
        /*04b4*/ 	.word	0x0500000f


	//   ....[151]....
        /*04b8*/ 	.word	0x0500000f


	//   ....[152]....
        /*04bc*/ 	.word	0x0500000f


	//   ....[153]....
        /*04c0*/ 	.word	0x0500000f


	//   ....[154]....
        /*04c4*/ 	.word	0x0500000f


	//   ....[155]....
        /*04c8*/ 	.word	0x0500000f


	//   ....[156]....
        /*04cc*/ 	.word	0x0500000f


	//   ....[157]....
        /*04d0*/ 	.word	0x0500000f


	//   ....[158]....
        /*04d4*/ 	.word	0x0500000f


	//   ....[159]....
        /*04d8*/ 	.word	0x0500000f


	//   ....[160]....
        /*04dc*/ 	.word	0x0500000f


	//   ....[161]....
        /*04e0*/ 	.word	0x0500000f


	//   ....[162]....
        /*04e4*/ 	.word	0x0500000f


	//   ....[163]....
        /*04e8*/ 	.word	0x0500000f


	//   ....[164]....
        /*04ec*/ 	.word	0x0500000f


	//   ....[165]....
        /*04f0*/ 	.word	0x0500000f


	//   ....[166]....
        /*04f4*/ 	.word	0x0500000f


	//   ....[167]....
        /*04f8*/ 	.word	0x0500000f


	//   ....[168]....
        /*04fc*/ 	.word	0x0500000f


	//   ....[169]....
        /*0500*/ 	.word	0x0500000f


	//   ....[170]....
        /*0504*/ 	.word	0x0500000f


	//   ....[171]....
        /*0508*/ 	.word	0x0500000f


	//   ....[172]....
        /*050c*/ 	.word	0x0500000f


	//   ....[173]....
        /*0510*/ 	.word	0x0500000f


	//----- nvinfo : EIATTR_COOP_GROUP_INSTR_OFFSETS
	.align		4
.L_113:
        /*0514*/ 	.byte	0x04, 0x28
        /*0516*/ 	.short	(.L_115 - .L_114)


	//   ....[0]....
.L_114:
        /*0518*/ 	.word	0x00000080


	//   ....[1]....
        /*051c*/ 	.word	0x000000b0


	//   ....[2]....
        /*0520*/ 	.word	0x000002d0


	//   ....[3]....
        /*0524*/ 	.word	0x00000430


	//   ....[4]....
        /*0528*/ 	.word	0x00000550


	//   ....[5]....
        /*052c*/ 	.word	0x000006b0


	//   ....[6]....
        /*0530*/ 	.word	0x00001310


	//   ....[7]....
        /*0534*/ 	.word	0x00002340


	//   ....[8]....
        /*0538*/ 	.word	0x00002450


	//   ....[9]....
        /*053c*/ 	.word	0x000027c0


	//   ....[10]....
        /*0540*/ 	.word	0x00002960


	//   ....[11]....
        /*0544*/ 	.word	0x000036f0


	//   ....[12]....
        /*0548*/ 	.word	0x000045c0


	//   ....[13]....
        /*054c*/ 	.word	0x000045d0


	//   ....[14]....
        /*0550*/ 	.word	0x00004600


	//   ....[15]....
        /*0554*/ 	.word	0x00004620


	//   ....[16]....
        /*0558*/ 	.word	0x00005970


	//   ....[17]....
        /*055c*/ 	.word	0x00005a70


	//   ....[18]....
        /*0560*/ 	.word	0x00005ad0


	//   ....[19]....
        /*0564*/ 	.word	0x00005bb0


	//   ....[20]....
        /*0568*/ 	.word	0x00005bc0


	//   ....[21]....
        /*056c*/ 	.word	0x00006d20


	//   ....[22]....
        /*0570*/ 	.word	0x00006d60


	//   ....[23]....
        /*0574*/ 	.word	0x00006d90


	//   ....[24]....
        /*0578*/ 	.word	0x00006dc0


	//   ....[25]....
        /*057c*/ 	.word	0x00007220


	//   ....[26]....
        /*0580*/ 	.word	0x00007250


	//   ....[27]....
        /*0584*/ 	.word	0x00007350


	//   ....[28]....
        /*0588*/ 	.word	0x00007370


	//   ....[29]....
        /*058c*/ 	.word	0x00007b80


	//   ....[30]....
        /*0590*/ 	.word	0x00007b90


	//   ....[31]....
        /*0594*/ 	.word	0x00007c90


	//   ....[32]....
        /*0598*/ 	.word	0x00007cb0


	//   ....[33]....
        /*059c*/ 	.word	0x00007e20


	//   ....[34]....
        /*05a0*/ 	.word	0x00007ff0


	//   ....[35]....
        /*05a4*/ 	.word	0x00008020


	//   ....[36]....
        /*05a8*/ 	.word	0x00008050


	//   ....[37]....
        /*05ac*/ 	.word	0x00008080


	//   ....[38]....
        /*05b0*/ 	.word	0x000080b0


	//   ....[39]....
        /*05b4*/ 	.word	0x000080e0


	//   ....[40]....
        /*05b8*/ 	.word	0x00008230


	//   ....[41]....
        /*05bc*/ 	.word	0x00008260


	//   ....[42]....
        /*05c0*/ 	.word	0x00008290


	//   ....[43]....
        /*05c4*/ 	.word	0x000082c0


	//   ....[44]....
        /*05c8*/ 	.word	0x000082f0


	//   ....[45]....
        /*05cc*/ 	.word	0x00008320


	//   ....[46]....
        /*05d0*/ 	.word	0x000083b0


	//   ....[47]....
        /*05d4*/ 	.word	0x000083e0


	//   ....[48]....
        /*05d8*/ 	.word	0x00008460


	//   ....[49]....
        /*05dc*/ 	.word	0x00009af0


	//   ....[50]....
        /*05e0*/ 	.word	0x00009b10


	//   ....[51]....
        /*05e4*/ 	.word	0x00009bc0


	//   ....[52]....
        /*05e8*/ 	.word	0x00009be0


	//   ....[53]....
        /*05ec*/ 	.word	0x00009c80


	//   ....[54]....
        /*05f0*/ 	.word	0x00009ca0


	//   ....[55]....
        /*05f4*/ 	.word	0x00009cb0


	//   ....[56]....
        /*05f8*/ 	.word	0x00009cc0


	//   ....[57]....
        /*05fc*/ 	.word	0x0000a680


	//   ....[58]....
        /*0600*/ 	.word	0x0000a6a0


	//   ....[59]....
        /*0604*/ 	.word	0x0000a700


	//   ....[60]....
        /*0608*/ 	.word	0x0000a740


	//   ....[61]....
        /*060c*/ 	.word	0x0000a7a0


	//   ....[62]....
        /*0610*/ 	.word	0x0000a7e0


	//   ....[63]....
        /*0614*/ 	.word	0x0000a7f0


	//   ....[64]....
        /*0618*/ 	.word	0x0000a810


	//   ....[65]....
        /*061c*/ 	.word	0x0000a8e0


	//   ....[66]....
        /*0620*/ 	.word	0x0000a920


	//   ....[67]....
        /*0624*/ 	.word	0x0000a930


	//   ....[68]....
        /*0628*/ 	.word	0x0000a950


	//   ....[69]....
        /*062c*/ 	.word	0x0000b210


	//   ....[70]....
        /*0630*/ 	.word	0x0000b220


	//   ....[71]....
        /*0634*/ 	.word	0x0000b240


	//   ....[72]....
        /*0638*/ 	.word	0x0000b2c0


	//   ....[73]....
        /*063c*/ 	.word	0x0000b2d0


	//   ....[74]....
        /*0640*/ 	.word	0x0000b330


	//   ....[75]....
        /*0644*/ 	.word	0x0000b360


	//   ....[76]....
        /*0648*/ 	.word	0x0000b3a0


	//   ....[77]....
        /*064c*/ 	.word	0x0000b690


	//   ....[78]....
        /*0650*/ 	.word	0x0000b6b0


	//   ....[79]....
        /*0654*/ 	.word	0x0000b750


	//   ....[80]....
        /*0658*/ 	.word	0x0000b760


	//   ....[81]....
        /*065c*/ 	.word	0x0000b7f0


	//   ....[82]....
        /*0660*/ 	.word	0x0000b800


	//   ....[83]....
        /*0664*/ 	.word	0x0000b810


	//   ....[84]....
        /*0668*/ 	.word	0x0000b8a0


	//   ....[85]....
        /*066c*/ 	.word	0x0000bed0


	//   ....[86]....
        /*0670*/ 	.word	0x0000bee0


	//   ....[87]....
        /*0674*/ 	.word	0x0000bf70


	//   ....[88]....
        /*0678*/ 	.word	0x0000c010


	//   ....[89]....
        /*067c*/ 	.word	0x0000c030


	//   ....[90]....
        /*0680*/ 	.word	0x0000c0b0


	//   ....[91]....
        /*0684*/ 	.word	0x0000c0d0


	//   ....[92]....
        /*0688*/ 	.word	0x0000c0e0


	//   ....[93]....
        /*068c*/ 	.word	0x0000c4c0


	//   ....[94]....
        /*0690*/ 	.word	0x0000c4f0


	//   ....[95]....
        /*0694*/ 	.word	0x0000c530


	//   ....[96]....
        /*0698*/ 	.word	0x0000c560


	//   ....[97]....
        /*069c*/ 	.word	0x0000c590


	//   ....[98]....
        /*06a0*/ 	.word	0x0000c5c0


	//   ....[99]....
        /*06a4*/ 	.word	0x0000c5f0


	//   ....[100]....
        /*06a8*/ 	.word	0x0000c620


	//   ....[101]....
        /*06ac*/ 	.word	0x0000c7a0


	//   ....[102]....
        /*06b0*/ 	.word	0x0000c7d0


	//   ....[103]....
        /*06b4*/ 	.word	0x0000c800


	//   ....[104]....
        /*06b8*/ 	.word	0x0000c830


	//   ....[105]....
        /*06bc*/ 	.word	0x0000c860


	//   ....[106]....
        /*06c0*/ 	.word	0x0000c890


	//   ....[107]....
        /*06c4*/ 	.word	0x0000c950


	//   ....[108]....
        /*06c8*/ 	.word	0x0000c970


	//   ....[109]....
        /*06cc*/ 	.word	0x0000c9e0


	//   ....[110]....
        /*06d0*/ 	.word	0x0000ce50


	//   ....[111]....
        /*06d4*/ 	.word	0x0000d330


	//   ....[112]....
        /*06d8*/ 	.word	0x0000d420


	//   ....[113]....
        /*06dc*/ 	.word	0x0000d4c0


	//   ....[114]....
        /*06e0*/ 	.word	0x0000d520


	//   ....[115]....
        /*06e4*/ 	.word	0x0000d630


	//   ....[116]....
        /*06e8*/ 	.word	0x0000d6a0


	//   ....[117]....
        /*06ec*/ 	.word	0x0000d7b0


	//   ....[118]....
        /*06f0*/ 	.word	0x0000d820


	//   ....[119]....
        /*06f4*/ 	.word	0x0000d8c0


	//   ....[120]....
        /*06f8*/ 	.word	0x0000d9f0


	//   ....[121]....
        /*06fc*/ 	.word	0x0000da40


	//   ....[122]....
        /*0700*/ 	.word	0x0000dab0


	//   ....[123]....
        /*0704*/ 	.word	0x0000dba0


	//   ....[124]....
        /*0708*/ 	.word	0x0000dc20


	//   ....[125]....
        /*070c*/ 	.word	0x0000dd00


	//   ....[126]....
        /*0710*/ 	.word	0x0000dd80


	//   ....[127]....
        /*0714*/ 	.word	0x0000dde0


	//   ....[128]....
        /*0718*/ 	.word	0x0000dee0


	//   ....[129]....
        /*071c*/ 	.word	0x0000dfe0


	//   ....[130]....
        /*0720*/ 	.word	0x0000e040


	//   ....[131]....
        /*0724*/ 	.word	0x0000e120


	//   ....[132]....
        /*0728*/ 	.word	0x0000e260


	//   ....[133]....
        /*072c*/ 	.word	0x0000e340


	//   ....[134]....
        /*0730*/ 	.word	0x0000e3c0


	//   ....[135]....
        /*0734*/ 	.word	0x0000e4a0


	//   ....[136]....
        /*0738*/ 	.word	0x0000e500


	//   ....[137]....
        /*073c*/ 	.word	0x0000e5d0


	//   ....[138]....
        /*0740*/ 	.word	0x0000e630


	//   ....[139]....
        /*0744*/ 	.word	0x0000e710


	//   ....[140]....
        /*0748*/ 	.word	0x0000e800


	//   ....[141]....
        /*074c*/ 	.word	0x0000e8a0


	//   ....[142]....
        /*0750*/ 	.word	0x0000e900


	//   ....[143]....
        /*0754*/ 	.word	0x0000ea00


	//   ....[144]....
        /*0758*/ 	.word	0x0000ea60


	//   ....[145]....
        /*075c*/ 	.word	0x0000eb60


	//   ....[146]....
        /*0760*/ 	.word	0x0000ebc0


	//   ....[147]....
        /*0764*/ 	.word	0x0000ec90


	//   ....[148]....
        /*0768*/ 	.word	0x0000ede0


	//   ....[149]....
        /*076c*/ 	.word	0x0000ee90


	//   ....[150]....
        /*0770*/ 	.word	0x0000efa0


	//   ....[151]....
        /*0774*/ 	.word	0x0000f080


	//   ....[152]....
        /*0778*/ 	.word	0x0000f0e0


	//   ....[153]....
        /*077c*/ 	.word	0x0000f1d0


	//   ....[154]....
        /*0780*/ 	.word	0x0000f230


	//   ....[155]....
        /*0784*/ 	.word	0x0000f310


	//   ....[156]....
        /*0788*/ 	.word	0x0000f3a0


	//   ....[157]....
        /*078c*/ 	.word	0x0000f440


	//   ....[158]....
        /*0790*/ 	.word	0x0000f560


	//   ....[159]....
        /*0794*/ 	.word	0x0000f5d0


	//   ....[160]....
        /*0798*/ 	.word	0x0000f640


	//   ....[161]....
        /*079c*/ 	.word	0x0000f6b0


	//   ....[162]....
        /*07a0*/ 	.word	0x0000f720


	//   ....[163]....
        /*07a4*/ 	.word	0x0000f7a0


	//   ....[164]....
        /*07a8*/ 	.word	0x0000f830


	//   ....[165]....
        /*07ac*/ 	.word	0x0000f8c0


	//   ....[166]....
        /*07b0*/ 	.word	0x0000f930


	//   ....[167]....
        /*07b4*/ 	.word	0x0000f9a0


	//   ....[168]....
        /*07b8*/ 	.word	0x0000fa10


	//   ....[169]....
        /*07bc*/ 	.word	0x0000fa90


	//   ....[170]....
        /*07c0*/ 	.word	0x0000fb00


	//   ....[171]....
        /*07c4*/ 	.word	0x0000fba0


	//   ....[172]....
        /*07c8*/ 	.word	0x0000fc30


	//   ....[173]....
        /*07cc*/ 	.word	0x0000fd50


	//----- nvinfo : EIATTR_REG_RECONFIG
	.align		4
.L_115:
        /*07d0*/ 	.byte	0x01, 0x54
	.zero		2


	//----- nvinfo : EIATTR_SYSCALL_OFFSETS
	.align		4
        /*07d4*/ 	.byte	0x04, 0x46
        /*07d6*/ 	.short	(.L_117 - .L_116)


	//   ....[0]....
.L_116:
        /*07d8*/ 	.word	0x000014d0


	//   ....[1]....
        /*07dc*/ 	.word	0x00009010


	//   ....[2]....
        /*07e0*/ 	.word	0x00009160


	//   ....[3]....
        /*07e4*/ 	.word	0x00009250


	//   ....[4]....
        /*07e8*/ 	.word	0x0000a100


	//----- nvinfo : EIATTR_MBARRIER_INSTR_OFFSETS
	.align		4
.L_117:
        /*07ec*/ 	.byte	0x04, 0x39
        /*07ee*/ 	.short	(.L_119 - .L_118)


	//   ....[0]....
.L_118:
        /*07f0*/ 	.word	0x00000180
        /*07f4*/ 	.word	0x000000ff
        /*07f8*/ 	.word	0x0002d800
        /*07fc*/ 	.short	0x0100
        /*07fe*/ 	.byte	0x08
	.zero		1


	//   ....[1]....
        /*0800*/ 	.word	0x00000190
        /*0804*/ 	.word	0x000000ff
        /*0808*/ 	.word	0x0002d820
        /*080c*/ 	.short	0x0100
        /*080e*/ 	.byte	0x08
	.zero		1


	//   ....[2]....
        /*0810*/ 	.word	0x00000280
        /*0814*/ 	.word	0x000000ff
        /*0818*/ 	.word	0x0002d830
        /*081c*/ 	.short	0x0100
        /*081e*/ 	.byte	0x08
	.zero		1


	//   ....[3]....
        /*0820*/ 	.word	0x00000290
        /*0824*/ 	.word	0x000000ff
        /*0828*/ 	.word	0x0002d840
        /*082c*/ 	.short	0x0100
        /*082e*/ 	.byte	0x08
	.zero		1


	//   ....[4]....
        /*0830*/ 	.word	0x000002a0
        /*0834*/ 	.word	0x000000ff
        /*0838*/ 	.word	0x0002d838
        /*083c*/ 	.short	0x0100
        /*083e*/ 	.byte	0x08
	.zero		1


	//   ....[5]....
        /*0840*/ 	.word	0x000002b0
        /*0844*/ 	.word	0x000000ff
        /*0848*/ 	.word	0x0002d848
        /*084c*/ 	.short	0x0100
        /*084e*/ 	.byte	0x08
	.zero		1


	//   ....[6]....
        /*0850*/ 	.word	0x000003e0
        /*0854*/ 	.word	0x000000ff
        /*0858*/ 	.word	0x0002d850
        /*085c*/ 	.short	0x0100
        /*085e*/ 	.byte	0x08
	.zero		1


	//   ....[7]....
        /*0860*/ 	.word	0x000003f0
        /*0864*/ 	.word	0x000000ff
        /*0868*/ 	.word	0x0002d860
        /*086c*/ 	.short	0x0100
        /*086e*/ 	.byte	0x08
	.zero		1


	//   ....[8]....
        /*0870*/ 	.word	0x00000400
        /*0874*/ 	.word	0x000000ff
        /*0878*/ 	.word	0x0002d858
        /*087c*/ 	.short	0x0100
        /*087e*/ 	.byte	0x08
	.zero		1


	//   ....[9]....
        /*0880*/ 	.word	0x00000410
        /*0884*/ 	.word	0x000000ff
        /*0888*/ 	.word	0x0002d868
        /*088c*/ 	.short	0x0100
        /*088e*/ 	.byte	0x08
	.zero		1


	//   ....[10]....
        /*0890*/ 	.word	0x00000500
        /*0894*/ 	.word	0x000000ff
        /*0898*/ 	.word	0x0002d870
        /*089c*/ 	.short	0x0100
        /*089e*/ 	.byte	0x06
	.zero		1


	//   ....[11]....
        /*08a0*/ 	.word	0x00000510
        /*08a4*/ 	.word	0x000000ff
        /*08a8*/ 	.word	0x0002d880
        /*08ac*/ 	.short	0x0100
        /*08ae*/ 	.byte	0x06
	.zero		1


	//   ....[12]....
        /*08b0*/ 	.word	0x00000520
        /*08b4*/ 	.word	0x000000ff
        /*08b8*/ 	.word	0x0002d878
        /*08bc*/ 	.short	0x0100
        /*08be*/ 	.byte	0x06
	.zero		1


	//   ....[13]....
        /*08c0*/ 	.word	0x00000530
        /*08c4*/ 	.word	0x000000ff
        /*08c8*/ 	.word	0x0002d888
        /*08cc*/ 	.short	0x0100
        /*08ce*/ 	.byte	0x06
	.zero		1


	//   ....[14]....
        /*08d0*/ 	.word	0x00000660
        /*08d4*/ 	.word	0x000000ff
        /*08d8*/ 	.word	0x0002d890
        /*08dc*/ 	.short	0x0100
        /*08de*/ 	.byte	0x08
	.zero		1


	//   ....[15]....
        /*08e0*/ 	.word	0x00000670
        /*08e4*/ 	.word	0x000000ff
        /*08e8*/ 	.word	0x0002d8a0
        /*08ec*/ 	.short	0x0100
        /*08ee*/ 	.byte	0x08
	.zero		1


	//   ....[16]....
        /*08f0*/ 	.word	0x00000680
        /*08f4*/ 	.word	0x000000ff
        /*08f8*/ 	.word	0x0002d898
        /*08fc*/ 	.short	0x0100
        /*08fe*/ 	.byte	0x08
	.zero		1


	//   ....[17]....
        /*0900*/ 	.word	0x00000690
        /*0904*/ 	.word	0x000000ff
        /*0908*/ 	.word	0x0002d8a8
        /*090c*/ 	.short	0x0100
        /*090e*/ 	.byte	0x08
	.zero		1


	//   ....[18]....
        /*0910*/ 	.word	0x000007c0
        /*0914*/ 	.word	0x000000ff
        /*0918*/ 	.word	0x0002d8b0
        /*091c*/ 	.short	0x0100
        /*091e*/ 	.byte	0x08
	.zero		1


	//   ....[19]....
        /*0920*/ 	.word	0x000007d0
        /*0924*/ 	.word	0x000000ff
        /*0928*/ 	.word	0x0002d8c0
        /*092c*/ 	.short	0x0100
        /*092e*/ 	.byte	0x08
	.zero		1


	//   ....[20]....
        /*0930*/ 	.word	0x000007e0
        /*0934*/ 	.word	0x000000ff
        /*0938*/ 	.word	0x0002d8b8
        /*093c*/ 	.short	0x0100
        /*093e*/ 	.byte	0x08
	.zero		1


	//   ....[21]....
        /*0940*/ 	.word	0x000007f0
        /*0944*/ 	.word	0x000000ff
        /*0948*/ 	.word	0x0002d8c8
        /*094c*/ 	.short	0x0100
        /*094e*/ 	.byte	0x08
	.zero		1


	//   ....[22]....
        /*0950*/ 	.word	0x00001530
        /*0954*/ 	.word	0x000000ff
        /*0958*/ 	.word	0x0002d800
        /*095c*/ 	.short	0x010a
        /*095e*/ 	.byte	0x28
	.zero		1


	//   ....[23]....
        /*0960*/ 	.word	0x000015a0
        /*0964*/ 	.word	0x00000004
        /*0968*/ 	.word	0x0002d830
        /*096c*/ 	.short	0x010a
        /*096e*/ 	.byte	0x3f
	.zero		1


	//   ....[24]....
        /*0970*/ 	.word	0x000015f0
        /*0974*/ 	.word	0x00000004
        /*0978*/ 	.word	0x0002d830
        /*097c*/ 	.short	0x010a
        /*097e*/ 	.byte	0x3f
	.zero		1


	//   ....[25]....
        /*0980*/ 	.word	0x00002560
        /*0984*/ 	.word	0x000000ff
        /*0988*/ 	.word	0x00000000
        /*098c*/ 	.short	0x0101
        /*098e*/ 	.byte	0x06
	.zero		1


	//   ....[26]....
        /*0990*/ 	.word	0x000039a0
        /*0994*/ 	.word	0x000000ff
        /*0998*/ 	.word	0x0002d830
        /*099c*/ 	.short	0x010a
        /*099e*/ 	.byte	0x07
	.zero		1


	//   ....[27]....
        /*09a0*/ 	.word	0x000039e0
        /*09a4*/ 	.word	0x000000ff
        /*09a8*/ 	.word	0x0002d830
        /*09ac*/ 	.short	0x010a
        /*09ae*/ 	.byte	0x07
	.zero		1


	//   ....[28]....
        /*09b0*/ 	.word	0x00003cc0
        /*09b4*/ 	.word	0x000000ff
        /*09b8*/ 	.word	0x0002d850
        /*09bc*/ 	.short	0x010a
        /*09be*/ 	.byte	0x07
	.zero		1


	//   ....[29]....
        /*09c0*/ 	.word	0x00003d00
        /*09c4*/ 	.word	0x000000ff
        /*09c8*/ 	.word	0x0002d850
        /*09cc*/ 	.short	0x010a
        /*09ce*/ 	.byte	0x07
	.zero		1


	//   ....[30]....
        /*09d0*/ 	.word	0x00004230
        /*09d4*/ 	.word	0x000000ff
        /*09d8*/ 	.word	0x00000000
        /*09dc*/ 	.short	0x0101
        /*09de*/ 	.byte	0x07
	.zero		1


	//   ....[31]....
        /*09e0*/ 	.word	0x00005410
        /*09e4*/ 	.word	0x000000ff
        /*09e8*/ 	.word	0x00000000
        /*09ec*/ 	.short	0x0101
        /*09ee*/ 	.byte	0x06
	.zero		1


	//   ....[32]....
        /*09f0*/ 	.word	0x000059e0
        /*09f4*/ 	.word	0x000000ff
        /*09f8*/ 	.word	0x0002d850
        /*09fc*/ 	.short	0x010a
        /*09fe*/ 	.byte	0x04
	.zero		1


	//   ....[33]....
        /*0a00*/ 	.word	0x00005a20
        /*0a04*/ 	.word	0x000000ff
        /*0a08*/ 	.word	0x0002d850
        /*0a0c*/ 	.short	0x010a
        /*0a0e*/ 	.byte	0x04
	.zero		1


	//   ....[34]....
        /*0a10*/ 	.word	0x00006090
        /*0a14*/ 	.word	0x000000ff
        /*0a18*/ 	.word	0x00000000
        /*0a1c*/ 	.short	0x0101
        /*0a1e*/ 	.byte	0x04
	.zero		1


	//   ....[35]....
        /*0a20*/ 	.word	0x00007240
        /*0a24*/ 	.word	0x000000ff
        /*0a28*/ 	.word	0x00000000
        /*0a2c*/ 	.short	0x0101
        /*0a2e*/ 	.byte	0x04
	.zero		1


	//   ....[36]....
        /*0a30*/ 	.word	0x00009850
        /*0a34*/ 	.word	0x00000002
        /*0a38*/ 	.word	0x0002d840
        /*0a3c*/ 	.short	0x010a
        /*0a3e*/ 	.byte	0x3f
	.zero		1


	//   ....[37]....
        /*0a40*/ 	.word	0x00009e00
        /*0a44*/ 	.word	0x00000002
        /*0a48*/ 	.word	0x0002d830
        /*0a4c*/ 	.short	0x0107
        /*0a4e*/ 	.byte	0x3f
	.zero		1


	//   ....[38]....
        /*0a50*/ 	.word	0x00009ed0
        /*0a54*/ 	.word	0x00000002
        /*0a58*/ 	.word	0x0002d830
        /*0a5c*/ 	.short	0x0101
        /*0a5e*/ 	.byte	0x3f
	.zero		1


	//   ....[39]....
        /*0a60*/ 	.word	0x0000aa90
        /*0a64*/ 	.word	0x00000017
        /*0a68*/ 	.word	0x0002d800
        /*0a6c*/ 	.short	0x0107
        /*0a6e*/ 	.byte	0x3f
	.zero		1


	//   ....[40]....
        /*0a70*/ 	.word	0x0000ab80
        /*0a74*/ 	.word	0x00000017
        /*0a78*/ 	.word	0x0002d800
        /*0a7c*/ 	.short	0x0101
        /*0a7e*/ 	.byte	0x3f
	.zero		1


	//   ....[41]....
        /*0a80*/ 	.word	0x0000aba0
        /*0a84*/ 	.word	0x00000017
        /*0a88*/ 	.word	0x0002d820
        /*0a8c*/ 	.short	0x010a
        /*0a8e*/ 	.byte	0x3f
	.zero		1


	//   ....[42]....
        /*0a90*/ 	.word	0x0000afc0
        /*0a94*/ 	.word	0x00000005
        /*0a98*/ 	.word	0x0002d840
        /*0a9c*/ 	.short	0x010a
        /*0a9e*/ 	.byte	0x3f
	.zero		1


	//   ....[43]....
        /*0aa0*/ 	.word	0x0000b450
        /*0aa4*/ 	.word	0x00000005
        /*0aa8*/ 	.word	0x0002d830
        /*0aac*/ 	.short	0x0107
        /*0aae*/ 	.byte	0x3f
	.zero		1


	//   ....[44]....
        /*0ab0*/ 	.word	0x0000b510
        /*0ab4*/ 	.word	0x00000005
        /*0ab8*/ 	.word	0x0002d830
        /*0abc*/ 	.short	0x0101
        /*0abe*/ 	.byte	0x3f
	.zero		1


	//   ....[45]....
        /*0ac0*/ 	.word	0x0000b570
        /*0ac4*/ 	.word	0x00000005
        /*0ac8*/ 	.word	0x0002d860
        /*0acc*/ 	.short	0x010a
        /*0ace*/ 	.byte	0x3f
	.zero		1


	//   ....[46]....
        /*0ad0*/ 	.word	0x0000ba90
        /*0ad4*/ 	.word	0x00000005
        /*0ad8*/ 	.word	0x0002d850
        /*0adc*/ 	.short	0x0107
        /*0ade*/ 	.byte	0x3f
	.zero		1


	//   ....[47]....
        /*0ae0*/ 	.word	0x0000bb90
        /*0ae4*/ 	.word	0x00000005
        /*0ae8*/ 	.word	0x0002d850
        /*0aec*/ 	.short	0x0101
        /*0aee*/ 	.byte	0x3f
	.zero		1


	//   ....[48]....
        /*0af0*/ 	.word	0x0000bd90
        /*0af4*/ 	.word	0x00000000
        /*0af8*/ 	.word	0x0002d860
        /*0afc*/ 	.short	0x010a
        /*0afe*/ 	.byte	0x3f
	.zero		1


	//   ....[49]....
        /*0b00*/ 	.word	0x0000c210
        /*0b04*/ 	.word	0x00000000
        /*0b08*/ 	.word	0x0002d850
        /*0b0c*/ 	.short	0x0107
        /*0b0e*/ 	.byte	0x3f
	.zero		1


	//   ....[50]....
        /*0b10*/ 	.word	0x0000c2e0
        /*0b14*/ 	.word	0x00000000
        /*0b18*/ 	.word	0x0002d850
        /*0b1c*/ 	.short	0x0101
        /*0b1e*/ 	.byte	0x3f
	.zero		1


	//   ....[51]....
        /*0b20*/ 	.word	0x0000cdd0
        /*0b24*/ 	.word	0x00000005
        /*0b28*/ 	.word	0x0002d820
        /*0b2c*/ 	.short	0x010a
        /*0b2e*/ 	.byte	0x3f
	.zero		1


	//   ....[52]....
        /*0b30*/ 	.word	0x0000cf50
        /*0b34*/ 	.word	0x00000003
        /*0b38*/ 	.word	0x0002d840
        /*0b3c*/ 	.short	0x010a
        /*0b3e*/ 	.byte	0x3f
	.zero		1


	//   ....[53]....
        /*0b40*/ 	.word	0x0000cff0
        /*0b44*/ 	.word	0x00000005
        /*0b48*/ 	.word	0x0002d840
        /*0b4c*/ 	.short	0x010a
        /*0b4e*/ 	.byte	0x3f
	.zero		1


	//   ....[54]....
        /*0b50*/ 	.word	0x0000d030
        /*0b54*/ 	.word	0x00000003
        /*0b58*/ 	.word	0x0002d860
        /*0b5c*/ 	.short	0x010a
        /*0b5e*/ 	.byte	0x3f
	.zero		1


	//   ....[55]....
        /*0b60*/ 	.word	0x0000d070
        /*0b64*/ 	.word	0x00000005
        /*0b68*/ 	.word	0x0002d860
        /*0b6c*/ 	.short	0x010a
        /*0b6e*/ 	.byte	0x3f
	.zero		1


	//   ....[56]....
        /*0b70*/ 	.word	0x0000d0e0
        /*0b74*/ 	.word	0x00000003
        /*0b78*/ 	.word	0x0002d800
        /*0b7c*/ 	.short	0x010a
        /*0b7e*/ 	.byte	0x3f
	.zero		1


	//   ....[57]....
        /*0b80*/ 	.word	0x0000d130
        /*0b84*/ 	.word	0x00000004
        /*0b88*/ 	.word	0x0002d830
        /*0b8c*/ 	.short	0x010a
        /*0b8e*/ 	.byte	0x3f
	.zero		1


	//   ....[58]....
        /*0b90*/ 	.word	0x0000d190
        /*0b94*/ 	.word	0x00000003
        /*0b98*/ 	.word	0x0002d830
        /*0b9c*/ 	.short	0x010a
        /*0b9e*/ 	.byte	0x3f
	.zero		1


	//   ....[59]....
        /*0ba0*/ 	.word	0x0000d1f0
        /*0ba4*/ 	.word	0x00000003
        /*0ba8*/ 	.word	0x0002d850
        /*0bac*/ 	.short	0x010a
        /*0bae*/ 	.byte	0x3f
	.zero		1


	//   ....[60]....
        /*0bb0*/ 	.word	0x0000d250
        /*0bb4*/ 	.word	0x00000009
        /*0bb8*/ 	.word	0x0002d850
        /*0bbc*/ 	.short	0x010a
        /*0bbe*/ 	.byte	0x3f
	.zero		1


	//   ....[61]....
        /*0bc0*/ 	.word	0x0000d370
        /*0bc4*/ 	.word	0x00000002
        /*0bc8*/ 	.word	0x0002d840
        /*0bcc*/ 	.short	0x010a
        /*0bce*/ 	.byte	0x3f
	.zero		1


	//   ....[62]....
        /*0bd0*/ 	.word	0x0000e160
        /*0bd4*/ 	.word	0x00000017
        /*0bd8*/ 	.word	0x0002d820
        /*0bdc*/ 	.short	0x010a
        /*0bde*/ 	.byte	0x3f
	.zero		1


	//   ....[63]....
        /*0be0*/ 	.word	0x0000e1b0
        /*0be4*/ 	.word	0x00000005
        /*0be8*/ 	.word	0x0002d840
        /*0bec*/ 	.short	0x010a
        /*0bee*/ 	.byte	0x3f
	.zero		1


	//   ....[64]....
        /*0bf0*/ 	.word	0x0000e750
        /*0bf4*/ 	.word	0x00000005
        /*0bf8*/ 	.word	0x0002d860
        /*0bfc*/ 	.short	0x010a
        /*0bfe*/ 	.byte	0x3f
	.zero		1


	//   ....[65]....
        /*0c00*/ 	.word	0x0000ed30
        /*0c04*/ 	.word	0x00000000
        /*0c08*/ 	.word	0x0002d860
        /*0c0c*/ 	.short	0x010a
        /*0c0e*/ 	.byte	0x3f
	.zero		1


	//   ....[66]....
        /*0c10*/ 	.word	0x0000fc70
        /*0c14*/ 	.word	0x00000005
        /*0c18*/ 	.word	0x0002d820
        /*0c1c*/ 	.short	0x010a
        /*0c1e*/ 	.byte	0x3f
	.zero		1


	//   ....[67]....
        /*0c20*/ 	.word	0x0000fe10
        /*0c24*/ 	.word	0x00000003
        /*0c28*/ 	.word	0x0002d840
        /*0c2c*/ 	.short	0x010a
        /*0c2e*/ 	.byte	0x3f
	.zero		1


	//   ....[68]....
        /*0c30*/ 	.word	0x0000fe60
        /*0c34*/ 	.word	0x00000005
        /*0c38*/ 	.word	0x0002d840
        /*0c3c*/ 	.short	0x010a
        /*0c3e*/ 	.byte	0x3f
	.zero		1


	//   ....[69]....
        /*0c40*/ 	.word	0x0000feb0
        /*0c44*/ 	.word	0x00000003
        /*0c48*/ 	.word	0x0002d860
        /*0c4c*/ 	.short	0x010a
        /*0c4e*/ 	.byte	0x3f
	.zero		1


	//----- nvinfo : EIATTR_NUM_MBARRIERS
	.align		4
.L_119:
        /*0c50*/ 	.byte	0x03, 0x38
        /*0c52*/ 	.short	0x0016


	//----- nvinfo : EIATTR_EXIT_INSTR_OFFSETS
	.align		4
        /*0c54*/ 	.byte	0x04, 0x1c
        /*0c56*/ 	.short	(.L_121 - .L_120)


	//   ....[0]....
.L_120:
        /*0c58*/ 	.word	0x000009a0


	//   ....[1]....
        /*0c5c*/ 	.word	0x00007dd0


	//   ....[2]....
        /*0c60*/ 	.word	0x0000d0c0


	//----- nvinfo : EIATTR_MAX_THREADS
	.align		4
.L_121:
        /*0c64*/ 	.byte	0x04, 0x05
        /*0c66*/ 	.short	(.L_123 - .L_122)
.L_122:
        /*0c68*/ 	.word	0x00000200
        /*0c6c*/ 	.word	0x00000001
        /*0c70*/ 	.word	0x00000001


	//----- nvinfo : EIATTR_CRS_STACK_SIZE
	.align		4
.L_123:
        /*0c74*/ 	.byte	0x04, 0x1e
        /*0c76*/ 	.short	(.L_125 - .L_124)
.L_124:
        /*0c78*/ 	.word	0x00000000


	//----- nvinfo : EIATTR_CBANK_PARAM_SIZE
	.align		4
.L_125:
        /*0c7c*/ 	.byte	0x03, 0x19
        /*0c7e*/ 	.short	0x0af0


	//----- nvinfo : EIATTR_PARAM_CBANK
	.align		4
        /*0c80*/ 	.byte	0x04, 0x0a
        /*0c82*/ 	.short	(.L_127 - .L_126)
	.align		4
.L_126:
        /*0c84*/ 	.word	index@(.nv.constant0._ZN7cutlass13device_kernelIN5flash11enable_sm90INS1_16FlashAttnFwdSm90INS1_25CollectiveMainloopFwdSm90ILi2EN4cute5tupleIJNS5_1CILi1EEES8_S8_EEENS6_IJNS7_ILi192EEENS7_ILi128EEENS7_ILi96EEEEEELi96ENS_10bfloat16_tEfNS_4arch4Sm90ELb0ELb0ELb0ELb1ELb1ELb0ELb0ELb0ELb1ELb1ELb0ELb0EEENS1_21CollectiveEpilogueFwdINS6_IJSA_SC_SB_EEES9_SE_SG_Li384ELb1ELb1ELb0ELb0EEENS1_36VarlenDynamicPersistentTileSchedulerILi192ELi128ELi384ELi128ELb0ELb1ELb1ELb0ELb1ELb1EEEEEEEEEvNT_6ParamsE)
        /*0c88*/ 	.short	0x0210
        /*0c8a*/ 	.short	0x0af0


	//----- nvinfo : EIATTR_SW_WAR
	.align		4
.L_127:
        /*0c8c*/ 	.byte	0x04, 0x36
        /*0c8e*/ 	.short	(.L_129 - .L_128)
.L_128:
        /*0c90*/ 	.word	0x00000008
.L_129:


//--------------------- .nv.info._ZN7cutlass13device_kernelIN5flash11enable_sm90INS1_16FlashAttnFwdSm90INS1_25CollectiveMainloopFwdSm90ILi2EN4cute5tupleIJNS5_1CILi1EEES8_S8_EEENS6_IJNS7_ILi192EEENS7_ILi128EEENS7_ILi96EEEEEELi96ENS_10bfloat16_tEfNS_4arch4Sm90ELb0ELb0ELb0ELb1ELb1ELb1ELb0ELb0ELb1ELb1ELb0ELb0EEENS1_21CollectiveEpilogueFwdINS6_IJSA_SC_SB_EEES9_SE_SG_Li384ELb1ELb1ELb0ELb0EEENS1_36VarlenDynamicPersistentTileSchedulerILi192ELi128ELi384ELi128ELb0ELb1ELb1ELb0ELb1ELb1EEEEEEEEEvNT_6ParamsE --------------------------
	.section	.nv.info._ZN7cutlass13device_kernelIN5flash11enable_sm90INS1_16FlashAttnFwdSm90INS1_25CollectiveMainloopFwdSm90ILi2EN4cute5tupleIJNS5_1CILi1EEES8_S8_EEENS6_IJNS7_ILi192EEENS7_ILi128EEENS7_ILi96EEEEEELi96ENS_10bfloat16_tEfNS_4arch4Sm90ELb0ELb0ELb0ELb1ELb1ELb1ELb0ELb0ELb1ELb1ELb0ELb0EEENS1_21CollectiveEpilogueFwdINS6_IJSA_SC_SB_EEES9_SE_SG_Li384ELb1ELb1ELb0ELb0EEENS1_36VarlenDynamicPersistentTileSchedulerILi192ELi128ELi384ELi128ELb0ELb1ELb1ELb0ELb1ELb1EEEEEEEEEvNT_6ParamsE,"",@"SHT_CUDA_INFO"
	.sectionflags	@""
	.align	4


	//----- nvinfo : EIATTR_CUDA_API_VERSION
	.align		4
        /*0000*/ 	.byte	0x04, 0x37
        /*0002*/ 	.short	(.L_131 - .L_130)
.L_130:
        /*0004*/ 	.word	0x00000082


	//----- nvinfo : EIATTR_KPARAM_INFO
	.align		4
.L_131:
        /*0008*/ 	.byte	0x04, 0x17
        /*000a*/ 	.short	(.L_133 - .L_132)
.L_132:
        /*000c*/ 	.word	0x00000000
        /*0010*/ 	.short	0x0000
        /*0012*/ 	.short	0x0070
        /*0014*/ 	.byte	0x00, 0xf0, 0x01, 0x2a


	//----- nvinfo : EIATTR_SPARSE_MMA_MASK
	.align		4
.L_133:
        /*0018*/ 	.byte	0x03, 0x50
        /*001a*/ 	.short	0x0000


	//----- nvinfo : EIATTR_MAXREG_COUNT
	.align		4
        /*001c*/ 	.byte	0x03, 0x1b
        /*001e*/ 	.short	0x0080


	//----- nvinfo : EIATTR_NUM_BARRIERS
	.align		4
        /*0020*/ 	.byte	0x02, 0x4c
        /*0022*/ 	.byte	0x10
	.zero		1


	//----- nvinfo : EIATTR_EXTERNS
	.align		4
        /*0024*/ 	.byte	0x04, 0x0f
        /*0026*/ 	.short	(.L_135 - .L_134)


	//   ....[0]....
	.align		4
.L_134:
        /*0028*/ 	.word	index@(__assertfail)


	//----- nvinfo : EIATTR_ANNOTATIONS
	.align		4
.L_135:
        /*002c*/ 	.byte	0x04, 0x55
        /*002e*/ 	.short	(.L_137 - .L_136)


	//   ....[0]....
.L_136:
        /* <DEDUP_REMOVED lines=89> */


	//----- nvinfo : EIATTR_MERCURY_ISA_VERSION
	.align		4
.L_137:
        /*05a8*/ 	.byte	0x03, 0x5f
        /*05aa*/ 	.short	0x0101


	//----- nvinfo : EIATTR_UNUSED_LOAD_BYTE_OFFSET
	.align		4
        /*05ac*/ 	.byte	0x04, 0x44
        /*05ae*/ 	.short	(.L_139 - .L_138)


	//   ....[0]....
.L_138:
        /*05b0*/ 	.word	0x00000a90
        /*05b4*/ 	.word	0x0000fff0


	//   ....[1]....
        /*05b8*/ 	.word	0x00010950
        /*05bc*/ 	.word	0x0000fff0


	//----- nvinfo : EIATTR_INT_WARP_WIDE_INSTR_OFFSETS
	.align		4
.L_139:
        /*05c0*/ 	.byte	0x04, 0x31
        /*05c2*/ 	.short	(.L_141 - .L_140)


	//   ....[0]....
.L_140:
        /*05c4*/ 	.word	0x00000130


	//   ....[1]....
        /*05c8*/ 	.word	0x00000170


	//   ....[2]....
        /*05cc*/ 	.word	0x000001e0


	//   ....[3]....
        /*05d0*/ 	.word	0x00014d60


	//   ....[4]....
        /*05d4*/ 	.word	0x00014df0


	//   ....[5]....
        /*05d8*/ 	.word	0x00017b50


	//   ....[6]....
        /*05dc*/ 	.word	0x00017be0


	//----- nvinfo : EIATTR_COOP_GROUP_MASK_REGIDS
	.align		4
.L_141:
        /*05e0*/ 	.byte	0x04, 0x29
        /*05e2*/ 	.short	(.L_143 - .L_142)


	//   ....[0]....
.L_142:
        /*05e4*/ 	.word	0xffffffff


	//   ....[1]....
        /*05e8*/ 	.word	0xffffffff


	//   ....[2]....
        /*05ec*/ 	.word	0xffffffff


	//   ....[3]....
        /*05f0*/ 	.word	0xffffffff


	//   ....[4]....
        /*05f4*/ 	.word	0xffffffff


	//   ....[5]....
        /*05f8*/ 	.word	0xffffffff


	//   ....[6]....
        /*05fc*/ 	.word	0xffffffff


	//   ....[7]....
        /*0600*/ 	.word	0xffffffff


	//   ....[8]....
        /*0604*/ 	.word	0xffffffff


	//   ....[9]....
        /*0608*/ 	.word	0xffffffff


	//   ....[10]....
        /*060c*/ 	.word	0xffffffff


	//   ....[11]....
        /*0610*/ 	.word	0xffffffff


	//   ....[12]....
        /*0614*/ 	.word	0xffffffff


	//   ....[13]....
        /*0618*/ 	.word	0xffffffff


	//   ....[14]....
        /*061c*/ 	.word	0xffffffff


	//   ....[15]....
        /*0620*/ 	.word	0xffffffff


	//   ....[16]....
        /*0624*/ 	.word	0xffffffff


	//   ....[17]....
        /*0628*/ 	.word	0xffffffff


	//   ....[18]....
        /*062c*/ 	.word	0xffffffff


	//   ....[19]....
        /*0630*/ 	.word	0xffffffff


	//   ....[20]....
        /*0634*/ 	.word	0xffffffff


	//   ....[21]....
        /*0638*/ 	.word	0xffffffff


	//   ....[22]....
        /*063c*/ 	.word	0xffffffff


	//   ....[23]....
        /*0640*/ 	.word	0xffffffff


	//   ....[24]....
        /*0644*/ 	.word	0xffffffff


	//   ....[25]....
        /*0648*/ 	.word	0xffffffff


	//   ....[26]....
        /*064c*/ 	.word	0xffffffff


	//   ....[27]....
        /*0650*/ 	.word	0xffffffff


	//   ....[28]....
        /*0654*/ 	.word	0xffffffff


	//   ....[29]....
        /*0658*/ 	.word	0xffffffff


	//   ....[30]....
        /*065c*/ 	.word	0xffffffff


	//   ....[31]....
        /*0660*/ 	.word	0xffffffff


	//   ....[32]....
        /*0664*/ 	.word	0xffffffff


	//   ....[33]....
        /*0668*/ 	.word	0xffffffff


	//   ....[34]....
        /*066c*/ 	.word	0xffffffff


	//   ....[35]....
        /*0670*/ 	.word	0xffffffff


	//   ....[36]....
        /*0674*/ 	.word	0xffffffff


	//   ....[37]....
        /*0678*/ 	.word	0xffffffff


	//   ....[38]....
        /*067c*/ 	.word	0xffffffff


	//   ....[39]....
        /*0680*/ 	.word	0xffffffff


	//   ....[40]....
        /*0684*/ 	.word	0xffffffff


	//   ....[41]....
        /*0688*/ 	.word	0xffffffff


	//   ....[42]....
        /*068c*/ 	.word	0xffffffff


	//   ....[43]....
        /*0690*/ 	.word	0xffffffff


	//   ....[44]....
        /*0694*/ 	.word	0xffffffff


	//   ....[45]....
        /*0698*/ 	.word	0xffffffff


	//   ....[46]....
        /*069c*/ 	.word	0xffffffff


	//   ....[47]....
        /*06a0*/ 	.word	0xffffffff


	//   ....[48]....
        /*06a4*/ 	.word	0xffffffff


	//   ....[49]....
        /*06a8*/ 	.word	0xffffffff


	//   ....[50]....
        /*06ac*/ 	.word	0xffffffff


	//   ....[51]....
        /*06b0*/ 	.word	0xffffffff


	//   ....[52]....
        /*06b4*/ 	.word	0xffffffff


	//   ....[53]....
        /*06b8*/ 	.word	0xffffffff


	//   ....[54]....
        /*06bc*/ 	.word	0xffffffff


	//   ....[55]....
        /*06c0*/ 	.word	0xffffffff


	//   ....[56]....
        /*06c4*/ 	.word	0xffffffff


	//   ....[57]....
        /*06c8*/ 	.word	0xffffffff


	//   ....[58]....
        /*06cc*/ 	.word	0xffffffff


	//   ....[59]....
        /*06d0*/ 	.word	0xffffffff


	//   ....[60]....
        /*06d4*/ 	.word	0xffffffff


	//   ....[61]....
        /*06d8*/ 	.word	0xffffffff


	//   ....[62]....
        /*06dc*/ 	.word	0xffffffff


	//   ....[63]....
        /*06e0*/ 	.word	0xffffffff


	//   ....[64]....
        /*06e4*/ 	.word	0xffffffff


	//   ....[65]....
        /*06e8*/ 	.word	0xffffffff


	//   ....[66]....
        /*06ec*/ 	.word	0xffffffff


	//   ....[67]....
        /*06f0*/ 	.word	0xffffffff


	//   ....[68]....
        /*06f4*/ 	.word	0xffffffff


	//   ....[69]....
        /*06f8*/ 	.word	0xffffffff


	//   ....[70]....
        /*06fc*/ 	.word	0xffffffff


	//   ....[71]....
        /*0700*/ 	.word	0xffffffff


	//   ....[72]....
        /*0704*/ 	.word	0xffffffff


	//   ....[73]....
        /*0708*/ 	.word	0xffffffff


	//   ....[74]....
        /*070c*/ 	.word	0xffffffff


	//   ....[75]....
        /*0710*/ 	.word	0xffffffff


	//   ....[76]....
        /*0714*/ 	.word	0xffffffff


	//   ....[77]....
        /*0718*/ 	.word	0xffffffff


	//   ....[78]....
        /*071c*/ 	.word	0xffffffff


	//   ....[79]....
        /*0720*/ 	.word	0xffffffff


	//   ....[80]....
        /*0724*/ 	.word	0xffffffff


	//   ....[81]....
        /*0728*/ 	.word	0xffffffff


	//   ....[82]....
        /*072c*/ 	.word	0xffffffff


	//   ....[83]....
        /*0730*/ 	.word	0xffffffff


	//   ....[84]....
        /*0734*/ 	.word	0xffffffff


	//   ....[85]....
        /*0738*/ 	.word	0xffffffff


	//   ....[86]....
        /*073c*/ 	.word	0xffffffff


	//   ....[87]....
        /*0740*/ 	.word	0xffffffff


	//   ....[88]....
        /*0744*/ 	.word	0xffffffff


	//   ....[89]....
        /*0748*/ 	.word	0xffffffff


	//   ....[90]....
        /*074c*/ 	.word	0xffffffff


	//   ....[91]....
        /*0750*/ 	.word	0xffffffff


	//   ....[92]....
        /*0754*/ 	.word	0xffffffff


	//   ....[93]....
        /*0758*/ 	.word	0xffffffff


	//   ....[94]....
        /*075c*/ 	.word	0xffffffff


	//   ....[95]....
        /*0760*/ 	.word	0xffffffff


	//   ....[96]....
        /*0764*/ 	.word	0xffffffff


	//   ....[97]....
        /*0768*/ 	.word	0xffffffff


	//   ....[98]....
        /*076c*/ 	.word	0xffffffff


	//   ....[99]....
        /*0770*/ 	.word	0xffffffff


	//   ....[100]....
        /*0774*/ 	.word	0xffffffff


	//   ....[101]....
        /*0778*/ 	.word	0xffffffff


	//   ....[102]....
        /*077c*/ 	.word	0xffffffff


	//   ....[103]....
        /*0780*/ 	.word	0xffffffff


	//   ....[104]....
        /*0784*/ 	.word	0xffffffff


	//   ....[105]....
        /*0788*/ 	.word	0xffffffff


	//   ....[106]....
        /*078c*/ 	.word	0xffffffff


	//   ....[107]....
        /*0790*/ 	.word	0xffffffff


	//   ....[108]....
        /*0794*/ 	.word	0xffffffff


	//   ....[109]....
        /*0798*/ 	.word	0xffffffff


	//   ....[110]....
        /*079c*/ 	.word	0xffffffff


	//   ....[111]....
        /*07a0*/ 	.word	0xffffffff


	//   ....[112]....
        /*07a4*/ 	.word	0xffffffff


	//   ....[113]....
        /*07a8*/ 	.word	0xffffffff


	//   ....[114]....
        /*07ac*/ 	.word	0xffffffff


	//   ....[115]....
        /*07b0*/ 	.word	0xffffffff


	//   ....[116]....
        /*07b4*/ 	.word	0xffffffff


	//   ....[117]....
        /*07b8*/ 	.word	0xffffffff


	//   ....[118]....
        /*07bc*/ 	.word	0xffffffff


	//   ....[119]....
        /*07c0*/ 	.word	0xffffffff


	//   ....[120]....
        /*07c4*/ 	.word	0xffffffff


	//   ....[121]....
        /*07c8*/ 	.word	0xffffffff


	//   ....[122]....
        /*07cc*/ 	.word	0xffffffff


	//   ....[123]....
        /*07d0*/ 	.word	0xffffffff


	//   ....[124]....
        /*07d4*/ 	.word	0xffffffff


	//   ....[125]....
        /*07d8*/ 	.word	0xffffffff


	//   ....[126]....
        /*07dc*/ 	.word	0xffffffff


	//   ....[127]....
        /*07e0*/ 	.word	0xffffffff


	//   ....[128]....
        /*07e4*/ 	.word	0xffffffff


	//   ....[129]....
        /*07e8*/ 	.word	0x0500000f


	//   ....[130]....
        /*07ec*/ 	.word	0x0500000f


	//   ....[131]....
        /*07f0*/ 	.word	0x0500000f


	//   ....[132]....
        /*07f4*/ 	.word	0x0500000f


	//   ....[133]....
        /*07f8*/ 	.word	0x0500000f


	//   ....[134]....
        /*07fc*/ 	.word	0x0500000f


	//   ....[135]....
        /*0800*/ 	.word	0x0500000f


	//   ....[136]....
        /*0804*/ 	.word	0x0500000f


	//   ....[137]....
        /*0808*/ 	.word	0x0500000f


	//   ....[138]....
        /*080c*/ 	.word	0x0500000f


	//   ....[139]....
        /*0810*/ 	.word	0x0500000f


	//   ....[140]....
        /*0814*/ 	.word	0x0500000f


	//   ....[141]....
        /*0818*/ 	.word	0x0500000f


	//   ....[142]....
        /*081c*/ 	.word	0x0500000f


	//   ....[143]....
        /*0820*/ 	.word	0x0500000f


	//   ....[144]....
        /*0824*/ 	.word	0x0500000f


	//   ....[145]....
        /*0828*/ 	.word	0x0500000f


	//   ....[146]....
        /*082c*/ 	.word	0x0500000f


	//   ....[147]....
        /*0830*/ 	.word	0x0500000f


	//   ....[148]....
        /*0834*/ 	.word	0x0500000f


	//   ....[149]....
        /*0838*/ 	.word	0x0500000f


	//   ....[150]....
        /*083c*/ 	.word	0x0500000f


	//   ....[151]....
        /*0840*/ 	.word	0x0500000f


	//   ....[152]....
        /*0844*/ 	.word	0x0500000f


	//   ....[153]....
        /*0848*/ 	.word	0x0500000f


	//   ....[154]....
        /*084c*/ 	.word	0x0500000f


	//   ....[155]....
        /*0850*/ 	.word	0x0500000f


	//   ....[156]....
        /*0854*/ 	.word	0x0500000f


	//   ....[157]....
        /*0858*/ 	.word	0x0500000f


	//   ....[158]....
        /*085c*/ 	.word	0x0500000f


	//   ....[159]....
        /*0860*/ 	.word	0x0500000f


	//   ....[160]....
        /*0864*/ 	.word	0x0500000f


	//   ....[161]....
        /*0868*/ 	.word	0x0500000f


	//   ....[162]....
        /*086c*/ 	.word	0x0500000f


	//   ....[163]....
        /*0870*/ 	.word	0x0500000f


	//   ....[164]....
        /*0874*/ 	.word	0x0500000f


	//   ....[165]....
        /*0878*/ 	.word	0x0500000f


	//   ....[166]....
        /*087c*/ 	.word	0x0500000f


	//   ....[167]....
        /*0880*/ 	.word	0x0500000f


	//   ....[168]....
        /*0884*/ 	.word	0x0500000f


	//   ....[169]....
        /*0888*/ 	.word	0x0500000f


	//   ....[170]....
        /*088c*/ 	.word	0x0500000f


	//   ....[171]....
        /*0890*/ 	.word	0x0500000f


	//   ....[172]....
        /*0894*/ 	.word	0x0500000f


	//   ....[173]....
        /*0898*/ 	.word	0x0500000f


	//   ....[174]....
        /*089c*/ 	.word	0x0500000f


	//   ....[175]....
        /*08a0*/ 	.word	0x0500000f


	//   ....[176]....
        /*08a4*/ 	.word	0x0500000f


	//   ....[177]....
        /*08a8*/ 	.word	0x0500000f


	//   ....[178]....
        /*08ac*/ 	.word	0x0500000f


	//   ....[179]....
        /*08b0*/ 	.word	0x0500000f


	//   ....[180]....
        /*08b4*/ 	.word	0x0500000f


	//   ....[181]....
        /*08b8*/ 	.word	0x0500000f


	//   ....[182]....
        /*08bc*/ 	.word	0x0500000f


	//   ....[183]....
        /*08c0*/ 	.word	0x0500000f


	//   ....[184]....
        /*08c4*/ 	.word	0x0500000f


	//   ....[185]....
        /*08c8*/ 	.word	0x0500000f


	//   ....[186]....
        /*08cc*/ 	.word	0x0500000f


	//   ....[187]....
        /*08d0*/ 	.word	0x0500000f


	//   ....[188]....
        /*08d4*/ 	.word	0x0500000f


	//   ....[189]....
        /*08d8*/ 	.word	0x0500000f


	//   ....[190]....
        /*08dc*/ 	.word	0x0500000f


	//   ....[191]....
        /*08e0*/ 	.word	0x0500000f


	//   ....[192]....
        /*08e4*/ 	.word	0x0500000f


	//   ....[193]....
        /*08e8*/ 	.word	0x0500000f


	//   ....[194]....
        /*08ec*/ 	.word	0x0500000f


	//   ....[195]....
        /*08f0*/ 	.word	0x0500000f


	//   ....[196]....
        /*08f4*/ 	.word	0x0500000f


	//   ....[197]....
        /*08f8*/ 	.word	0x0500000f


	//   ....[198]....
        /*08fc*/ 	.word	0x0500000f


	//   ....[199]....
        /*0900*/ 	.word	0x0500000f


	//   ....[200]....
        /*0904*/ 	.word	0x0500000f


	//   ....[201]....
        /*0908*/ 	.word	0x0500000f


	//   ....[202]....
        /*090c*/ 	.word	0x0500000f


	//   ....[203]....
        /*0910*/ 	.word	0x0500000f


	//   ....[204]....
        /*0914*/ 	.word	0x0500000f


	//   ....[205]....
        /*0918*/ 	.word	0x0500000f


	//   ....[206]....
        /*091c*/ 	.word	0x0500000f


	//   ....[207]....
        /*0920*/ 	.word	0x0500000f


	//   ....[208]....
        /*0924*/ 	.word	0x0500000f


	//   ....[209]....
        /*0928*/ 	.word	0x0500000f


	//   ....[210]....
        /*092c*/ 	.word	0x0500000f


	//   ....[211]....
        /*0930*/ 	.word	0x0500000f


	//----- nvinfo : EIATTR_COOP_GROUP_INSTR_OFFSETS
	.align		4
.L_143:
        /*0934*/ 	.byte	0x04, 0x28
        /*0936*/ 	.short	(.L_145 - .L_144)


	//   ....[0]....
.L_144:
        /*0938*/ 	.word	0x00000070


	//   ....[1]....
        /*093c*/ 	.word	0x00000140


	//   ....[2]....
        /*0940*/ 	.word	0x00000190


	//   ....[3]....
        /*0944*/ 	.word	0x000003c0


	//   ....[4]....
        /*0948*/ 	.word	0x00000520


	//   ....[5]....
        /*094c*/ 	.word	0x00000640


	//   ....[6]....
        /*0950*/ 	.word	0x000007a0


	//   ....[7]....
        /*0954*/ 	.word	0x000031d0


	//   ....[8]....
        /*0958*/ 	.word	0x000031e0


	//   ....[9]....
        /*095c*/ 	.word	0x00004d80


	//   ....[10]....
        /*0960*/ 	.word	0x00004d90


	//   ....[11]....
        /*0964*/ 	.word	0x000067a0


	//   ....[12]....
        /*0968*/ 	.word	0x000067b0


	//   ....[13]....
        /*096c*/ 	.word	0x00006c90


	//   ....[14]....
        /*0970*/ 	.word	0x00006cb0


	//   ....[15]....
        /*0974*/ 	.word	0x000072f0


	//   ....[16]....
        /*0978*/ 	.word	0x000078c0


	//   ....[17]....
        /*097c*/ 	.word	0x000078d0


	//   ....[18]....
        /*0980*/ 	.word	0x000078e0


	//   ....[19]....
        /*0984*/ 	.word	0x000078f0


	//   ....[20]....
        /*0988*/ 	.word	0x00009600


	//   ....[21]....
        /*098c*/ 	.word	0x00009610


	//   ....[22]....
        /*0990*/ 	.word	0x00009620


	//   ....[23]....
        /*0994*/ 	.word	0x00009630


	//   ....[24]....
        /*0998*/ 	.word	0x0000c090


	//   ....[25]....
        /*099c*/ 	.word	0x0000c1c0


	//   ....[26]....
        /*09a0*/ 	.word	0x0000c450


	//   ....[27]....
        /*09a4*/ 	.word	0x0000c4b0


	//   ....[28]....
        /*09a8*/ 	.word	0x0000d640


	//   ....[29]....
        /*09ac*/ 	.word	0x0000e6b0


	//   ....[30]....
        /*09b0*/ 	.word	0x0000e6d0


	//   ....[31]....
        /*09b4*/ 	.word	0x0000e900


	//   ....[32]....
        /*09b8*/ 	.word	0x0000e920


	//   ....[33]....
        /*09bc*/ 	.word	0x0000fcb0


	//   ....[34]....
        /*09c0*/ 	.word	0x0000feb0


	//   ....[35]....
        /*09c4*/ 	.word	0x00010380


	//   ....[36]....
        /*09c8*/ 	.word	0x000103a0


	//   ....[37]....
        /*09cc*/ 	.word	0x000103d0


	//   ....[38]....
        /*09d0*/ 	.word	0x00011300


	//   ....[39]....
        /*09d4*/ 	.word	0x00011340


	//   ....[40]....
        /*09d8*/ 	.word	0x00011380


	//   ....[41]....
        /*09dc*/ 	.word	0x00011390


	//   ....[42]....
        /*09e0*/ 	.word	0x00011920


	//   ....[43]....
        /*09e4*/ 	.word	0x00011940


	//   ....[44]....
        /*09e8*/ 	.word	0x00011a60


	//   ....[45]....
        /*09ec*/ 	.word	0x00011a80


	//   ....[46]....
        /*09f0*/ 	.word	0x000123a0


	//   ....[47]....
        /*09f4*/ 	.word	0x000123b0


	//   ....[48]....
        /*09f8*/ 	.word	0x00012510


	//   ....[49]....
        /*09fc*/ 	.word	0x00012520


	//   ....[50]....
        /*0a00*/ 	.word	0x000126c0


	//   ....[51]....
        /*0a04*/ 	.word	0x00012890


	//   ....[52]....
        /*0a08*/ 	.word	0x000128c0


	//   ....[53]....
        /*0a0c*/ 	.word	0x000128f0


	//   ....[54]....
        /*0a10*/ 	.word	0x00012920


	//   ....[55]....
        /*0a14*/ 	.word	0x00012950


	//   ....[56]....
        /*0a18*/ 	.word	0x00012980


	//   ....[57]....
        /*0a1c*/ 	.word	0x00012af0


	//   ....[58]....
        /*0a20*/ 	.word	0x00012b20


	//   ....[59]....
        /*0a24*/ 	.word	0x00012b50


	//   ....[60]....
        /*0a28*/ 	.word	0x00012b80


	//   ....[61]....
        /*0a2c*/ 	.word	0x00012bb0


	//   ....[62]....
        /*0a30*/ 	.word	0x00012be0


	//   ....[63]....
        /*0a34*/ 	.word	0x00012c70


	//   ....[64]....
        /*0a38*/ 	.word	0x00012ca0


	//   ....[65]....
        /*0a3c*/ 	.word	0x00012d20


	//   ....[66]....
        /*0a40*/ 	.word	0x000138a0


	//   ....[67]....
        /*0a44*/ 	.word	0x000159f0


	//   ....[68]....
        /*0a48*/ 	.word	0x00015a00


	//   ....[69]....
        /*0a4c*/ 	.word	0x00015ac0


	//   ....[70]....
        /*0a50*/ 	.word	0x00015ad0


	//   ....[71]....
        /*0a54*/ 	.word	0x00015b80


	//   ....[72]....
        /*0a58*/ 	.word	0x00015b90


	//   ....[73]....
        /*0a5c*/ 	.word	0x00015ba0


	//   ....[74]....
        /*0a60*/ 	.word	0x00015bb0


	//   ....[75]....
        /*0a64*/ 	.word	0x000165b0


	//   ....[76]....
        /*0a68*/ 	.word	0x000165c0


	//   ....[77]....
        /*0a6c*/ 	.word	0x00016680


	//   ....[78]....
        /*0a70*/ 	.word	0x000166a0


	//   ....[79]....
        /*0a74*/ 	.word	0x00016740


	//   ....[80]....
        /*0a78*/ 	.word	0x00016760


	//   ....[81]....
        /*0a7c*/ 	.word	0x00016770


	//   ....[82]....
        /*0a80*/ 	.word	0x00016780


	//   ....[83]....
        /*0a84*/ 	.word	0x000168a0


	//   ....[84]....
        /*0a88*/ 	.word	0x000168b0


	//   ....[85]....
        /*0a8c*/ 	.word	0x000168c0


	//   ....[86]....
        /*0a90*/ 	.word	0x00016950


	//   ....[87]....
        /*0a94*/ 	.word	0x00017150


	//   ....[88]....
        /*0a98*/ 	.word	0x00017160


	//   ....[89]....
        /*0a9c*/ 	.word	0x00017180


	//   ....[90]....
        /*0aa0*/ 	.word	0x00017200


	//   ....[91]....
        /*0aa4*/ 	.word	0x00017210


	//   ....[92]....
        /*0aa8*/ 	.word	0x00017270


	//   ....[93]....
        /*0aac*/ 	.word	0x000172a0


	//   ....[94]....
        /*0ab0*/ 	.word	0x000172e0


	//   ....[95]....
        /*0ab4*/ 	.word	0x00017590


	//   ....[96]....
        /*0ab8*/ 	.word	0x000175b0


	//   ....[97]....
        /*0abc*/ 	.word	0x00017650


	//   ....[98]....
        /*0ac0*/ 	.word	0x00017660


	//   ....[99]....
        /*0ac4*/ 	.word	0x000176f0


	//   ....[100]....
        /*0ac8*/ 	.word	0x00017700


	//   ....[101]....
        /*0acc*/ 	.word	0x00017710


	//   ....[102]....
        /*0ad0*/ 	.word	0x000177a0


	//   ....[103]....
        /*0ad4*/ 	.word	0x00017d90


	//   ....[104]....
        /*0ad8*/ 	.word	0x00017da0


	//   ....[105]....
        /*0adc*/ 	.word	0x00017e30


	//   ....[106]....
        /*0ae0*/ 	.word	0x00017ed0


	//   ....[107]....
        /*0ae4*/ 	.word	0x00017ef0


	//   ....[108]....
        /*0ae8*/ 	.word	0x00017f70


	//   ....[109]....
        /*0aec*/ 	.word	0x00017f90


	//   ....[110]....
        /*0af0*/ 	.word	0x00017fa0


	//   ....[111]....
        /*0af4*/ 	.word	0x000183a0


	//   ....[112]....
        /*0af8*/ 	.word	0x000183d0


	//   ....[113]....
        /*0afc*/ 	.word	0x00018410


	//   ....[114]....
        /*0b00*/ 	.word	0x00018440


	//   ....[115]....
        /*0b04*/ 	.word	0x00018470


	//   ....[116]....
        /*0b08*/ 	.word	0x000184a0


	//   ....[117]....
        /*0b0c*/ 	.word	0x000184d0


	//   ....[118]....
        /*0b10*/ 	.word	0x00018500


	//   ....[119]....
        /*0b14*/ 	.word	0x00018680


	//   ....[120]....
        /*0b18*/ 	.word	0x000186b0


	//   ....[121]....
        /*0b1c*/ 	.word	0x000186e0


	//   ....[122]....
        /*0b20*/ 	.word	0x00018710


	//   ....[123]....
        /*0b24*/ 	.word	0x00018740


	//   ....[124]....
        /*0b28*/ 	.word	0x00018770


	//   ....[125]....
        /*0b2c*/ 	.word	0x00018830


	//   ....[126]....
        /*0b30*/ 	.word	0x00018850


	//   ....[127]....
        /*0b34*/ 	.word	0x000188c0


	//   ....[128]....
        /*0b38*/ 	.word	0x00018d30


	//   ....[129]....
        /*0b3c*/ 	.word	0x00019070


	//   ....[130]....
        /*0b40*/ 	.word	0x00019100


	//   ....[131]....
        /*0b44*/ 	.word	0x000191f0


	//   ....[132]....
        /*0b48*/ 	.word	0x00019280


	//   ....[133]....
        /*0b4c*/ 	.word	0x00019360


	//   ....[134]....
        /*0b50*/ 	.word	0x000193f0


	//   ....[135]....
        /*0b54*/ 	.word	0x00019530


	//   ....[136]....
        /*0b58*/ 	.word	0x000195e0


	//   ....[137]....
        /*0b5c*/ 	.word	0x00019670


	//   ....[138]....
        /*0b60*/ 	.word	0x000196c0


	//   ....[139]....
        /*0b64*/ 	.word	0x00019710


	//   ....[140]....
        /*0b68*/ 	.word	0x00019800


	//   ....[141]....
        /*0b6c*/ 	.word	0x00019890


	//   ....[142]....
        /*0b70*/ 	.word	0x000198e0


	//   ....[143]....
        /*0b74*/ 	.word	0x00019930


	//   ....[144]....
        /*0b78*/ 	.word	0x00019b50


	//   ....[145]....
        /*0b7c*/ 	.word	0x00019ba0


	//   ....[146]....
        /*0b80*/ 	.word	0x00019c30


	//   ....[147]....
        /*0b84*/ 	.word	0x00019cc0


	//   ....[148]....
        /*0b88*/ 	.word	0x00019d80


	//   ....[149]....
        /*0b8c*/ 	.word	0x0001a060


	//   ....[150]....
        /*0b90*/ 	.word	0x0001a150


	//   ....[151]....
        /*0b94*/ 	.word	0x0001a1e0


	//   ....[152]....
        /*0b98*/ 	.word	0x0001a240


	//   ....[153]....
        /*0b9c*/ 	.word	0x0001a360


	//   ....[154]....
        /*0ba0*/ 	.word	0x0001a3c0


	//   ....[155]....
        /*0ba4*/ 	.word	0x0001a4e0


	//   ....[156]....
        /*0ba8*/ 	.word	0x0001a540


	//   ....[157]....
        /*0bac*/ 	.word	0x0001a5f0


	//   ....[158]....
        /*0bb0*/ 	.word	0x0001a710


	//   ....[159]....
        /*0bb4*/ 	.word	0x0001a780


	//   ....[160]....
        /*0bb8*/ 	.word	0x0001a7e0


	//   ....[161]....
        /*0bbc*/ 	.word	0x0001a8f0


	//   ....[162]....
        /*0bc0*/ 	.word	0x0001a950


	//   ....[163]....
        /*0bc4*/ 	.word	0x0001aa70


	//   ....[164]....
        /*0bc8*/ 	.word	0x0001aad0


	//   ....[165]....
        /*0bcc*/ 	.word	0x0001ab70


	//   ....[166]....
        /*0bd0*/ 	.word	0x0001ac40


	//   ....[167]....
        /*0bd4*/ 	.word	0x0001ad40


	//   ....[168]....
        /*0bd8*/ 	.word	0x0001ada0


	//   ....[169]....
        /*0bdc*/ 	.word	0x0001ae40


	//   ....[170]....
        /*0be0*/ 	.word	0x0001afe0


	//   ....[171]....
        /*0be4*/ 	.word	0x0001b0c0


	//   ....[172]....
        /*0be8*/ 	.word	0x0001b140


	//   ....[173]....
        /*0bec*/ 	.word	0x0001b220


	//   ....[174]....
        /*0bf0*/ 	.word	0x0001b280


	//   ....[175]....
        /*0bf4*/ 	.word	0x0001b350


	//   ....[176]....
        /*0bf8*/ 	.word	0x0001b3b0


	//   ....[177]....
        /*0bfc*/ 	.word	0x0001b490


	//   ....[178]....
        /*0c00*/ 	.word	0x0001b580


	//   ....[179]....
        /*0c04*/ 	.word	0x0001b620


	//   ....[180]....
        /*0c08*/ 	.word	0x0001b680


	//   ....[181]....
        /*0c0c*/ 	.word	0x0001b780


	//   ....[182]....
        /*0c10*/ 	.word	0x0001b7e0


	//   ....[183]....
        /*0c14*/ 	.word	0x0001b8e0


	//   ....[184]....
        /*0c18*/ 	.word	0x0001b940


	//   ....[185]....
        /*0c1c*/ 	.word	0x0001ba10


	//   ....[186]....
        /*0c20*/ 	.word	0x0001bb60


	//   ....[187]....
        /*0c24*/ 	.word	0x0001bc10


	//   ....[188]....
        /*0c28*/ 	.word	0x0001bd20


	//   ....[189]....
        /*0c2c*/ 	.word	0x0001be00


	//   ....[190]....
        /*0c30*/ 	.word	0x0001be60


	//   ....[191]....
        /*0c34*/ 	.word	0x0001bf50


	//   ....[192]....
        /*0c38*/ 	.word	0x0001bfb0


	//   ....[193]....
        /*0c3c*/ 	.word	0x0001c090


	//   ....[194]....
        /*0c40*/ 	.word	0x0001c120


	//   ....[195]....
        /*0c44*/ 	.word	0x0001c1c0


	//   ....[196]....
        /*0c48*/ 	.word	0x0001c2e0


	//   ....[197]....
        /*0c4c*/ 	.word	0x0001c350


	//   ....[198]....
        /*0c50*/ 	.word	0x0001c3c0


	//   ....[199]....
        /*0c54*/ 	.word	0x0001c430


	//   ....[200]....
        /*0c58*/ 	.word	0x0001c4a0


	//   ....[201]....
        /*0c5c*/ 	.word	0x0001c520


	//   ....[202]....
        /*0c60*/ 	.word	0x0001c5b0


	//   ....[203]....
        /*0c64*/ 	.word	0x0001c640


	//   ....[204]....
        /*0c68*/ 	.word	0x0001c6b0


	//   ....[205]....
        /*0c6c*/ 	.word	0x0001c720


	//   ....[206]....
        /*0c70*/ 	.word	0x0001c790


	//   ....[207]....
        /*0c74*/ 	.word	0x0001c810


	//   ....[208]....
        /*0c78*/ 	.word	0x0001c880


	//   ....[209]....
        /*0c7c*/ 	.word	0x0001c920


	//   ....[210]....
        /*0c80*/ 	.word	0x0001c9b0


	//   ....[211]....
        /*0c84*/ 	.word	0x0001cad0


	//----- nvinfo : EIATTR_REG_RECONFIG
	.align		4
.L_145:
        /*0c88*/ 	.byte	0x01, 0x54
	.zero		2


	//----- nvinfo : EIATTR_SYSCALL_OFFSETS
	.align		4
        /*0c8c*/ 	.byte	0x04, 0x46
        /*0c8e*/ 	.short	(.L_147 - .L_146)


	//   ....[0]....
.L_146:
        /*0c90*/ 	.word	0x00001c80


	//   ....[1]....
        /*0c94*/ 	.word	0x00001dd0


	//   ....[2]....
        /*0c98*/ 	.word	0x000074c0


	//   ....[3]....
        /*0c9c*/ 	.word	0x00007840


	//   ....[4]....
        /*0ca0*/ 	.word	0x00014f50


	//   ....[5]....
        /*0ca4*/ 	.word	0x000150a0


	//   ....[6]....
        /*0ca8*/ 	.word	0x00015190


	//   ....[7]....
        /*0cac*/ 	.word	0x00016020


	//----- nvinfo : EIATTR_MBARRIER_INSTR_OFFSETS
	.align		4
.L_147:
        /*0cb0*/ 	.byte	0x04, 0x39
        /*0cb2*/ 	.short	(.L_149 - .L_148)


	//   ....[0]....
.L_148:
        /*0cb4*/ 	.word	0x00000270
        /*0cb8*/ 	.word	0x000000ff
        /*0cbc*/ 	.word	0x0002d800
        /*0cc0*/ 	.short	0x0100
        /*0cc2*/ 	.byte	0x08
	.zero		1


	//   ....[1]....
        /*0cc4*/ 	.word	0x00000280
        /*0cc8*/ 	.word	0x000000ff
        /*0ccc*/ 	.word	0x0002d820
        /*0cd0*/ 	.short	0x0100
        /*0cd2*/ 	.byte	0x08
	.zero		1


	//   ....[2]....
        /*0cd4*/ 	.word	0x00000370
        /*0cd8*/ 	.word	0x000000ff
        /*0cdc*/ 	.word	0x0002d830
        /*0ce0*/ 	.short	0x0100
        /*0ce2*/ 	.byte	0x08
	.zero		1


	//   ....[3]....
        /*0ce4*/ 	.word	0x00000380
        /*0ce8*/ 	.word	0x000000ff
        /*0cec*/ 	.word	0x0002d840
        /*0cf0*/ 	.short	0x0100
        /*0cf2*/ 	.byte	0x08
	.zero		1


	//   ....[4]....
        /*0cf4*/ 	.word	0x00000390
        /*0cf8*/ 	.word	0x000000ff
        /*0cfc*/ 	.word	0x0002d838
        /*0d00*/ 	.short	0x0100
        /*0d02*/ 	.byte	0x08
	.zero		1


	//   ....[5]....
        /*0d04*/ 	.word	0x000003a0
        /*0d08*/ 	.word	0x000000ff
        /*0d0c*/ 	.word	0x0002d848
        /*0d10*/ 	.short	0x0100
        /*0d12*/ 	.byte	0x08
	.zero		1


	//   ....[6]....
        /*0d14*/ 	.word	0x000004d0
        /*0d18*/ 	.word	0x000000ff
        /*0d1c*/ 	.word	0x0002d850
        /*0d20*/ 	.short	0x0100
        /*0d22*/ 	.byte	0x08
	.zero		1


	//   ....[7]....
        /*0d24*/ 	.word	0x000004e0
        /*0d28*/ 	.word	0x000000ff
        /*0d2c*/ 	.word	0x0002d860
        /*0d30*/ 	.short	0x0100
        /*0d32*/ 	.byte	0x08
	.zero		1


	//   ....[8]....
        /*0d34*/ 	.word	0x000004f0
        /*0d38*/ 	.word	0x000000ff
        /*0d3c*/ 	.word	0x0002d858
        /*0d40*/ 	.short	0x0100
        /*0d42*/ 	.byte	0x08
	.zero		1


	//   ....[9]....
        /*0d44*/ 	.word	0x00000500
        /*0d48*/ 	.word	0x000000ff
        /*0d4c*/ 	.word	0x0002d868
        /*0d50*/ 	.short	0x0100
        /*0d52*/ 	.byte	0x08
	.zero		1


	//   ....[10]....
        /*0d54*/ 	.word	0x000005f0
        /*0d58*/ 	.word	0x000000ff
        /*0d5c*/ 	.word	0x0002d870
        /*0d60*/ 	.short	0x0100
        /*0d62*/ 	.byte	0x06
	.zero		1


	//   ....[11]....
        /*0d64*/ 	.word	0x00000600
        /*0d68*/ 	.word	0x000000ff
        /*0d6c*/ 	.word	0x0002d880
        /*0d70*/ 	.short	0x0100
        /*0d72*/ 	.byte	0x06
	.zero		1


	//   ....[12]....
        /*0d74*/ 	.word	0x00000610
        /*0d78*/ 	.word	0x000000ff
        /*0d7c*/ 	.word	0x0002d878
        /*0d80*/ 	.short	0x0100
        /*0d82*/ 	.byte	0x06
	.zero		1


	//   ....[13]....
        /*0d84*/ 	.word	0x00000620
        /*0d88*/ 	.word	0x000000ff
        /*0d8c*/ 	.word	0x0002d888
        /*0d90*/ 	.short	0x0100
        /*0d92*/ 	.byte	0x06
	.zero		1


	//   ....[14]....
        /*0d94*/ 	.word	0x00000750
        /*0d98*/ 	.word	0x000000ff
        /*0d9c*/ 	.word	0x0002d890
        /*0da0*/ 	.short	0x0100
        /*0da2*/ 	.byte	0x08
	.zero		1


	//   ....[15]....
        /*0da4*/ 	.word	0x00000760
        /*0da8*/ 	.word	0x000000ff
        /*0dac*/ 	.word	0x0002d8a0
        /*0db0*/ 	.short	0x0100
        /*0db2*/ 	.byte	0x08
	.zero		1


	//   ....[16]....
        /*0db4*/ 	.word	0x00000770
        /*0db8*/ 	.word	0x000000ff
        /*0dbc*/ 	.word	0x0002d898
        /*0dc0*/ 	.short	0x0100
        /*0dc2*/ 	.byte	0x08
	.zero		1


	//   ....[17]....
        /*0dc4*/ 	.word	0x00000780
        /*0dc8*/ 	.word	0x000000ff
        /*0dcc*/ 	.word	0x0002d8a8
        /*0dd0*/ 	.short	0x0100
        /*0dd2*/ 	.byte	0x08
	.zero		1


	//   ....[18]....
        /*0dd4*/ 	.word	0x000008b0
        /*0dd8*/ 	.word	0x000000ff
        /*0ddc*/ 	.word	0x0002d8b0
        /*0de0*/ 	.short	0x0100
        /*0de2*/ 	.byte	0x08
	.zero		1


	//   ....[19]....
        /*0de4*/ 	.word	0x000008c0
        /*0de8*/ 	.word	0x000000ff
        /*0dec*/ 	.word	0x0002d8c0
        /*0df0*/ 	.short	0x0100
        /*0df2*/ 	.byte	0x08
	.zero		1


	//   ....[20]....
        /*0df4*/ 	.word	0x000008d0
        /*0df8*/ 	.word	0x000000ff
        /*0dfc*/ 	.word	0x0002d8b8
        /*0e00*/ 	.short	0x0100
        /*0e02*/ 	.byte	0x08
	.zero		1


	//   ....[21]....
        /*0e04*/ 	.word	0x000008e0
        /*0e08*/ 	.word	0x000000ff
        /*0e0c*/ 	.word	0x0002d8c8
        /*0e10*/ 	.short	0x0100
        /*0e12*/ 	.byte	0x08
	.zero		1


	//   ....[22]....
        /*0e14*/ 	.word	0x00003180
        /*0e18*/ 	.word	0x0000001f
        /*0e1c*/ 	.word	0x0002d890
        /*0e20*/ 	.short	0x010a
        /*0e22*/ 	.byte	0x3f
	.zero		1


	//   ....[23]....
        /*0e24*/ 	.word	0x00004d30
        /*0e28*/ 	.word	0x0000001f
        /*0e2c*/ 	.word	0x0002d890
        /*0e30*/ 	.short	0x010a
        /*0e32*/ 	.byte	0x3f
	.zero		1


	//   ....[24]....
        /*0e34*/ 	.word	0x000065f0
        /*0e38*/ 	.word	0x0000001f
        /*0e3c*/ 	.word	0x0002d890
        /*0e40*/ 	.short	0x010a
        /*0e42*/ 	.byte	0x3f
	.zero		1


	//   ....[25]....
        /*0e44*/ 	.word	0x00006ae0
        /*0e48*/ 	.word	0x0000000b
        /*0e4c*/ 	.word	0x00000000
        /*0e50*/ 	.short	0x0101
        /*0e52*/ 	.byte	0x3f
	.zero		1


	//   ....[26]....
        /*0e54*/ 	.word	0x00006b20
        /*0e58*/ 	.word	0x0000001f
        /*0e5c*/ 	.word	0x0002d8b0
        /*0e60*/ 	.short	0x010a
        /*0e62*/ 	.byte	0x3f
	.zero		1


	//   ....[27]....
        /*0e64*/ 	.word	0x00006fd0
        /*0e68*/ 	.word	0x0000001f
        /*0e6c*/ 	.word	0x00000000
        /*0e70*/ 	.short	0x0101
        /*0e72*/ 	.byte	0x3f
	.zero		1


	//   ....[28]....
        /*0e74*/ 	.word	0x00007560
        /*0e78*/ 	.word	0x00000002
        /*0e7c*/ 	.word	0x0002d800
        /*0e80*/ 	.short	0x010a
        /*0e82*/ 	.byte	0x3f
	.zero		1


	//   ....[29]....
        /*0e84*/ 	.word	0x000075b0
        /*0e88*/ 	.word	0x00000002
        /*0e8c*/ 	.word	0x0002d800
        /*0e90*/ 	.short	0x010a
        /*0e92*/ 	.byte	0x3f
	.zero		1


	//   ....[30]....
        /*0e94*/ 	.word	0x00008030
        /*0e98*/ 	.word	0x00000002
        /*0e9c*/ 	.word	0x0002d800
        /*0ea0*/ 	.short	0x010a
        /*0ea2*/ 	.byte	0x3f
	.zero		1


	//   ....[31]....
        /*0ea4*/ 	.word	0x00009b40
        /*0ea8*/ 	.word	0x00000002
        /*0eac*/ 	.word	0x0002d800
        /*0eb0*/ 	.short	0x010a
        /*0eb2*/ 	.byte	0x3f
	.zero		1


	//   ....[32]....
        /*0eb4*/ 	.word	0x0000b2e0
        /*0eb8*/ 	.word	0x00000008
        /*0ebc*/ 	.word	0x0002d830
        /*0ec0*/ 	.short	0x010a
        /*0ec2*/ 	.byte	0x3f
	.zero		1


	//   ....[33]....
        /*0ec4*/ 	.word	0x0000b3b0
        /*0ec8*/ 	.word	0x00000008
        /*0ecc*/ 	.word	0x0002d830
        /*0ed0*/ 	.short	0x010a
        /*0ed2*/ 	.byte	0x3f
	.zero		1


	//   ....[34]....
        /*0ed4*/ 	.word	0x0000c810
        /*0ed8*/ 	.word	0x00000008
        /*0edc*/ 	.word	0x00000000
        /*0ee0*/ 	.short	0x0101
        /*0ee2*/ 	.byte	0x3f
	.zero		1


	//   ....[35]....
        /*0ee4*/ 	.word	0x0000d920
        /*0ee8*/ 	.word	0x00000003
        /*0eec*/ 	.word	0x0002d830
        /*0ef0*/ 	.short	0x010a
        /*0ef2*/ 	.byte	0x3f
	.zero		1


	//   ....[36]....
        /*0ef4*/ 	.word	0x0000d970
        /*0ef8*/ 	.word	0x00000003
        /*0efc*/ 	.word	0x0002d830
        /*0f00*/ 	.short	0x010a
        /*0f02*/ 	.byte	0x3f
	.zero		1


	//   ....[37]....
        /*0f04*/ 	.word	0x0000ddf0
        /*0f08*/ 	.word	0x00000003
        /*0f0c*/ 	.word	0x0002d850
        /*0f10*/ 	.short	0x010a
        /*0f12*/ 	.byte	0x3f
	.zero		1


	//   ....[38]....
        /*0f14*/ 	.word	0x0000de30
        /*0f18*/ 	.word	0x00000003
        /*0f1c*/ 	.word	0x0002d850
        /*0f20*/ 	.short	0x010a
        /*0f22*/ 	.byte	0x3f
	.zero		1


	//   ....[39]....
        /*0f24*/ 	.word	0x0000e4a0
        /*0f28*/ 	.word	0x00000000
        /*0f2c*/ 	.word	0x00000000
        /*0f30*/ 	.short	0x0101
        /*0f32*/ 	.byte	0x3f
	.zero		1


	//   ....[40]....
        /*0f34*/ 	.word	0x0000f6b0
        /*0f38*/ 	.word	0x00000005
        /*0f3c*/ 	.word	0x00000000
        /*0f40*/ 	.short	0x0101
        /*0f42*/ 	.byte	0x3f
	.zero		1


	//   ....[41]....
        /*0f44*/ 	.word	0x0000fd30
        /*0f48*/ 	.word	0x0000000c
        /*0f4c*/ 	.word	0x0002d850
        /*0f50*/ 	.short	0x010a
        /*0f52*/ 	.byte	0x3f
	.zero		1


	//   ....[42]....
        /*0f54*/ 	.word	0x0000fde0
        /*0f58*/ 	.word	0x0000000c
        /*0f5c*/ 	.word	0x0002d850
        /*0f60*/ 	.short	0x010a
        /*0f62*/ 	.byte	0x3f
	.zero		1


	//   ....[43]....
        /*0f64*/ 	.word	0x000105e0
        /*0f68*/ 	.word	0x0000000c
        /*0f6c*/ 	.word	0x00000000
        /*0f70*/ 	.short	0x0101
        /*0f72*/ 	.byte	0x3f
	.zero		1


	//   ....[44]....
        /*0f74*/ 	.word	0x00011930
        /*0f78*/ 	.word	0x00000003
        /*0f7c*/ 	.word	0x00000000
        /*0f80*/ 	.short	0x0101
        /*0f82*/ 	.byte	0x3f
	.zero		1


	//   ....[45]....
        /*0f84*/ 	.word	0x00013980
        /*0f88*/ 	.word	0x00000016
        /*0f8c*/ 	.word	0x0002d820
        /*0f90*/ 	.short	0x010a
        /*0f92*/ 	.byte	0x3f
	.zero		1


	//   ....[46]....
        /*0f94*/ 	.word	0x00013a40
        /*0f98*/ 	.word	0x00000008
        /*0f9c*/ 	.word	0x0002d8a0
        /*0fa0*/ 	.short	0x010a
        /*0fa2*/ 	.byte	0x3f
	.zero		1


	//   ....[47]....
        /*0fa4*/ 	.word	0x00013e70
        /*0fa8*/ 	.word	0x00000008
        /*0fac*/ 	.word	0x0002d8c0
        /*0fb0*/ 	.short	0x010a
        /*0fb2*/ 	.byte	0x3f
	.zero		1


	//   ....[48]....
        /*0fb4*/ 	.word	0x000143d0
        /*0fb8*/ 	.word	0x00000008
        /*0fbc*/ 	.word	0x0002d8a0
        /*0fc0*/ 	.short	0x010a
        /*0fc2*/ 	.byte	0x3f
	.zero		1


	//   ....[49]....
        /*0fc4*/ 	.word	0x000147f0
        /*0fc8*/ 	.word	0x00000008
        /*0fcc*/ 	.word	0x0002d8c0
        /*0fd0*/ 	.short	0x010a
        /*0fd2*/ 	.byte	0x3f
	.zero		1


	//   ....[50]....
        /*0fd4*/ 	.word	0x00015780
        /*0fd8*/ 	.word	0x00000000
        /*0fdc*/ 	.word	0x0002d840
        /*0fe0*/ 	.short	0x010a
        /*0fe2*/ 	.byte	0x3f
	.zero		1


	//   ....[51]....
        /*0fe4*/ 	.word	0x00015d00
        /*0fe8*/ 	.word	0x00000000
        /*0fec*/ 	.word	0x0002d830
        /*0ff0*/ 	.short	0x0107
        /*0ff2*/ 	.byte	0x3f
	.zero		1


	//   ....[52]....
        /*0ff4*/ 	.word	0x00015dd0
        /*0ff8*/ 	.word	0x00000000
        /*0ffc*/ 	.word	0x0002d830
        /*1000*/ 	.short	0x0101
        /*1002*/ 	.byte	0x3f
	.zero		1


	//   ....[53]....
        /*1004*/ 	.word	0x00016a20
        /*1008*/ 	.word	0x00000016
        /*100c*/ 	.word	0x0002d800
        /*1010*/ 	.short	0x0107
        /*1012*/ 	.byte	0x3f
	.zero		1


	//   ....[54]....
        /*1014*/ 	.word	0x00016b10
        /*1018*/ 	.word	0x00000016
        /*101c*/ 	.word	0x0002d800
        /*1020*/ 	.short	0x0101
        /*1022*/ 	.byte	0x3f
	.zero		1


	//   ....[55]....
        /*1024*/ 	.word	0x00016b30
        /*1028*/ 	.word	0x00000016
        /*102c*/ 	.word	0x0002d820
        /*1030*/ 	.short	0x010a
        /*1032*/ 	.byte	0x3f
	.zero		1


	//   ....[56]....
        /*1034*/ 	.word	0x00016f50
        /*1038*/ 	.word	0x00000005
        /*103c*/ 	.word	0x0002d840
        /*1040*/ 	.short	0x010a
        /*1042*/ 	.byte	0x3f
	.zero		1


	//   ....[57]....
        /*1044*/ 	.word	0x00017390
        /*1048*/ 	.word	0x00000005
        /*104c*/ 	.word	0x0002d830
        /*1050*/ 	.short	0x0107
        /*1052*/ 	.byte	0x3f
	.zero		1


	//   ....[58]....
        /*1054*/ 	.word	0x00017450
        /*1058*/ 	.word	0x00000005
        /*105c*/ 	.word	0x0002d830
        /*1060*/ 	.short	0x0101
        /*1062*/ 	.byte	0x3f
	.zero		1


	//   ....[59]....
        /*1064*/ 	.word	0x000174b0
        /*1068*/ 	.word	0x00000005
        /*106c*/ 	.word	0x0002d860
        /*1070*/ 	.short	0x010a
        /*1072*/ 	.byte	0x3f
	.zero		1


	//   ....[60]....
        /*1074*/ 	.word	0x00017990
        /*1078*/ 	.word	0x00000005
        /*107c*/ 	.word	0x0002d850
        /*1080*/ 	.short	0x0107
        /*1082*/ 	.byte	0x3f
	.zero		1


	//   ....[61]....
        /*1084*/ 	.word	0x00017a80
        /*1088*/ 	.word	0x00000005
        /*108c*/ 	.word	0x0002d850
        /*1090*/ 	.short	0x0101
        /*1092*/ 	.byte	0x3f
	.zero		1


	//   ....[62]....
        /*1094*/ 	.word	0x00017ca0
        /*1098*/ 	.word	0x00000000
        /*109c*/ 	.word	0x0002d860
        /*10a0*/ 	.short	0x010a
        /*10a2*/ 	.byte	0x3f
	.zero		1


	//   ....[63]....
        /*10a4*/ 	.word	0x000180d0
        /*10a8*/ 	.word	0x00000000
        /*10ac*/ 	.word	0x0002d850
        /*10b0*/ 	.short	0x0107
        /*10b2*/ 	.byte	0x3f
	.zero		1


	//   ....[64]....
        /*10b4*/ 	.word	0x000181b0
        /*10b8*/ 	.word	0x00000000
        /*10bc*/ 	.word	0x0002d850
        /*10c0*/ 	.short	0x0101
        /*10c2*/ 	.byte	0x3f
	.zero		1


	//   ....[65]....
        /*10c4*/ 	.word	0x00018cb0
        /*10c8*/ 	.word	0x00000005
        /*10cc*/ 	.word	0x0002d820
        /*10d0*/ 	.short	0x010a
        /*10d2*/ 	.byte	0x3f
	.zero		1


	//   ....[66]....
        /*10d4*/ 	.word	0x00018e50
        /*10d8*/ 	.word	0x00000003
        /*10dc*/ 	.word	0x0002d840
        /*10e0*/ 	.short	0x010a
        /*10e2*/ 	.byte	0x3f
	.zero		1


	//   ....[67]....
        /*10e4*/ 	.word	0x00018ee0
        /*10e8*/ 	.word	0x00000005
        /*10ec*/ 	.word	0x0002d840
        /*10f0*/ 	.short	0x010a
        /*10f2*/ 	.byte	0x3f
	.zero		1


	//   ....[68]....
        /*10f4*/ 	.word	0x00018f20
        /*10f8*/ 	.word	0x00000003
        /*10fc*/ 	.word	0x0002d860
        /*1100*/ 	.short	0x010a
        /*1102*/ 	.byte	0x3f
	.zero		1


	//   ....[69]....
        /*1104*/ 	.word	0x00018f60
        /*1108*/ 	.word	0x00000005
        /*110c*/ 	.word	0x0002d860
        /*1110*/ 	.short	0x010a
        /*1112*/ 	.byte	0x3f
	.zero		1


	//   ....[70]....
        /*1114*/ 	.word	0x00018fc0
        /*1118*/ 	.word	0x0000001f
        /*111c*/ 	.word	0x0002d890
        /*1120*/ 	.short	0x010a
        /*1122*/ 	.byte	0x3f
	.zero		1


	//   ....[71]....
        /*1124*/ 	.word	0x00019140
        /*1128*/ 	.word	0x0000001f
        /*112c*/ 	.word	0x0002d890
        /*1130*/ 	.short	0x010a
        /*1132*/ 	.byte	0x3f
	.zero		1


	//   ....[72]....
        /*1134*/ 	.word	0x000192c0
        /*1138*/ 	.word	0x0000001f
        /*113c*/ 	.word	0x0002d890
        /*1140*/ 	.short	0x010a
        /*1142*/ 	.byte	0x3f
	.zero		1


	//   ....[73]....
        /*1144*/ 	.word	0x00019430
        /*1148*/ 	.word	0x0000001f
        /*114c*/ 	.word	0x0002d8b0
        /*1150*/ 	.short	0x010a
        /*1152*/ 	.byte	0x3f
	.zero		1


	//   ....[74]....
        /*1154*/ 	.word	0x00019750
        /*1158*/ 	.word	0x00000002
        /*115c*/ 	.word	0x0002d800
        /*1160*/ 	.short	0x010a
        /*1162*/ 	.byte	0x3f
	.zero		1


	//   ....[75]....
        /*1164*/ 	.word	0x00019970
        /*1168*/ 	.word	0x00000002
        /*116c*/ 	.word	0x0002d800
        /*1170*/ 	.short	0x010a
        /*1172*/ 	.byte	0x3f
	.zero		1


	//   ....[76]....
        /*1174*/ 	.word	0x000199c0
        /*1178*/ 	.word	0x00000008
        /*117c*/ 	.word	0x0002d830
        /*1180*/ 	.short	0x010a
        /*1182*/ 	.byte	0x3f
	.zero		1


	//   ....[77]....
        /*1184*/ 	.word	0x00019a10
        /*1188*/ 	.word	0x00000003
        /*118c*/ 	.word	0x0002d830
        /*1190*/ 	.short	0x010a
        /*1192*/ 	.byte	0x3f
	.zero		1


	//   ....[78]....
        /*1194*/ 	.word	0x00019a60
        /*1198*/ 	.word	0x00000003
        /*119c*/ 	.word	0x0002d850
        /*11a0*/ 	.short	0x010a
        /*11a2*/ 	.byte	0x3f
	.zero		1


	//   ....[79]....
        /*11a4*/ 	.word	0x00019ab0
        /*11a8*/ 	.word	0x0000000c
        /*11ac*/ 	.word	0x0002d850
        /*11b0*/ 	.short	0x010a
        /*11b2*/ 	.byte	0x3f
	.zero		1


	//   ....[80]....
        /*11b4*/ 	.word	0x00019e40
        /*11b8*/ 	.word	0x00000016
        /*11bc*/ 	.word	0x0002d820
        /*11c0*/ 	.short	0x010a
        /*11c2*/ 	.byte	0x3f
	.zero		1


	//   ....[81]....
        /*11c4*/ 	.word	0x00019e90
        /*11c8*/ 	.word	0x00000008
        /*11cc*/ 	.word	0x0002d8a0
        /*11d0*/ 	.short	0x010a
        /*11d2*/ 	.byte	0x3f
	.zero		1


	//   ....[82]....
        /*11d4*/ 	.word	0x00019ee0
        /*11d8*/ 	.word	0x00000008
        /*11dc*/ 	.word	0x0002d8c0
        /*11e0*/ 	.short	0x010a
        /*11e2*/ 	.byte	0x3f
	.zero		1


	//   ....[83]....
        /*11e4*/ 	.word	0x00019f30
        /*11e8*/ 	.word	0x00000008
        /*11ec*/ 	.word	0x0002d8a0
        /*11f0*/ 	.short	0x010a
        /*11f2*/ 	.byte	0x3f
	.zero		1


	//   ....[84]....
        /*11f4*/ 	.word	0x00019f80
        /*11f8*/ 	.word	0x00000008
        /*11fc*/ 	.word	0x0002d8c0
        /*1200*/ 	.short	0x010a
        /*1202*/ 	.byte	0x3f
	.zero		1


	//   ....[85]....
        /*1204*/ 	.word	0x0001a0a0
        /*1208*/ 	.word	0x00000000
        /*120c*/ 	.word	0x0002d840
        /*1210*/ 	.short	0x010a
        /*1212*/ 	.byte	0x3f
	.zero		1


	//   ....[86]....
        /*1214*/ 	.word	0x0001aee0
        /*1218*/ 	.word	0x00000016
        /*121c*/ 	.word	0x0002d820
        /*1220*/ 	.short	0x010a
        /*1222*/ 	.byte	0x3f
	.zero		1


	//   ....[87]....
        /*1224*/ 	.word	0x0001af30
        /*1228*/ 	.word	0x00000005
        /*122c*/ 	.word	0x0002d840
        /*1230*/ 	.short	0x010a
        /*1232*/ 	.byte	0x3f
	.zero		1


	//   ....[88]....
        /*1234*/ 	.word	0x0001b4d0
        /*1238*/ 	.word	0x00000005
        /*123c*/ 	.word	0x0002d860
        /*1240*/ 	.short	0x010a
        /*1242*/ 	.byte	0x3f
	.zero		1


	//   ....[89]....
        /*1244*/ 	.word	0x0001bab0
        /*1248*/ 	.word	0x00000000
        /*124c*/ 	.word	0x0002d860
        /*1250*/ 	.short	0x010a
        /*1252*/ 	.byte	0x3f
	.zero		1


	//   ....[90]....
        /*1254*/ 	.word	0x0001c9f0
        /*1258*/ 	.word	0x00000005
        /*125c*/ 	.word	0x0002d820
        /*1260*/ 	.short	0x010a
        /*1262*/ 	.byte	0x3f
	.zero		1


	//   ....[91]....
        /*1264*/ 	.word	0x0001cb90
        /*1268*/ 	.word	0x00000003
        /*126c*/ 	.word	0x0002d840
        /*1270*/ 	.short	0x010a
        /*1272*/ 	.byte	0x3f
	.zero		1


	//   ....[92]....
        /*1274*/ 	.word	0x0001cbe0
        /*1278*/ 	.word	0x00000005
        /*127c*/ 	.word	0x0002d840
        /*1280*/ 	.short	0x010a
        /*1282*/ 	.byte	0x3f
	.zero		1


	//   ....[93]....
        /*1284*/ 	.word	0x0001cc30
        /*1288*/ 	.word	0x00000003
        /*128c*/ 	.word	0x0002d860
        /*1290*/ 	.short	0x010a
        /*1292*/ 	.byte	0x3f
	.zero		1


	//----- nvinfo : EIATTR_NUM_MBARRIERS
	.align		4
.L_149:
        /*1294*/ 	.byte	0x03, 0x38
        /*1296*/ 	.short	0x0016


	//----- nvinfo : EIATTR_EXIT_INSTR_OFFSETS
	.align		4
        /*1298*/ 	.byte	0x04, 0x1c
        /*129a*/ 	.short	(.L_151 - .L_150)


	//   ....[0]....
.L_150:
        /*129c*/ 	.word	0x00018fb0


	//----- nvinfo : EIATTR_MAX_THREADS
	.align		4
.L_151:
        /*12a0*/ 	.byte	0x04, 0x05
        /*12a2*/ 	.short	(.L_153 - .L_152)
.L_152:
        /*12a4*/ 	.word	0x00000200
        /*12a8*/ 	.word	0x00000001
        /*12ac*/ 	.word	0x00000001


	//----- nvinfo : EIATTR_CRS_STACK_SIZE
	.align		4
.L_153:
        /*12b0*/ 	.byte	0x04, 0x1e
        /*12b2*/ 	.short	(.L_155 - .L_154)
.L_154:
        /*12b4*/ 	.word	0x00000000


	//----- nvinfo : EIATTR_CBANK_PARAM_SIZE
	.align		4
.L_155:
        /*12b8*/ 	.byte	0x03, 0x19
        /*12ba*/ 	.short	0x0af0


	//----- nvinfo : EIATTR_PARAM_CBANK
	.align		4
        /*12bc*/ 	.byte	0x04, 0x0a
        /*12be*/ 	.short	(.L_157 - .L_156)
	.align		4
.L_156:
        /*12c0*/ 	.word	index@(.nv.constant0._ZN7cutlass13device_kernelIN5flash11enable_sm90INS1_16FlashAttnFwdSm90INS1_25CollectiveMainloopFwdSm90ILi2EN4cute5tupleIJNS5_1CILi1EEES8_S8_EEENS6_IJNS7_ILi192EEENS7_ILi128EEENS7_ILi96EEEEEELi96ENS_10bfloat16_tEfNS_4arch4Sm90ELb0ELb0ELb0ELb1ELb1ELb1ELb0ELb0ELb1ELb1ELb0ELb0EEENS1_21CollectiveEpilogueFwdINS6_IJSA_SC_SB_EEES9_SE_SG_Li384ELb1ELb1ELb0ELb0EEENS1_36VarlenDynamicPersistentTileSchedulerILi192ELi128ELi384ELi128ELb0ELb1ELb1ELb0ELb1ELb1EEEEEEEEEvNT_6ParamsE)
        /*12c4*/ 	.short	0x0210
        /*12c6*/ 	.short	0x0af0


	//----- nvinfo : EIATTR_SW_WAR
	.align		4
.L_157:
        /*12c8*/ 	.byte	0x04, 0x36
        /*12ca*/ 	.short	(.L_159 - .L_158)
.L_158:
        /*12cc*/ 	.word	0x00000008
.L_159:


//--------------------- .nv.info._ZN7cutlass13device_kernelIN5flash11enable_sm90INS1_16FlashAttnFwdSm90INS1_25CollectiveMainloopFwdSm90ILi2EN4cute5tupleIJNS5_1CILi1EEES8_S8_EEENS6_IJNS7_ILi192EEENS7_ILi128EEENS7_ILi96EEEEEELi96ENS_10bfloat16_tEfNS_4arch4Sm90ELb0ELb1ELb0ELb0ELb1ELb0ELb0ELb0ELb1ELb1ELb0ELb0EEENS1_21CollectiveEpilogueFwdINS6_IJSA_SC_SB_EEES9_SE_SG_Li384ELb0ELb1ELb0ELb0EEENS1_30DynamicPersistentTileSchedulerILi384ELi128ELb0ELb1ELb1EEEEEEEEEvNT_6ParamsE --------------------------
	.section	.nv.info._ZN7cutlass13device_kernelIN5flash11enable_sm90INS1_16FlashAttnFwdSm90INS1_25CollectiveMainloopFwdSm90ILi2EN4cute5tupleIJNS5_1CILi1EEES8_S8_EEENS6_IJNS7_ILi192EEENS7_ILi128EEENS7_ILi96EEEEEELi96ENS_10bfloat16_tEfNS_4arch4Sm90ELb0ELb1ELb0ELb0ELb1ELb0ELb0ELb0ELb1ELb1ELb0ELb0EEENS1_21CollectiveEpilogueFwdINS6_IJSA_SC_SB_EEES9_SE_SG_Li384ELb0ELb1ELb0ELb0EEENS1_30DynamicPersistentTileSchedulerILi384ELi128ELb0ELb1ELb1EEEEEEEEEvNT_6ParamsE,"",@"SHT_CUDA_INFO"
	.sectionflags	@""
	.align	4


	//----- nvinfo : EIATTR_CUDA_API_VERSION
	.align		4
        /*0000*/ 	.byte	0x04, 0x37
        /*0002*/ 	.short	(.L_161 - .L_160)
.L_160:
        /*0004*/ 	.word	0x00000082


	//----- nvinfo : EIATTR_KPARAM_INFO
	.align		4
.L_161:
        /*0008*/ 	.byte	0x04, 0x17
        /*000a*/ 	.short	(.L_163 - .L_162)
.L_162:
        /*000c*/ 	.word	0x00000000
        /*0010*/ 	.short	0x0000
        /*0012*/ 	.short	0x0070
        /*0014*/ 	.byte	0x00, 0xf0, 0x01, 0x2a


	//----- nvinfo : EIATTR_SPARSE_MMA_MASK
	.align		4
.L_163:
        /*0018*/ 	.byte	0x03, 0x50
        /*001a*/ 	.short	0x0000


	//----- nvinfo : EIATTR_MAXREG_COUNT
	.align		4
        /*001c*/ 	.byte	0x03, 0x1b
        /*001e*/ 	.short	0x0080


	//----- nvinfo : EIATTR_NUM_BARRIERS
	.align		4
        /*0020*/ 	.byte	0x02, 0x4c
        /*0022*/ 	.byte	0x10
	.zero		1


	//----- nvinfo : EIATTR_EXTERNS
	.align		4
        /*0024*/ 	.byte	0x04, 0x0f
        /*0026*/ 	.short	(.L_165 - .L_164)


	//   ....[0]....
	.align		4
.L_164:
        /*0028*/ 	.word	index@(__assertfail)


	//----- nvinfo : EIATTR_ANNOTATIONS
	.align		4
.L_165:
        /*002c*/ 	.byte	0x04, 0x55
        /*002e*/ 	.short	(.L_167 - .L_166)


	//   ....[0]....
.L_166:
        /* <DEDUP_REMOVED lines=12> */


	//----- nvinfo : EIATTR_MERCURY_ISA_VERSION
	.align		4
.L_167:
        /*00d8*/ 	.byte	0x03, 0x5f
        /*00da*/ 	.short	0x0101


	//----- nvinfo : EIATTR_INT_WARP_WIDE_INSTR_OFFSETS
	.align		4
        /*00dc*/ 	.byte	0x04, 0x31
        /*00de*/ 	.short	(.L_169 - .L_168)


	//   ....[0]....
.L_168:
        /*00e0*/ 	.word	0x000000c0


	//   ....[1]....
        /*00e4*/ 	.word	0x000000d0


	//   ....[2]....
        /*00e8*/ 	.word	0x00000170


	//   ....[3]....
        /*00ec*/ 	.word	0x00010660


	//   ....[4]....
        /*00f0*/ 	.word	0x000106f0


	//   ....[5]....
        /*00f4*/ 	.word	0x00013270


	//   ....[6]....
        /*00f8*/ 	.word	0x00013300


	//----- nvinfo : EIATTR_COOP_GROUP_MASK_REGIDS
	.align		4
.L_169:
        /*00fc*/ 	.byte	0x04, 0x29
        /*00fe*/ 	.short	(.L_171 - .L_170)


	//   ....[0]....
.L_170:
        /*0100*/ 	.word	0xffffffff


	//   ....[1]....
        /*0104*/ 	.word	0xffffffff


	//   ....[2]....
        /*0108*/ 	.word	0xffffffff


	//   ....[3]....
        /*010c*/ 	.word	0xffffffff


	//   ....[4]....
        /*0110*/ 	.word	0xffffffff


	//   ....[5]....
        /*0114*/ 	.word	0xffffffff


	//   ....[6]....
        /*0118*/ 	.word	0xffffffff


	//   ....[7]....
        /*011c*/ 	.word	0xffffffff


	//   ....[8]....
        /*0120*/ 	.word	0xffffffff


	//   ....[9]....
        /*0124*/ 	.word	0xffffffff


	//   ....[10]....
        /*0128*/ 	.word	0xffffffff


	//   ....[11]....
        /*012c*/ 	.word	0xffffffff


	//   ....[12]....
        /*0130*/ 	.word	0xffffffff


	//   ....[13]....
        /*0134*/ 	.word	0xffffffff


	//   ....[14]....
        /*0138*/ 	.word	0xffffffff


	//   ....[15]....
        /*013c*/ 	.word	0xffffffff


	//   ....[16]....
        /*0140*/ 	.word	0xffffffff


	//   ....[17]....
        /*0144*/ 	.word	0xffffffff


	//   ....[18]....
        /*0148*/ 	.word	0xffffffff


	//   ....[19]....
        /*014c*/ 	.word	0xffffffff


	//   ....[20]....
        /*0150*/ 	.word	0xffffffff


	//   ....[21]....
        /*0154*/ 	.word	0xffffffff


	//   ....[22]....
        /*0158*/ 	.word	0xffffffff


	//   ....[23]....
        /*015c*/ 	.word	0xffffffff


	//   ....[24]....
        /*0160*/ 	.word	0xffffffff


	//   ....[25]....
        /*0164*/ 	.word	0xffffffff


	//   ....[26]....
        /*0168*/ 	.word	0xffffffff


	//   ....[27]....
        /*016c*/ 	.word	0xffffffff


	//   ....[28]....
        /*0170*/ 	.word	0xffffffff


	//   ....[29]....
        /*0174*/ 	.word	0xffffffff


	//   ....[30]....
        /*0178*/ 	.word	0xffffffff


	//   ....[31]....
        /*017c*/ 	.word	0xffffffff


	//   ....[32]....
        /*0180*/ 	.word	0xffffffff


	//   ....[33]....
        /*0184*/ 	.word	0xffffffff


	//   ....[34]....
        /*0188*/ 	.word	0xffffffff


	//   ....[35]....
        /*018c*/ 	.word	0xffffffff


	//   ....[36]....
        /*0190*/ 	.word	0xffffffff


	//   ....[37]....
        /*0194*/ 	.word	0xffffffff


	//   ....[38]....
        /*0198*/ 	.word	0xffffffff


	//   ....[39]....
        /*019c*/ 	.word	0xffffffff


	//   ....[40]....
        /*01a0*/ 	.word	0xffffffff


	//   ....[41]....
        /*01a4*/ 	.word	0xffffffff


	//   ....[42]....
        /*01a8*/ 	.word	0xffffffff


	//   ....[43]....
        /*01ac*/ 	.word	0xffffffff


	//   ....[44]....
        /*01b0*/ 	.word	0xffffffff


	//   ....[45]....
        /*01b4*/ 	.word	0xffffffff


	//   ....[46]....
        /*01b8*/ 	.word	0xffffffff


	//   ....[47]....
        /*01bc*/ 	.word	0xffffffff


	//   ....[48]....
        /*01c0*/ 	.word	0xffffffff


	//   ....[49]....
        /*01c4*/ 	.word	0xffffffff


	//   ....[50]....
        /*01c8*/ 	.word	0xffffffff


	//   ....[51]....
        /*01cc*/ 	.word	0xffffffff


	//   ....[52]....
        /*01d0*/ 	.word	0xffffffff


	//   ....[53]....
        /*01d4*/ 	.word	0xffffffff


	//   ....[54]....
        /*01d8*/ 	.word	0xffffffff


	//   ....[55]....
        /*01dc*/ 	.word	0xffffffff


	//   ....[56]....
        /*01e0*/ 	.word	0xffffffff


	//   ....[57]....
        /*01e4*/ 	.word	0xffffffff


	//   ....[58]....
        /*01e8*/ 	.word	0xffffffff


	//   ....[59]....
        /*01ec*/ 	.word	0xffffffff


	//   ....[60]....
        /*01f0*/ 	.word	0xffffffff


	//   ....[61]....
        /*01f4*/ 	.word	0xffffffff


	//   ....[62]....
        /*01f8*/ 	.word	0xffffffff


	//   ....[63]....
        /*01fc*/ 	.word	0xffffffff


	//   ....[64]....
        /*0200*/ 	.word	0xffffffff


	//   ....[65]....
        /*0204*/ 	.word	0xffffffff


	//   ....[66]....
        /*0208*/ 	.word	0xffffffff


	//   ....[67]....
        /*020c*/ 	.word	0xffffffff


	//   ....[68]....
        /*0210*/ 	.word	0xffffffff


	//   ....[69]....
        /*0214*/ 	.word	0xffffffff


	//   ....[70]....
        /*0218*/ 	.word	0xffffffff


	//   ....[71]....
        /*021c*/ 	.word	0xffffffff


	//   ....[72]....
        /*0220*/ 	.word	0xffffffff


	//   ....[73]....
        /*0224*/ 	.word	0xffffffff


	//   ....[74]....
        /*0228*/ 	.word	0xffffffff


	//   ....[75]....
        /*022c*/ 	.word	0xffffffff


	//   ....[76]....
        /*0230*/ 	.word	0xffffffff


	//   ....[77]....
        /*0234*/ 	.word	0xffffffff


	//   ....[78]....
        /*0238*/ 	.word	0xffffffff


	//   ....[79]....
        /*023c*/ 	.word	0xffffffff


	//   ....[80]....
        /*0240*/ 	.word	0xffffffff


	//   ....[81]....
        /*0244*/ 	.word	0xffffffff


	//   ....[82]....
        /*0248*/ 	.word	0xffffffff


	//   ....[83]....
        /*024c*/ 	.word	0xffffffff


	//   ....[84]....
        /*0250*/ 	.word	0xffffffff


	//   ....[85]....
        /*0254*/ 	.word	0xffffffff


	//   ....[86]....
        /*0258*/ 	.word	0xffffffff


	//   ....[87]....
        /*025c*/ 	.word	0xffffffff


	//   ....[88]....
        /*0260*/ 	.word	0xffffffff


	//   ....[89]....
        /*0264*/ 	.word	0xffffffff


	//   ....[90]....
        /*0268*/ 	.word	0xffffffff


	//   ....[91]....
        /*026c*/ 	.word	0xffffffff


	//   ....[92]....
        /*0270*/ 	.word	0xffffffff


	//   ....[93]....
        /*0274*/ 	.word	0xffffffff


	//   ....[94]....
        /*0278*/ 	.word	0xffffffff


	//   ....[95]....
        /*027c*/ 	.word	0xffffffff


	//   ....[96]....
        /*0280*/ 	.word	0x0500000f


	//   ....[97]....
        /*0284*/ 	.word	0x0500000f


	//   ....[98]....
        /*0288*/ 	.word	0x0500000f


	//   ....[99]....
        /*028c*/ 	.word	0x0500000f


	//   ....[100]....
        /*0290*/ 	.word	0x0500000f


	//   ....[101]....
        /*0294*/ 	.word	0x0500000f


	//   ....[102]....
        /*0298*/ 	.word	0x0500000f


	//   ....[103]....
        /*029c*/ 	.word	0x0500000f


	//   ....[104]....
        /*02a0*/ 	.word	0x0500000f


	//   ....[105]....
        /*02a4*/ 	.word	0x0500000f


	//   ....[106]....
        /*02a8*/ 	.word	0x0500000f


	//   ....[107]....
        /*02ac*/ 	.word	0x0500000f


	//   ....[108]....
        /*02b0*/ 	.word	0x0500000f


	//   ....[109]....
        /*02b4*/ 	.word	0x0500000f


	//   ....[110]....
        /*02b8*/ 	.word	0x0500000f


	//   ....[111]....
        /*02bc*/ 	.word	0x0500000f


	//   ....[112]....
        /*02c0*/ 	.word	0x0500000f


	//   ....[113]....
        /*02c4*/ 	.word	0x0500000f


	//   ....[114]....
        /*02c8*/ 	.word	0x0500000f


	//   ....[115]....
        /*02cc*/ 	.word	0x0500000f


	//   ....[116]....
        /*02d0*/ 	.word	0x0500000f


	//   ....[117]....
        /*02d4*/ 	.word	0x0500000f


	//   ....[118]....
        /*02d8*/ 	.word	0x0500000f


	//   ....[119]....
        /*02dc*/ 	.word	0x0500000f


	//   ....[120]....
        /*02e0*/ 	.word	0x0500000f


	//   ....[121]....
        /*02e4*/ 	.word	0x0500000f


	//   ....[122]....
        /*02e8*/ 	.word	0x0500000f


	//   ....[123]....
        /*02ec*/ 	.word	0x0500000f


	//   ....[124]....
        /*02f0*/ 	.word	0x0500000f


	//   ....[125]....
        /*02f4*/ 	.word	0x0500000f


	//   ....[126]....
        /*02f8*/ 	.word	0x0500000f


	//   ....[127]....
        /*02fc*/ 	.word	0x0500000f


	//   ....[128]....
        /*0300*/ 	.word	0x0500000f


	//   ....[129]....
        /*0304*/ 	.word	0x0500000f


	//   ....[130]....
        /*0308*/ 	.word	0x0500000f


	//   ....[131]....
        /*030c*/ 	.word	0x0500000f


	//   ....[132]....
        /*0310*/ 	.word	0x0500000f


	//   ....[133]....
        /*0314*/ 	.word	0x0500000f


	//   ....[134]....
        /*0318*/ 	.word	0x0500000f


	//   ....[135]....
        /*031c*/ 	.word	0x0500000f


	//   ....[136]....
        /*0320*/ 	.word	0x0500000f


	//   ....[137]....
        /*0324*/ 	.word	0x0500000f


	//   ....[138]....
        /*0328*/ 	.word	0x0500000f


	//   ....[139]....
        /*032c*/ 	.word	0x0500000f


	//   ....[140]....
        /*0330*/ 	.word	0x0500000f


	//   ....[141]....
        /*0334*/ 	.word	0x0500000f


	//   ....[142]....
        /*0338*/ 	.word	0x0500000f


	//----- nvinfo : EIATTR_COOP_GROUP_INSTR_OFFSETS
	.align		4
.L_171:
        /*033c*/ 	.byte	0x04, 0x28
        /*033e*/ 	.short	(.L_173 - .L_172)


	//   ....[0]....
.L_172:
        /*0340*/ 	.word	0x00000080


	//   ....[1]....
        /*0344*/ 	.word	0x00000090


	//   ....[2]....
        /*0348*/ 	.word	0x000002d0


	//   ....[3]....
        /*034c*/ 	.word	0x00000430


	//   ....[4]....
        /*0350*/ 	.word	0x00000550


	//   ....[5]....
        /*0354*/ 	.word	0x000006b0


	//   ....[6]....
        /*0358*/ 	.word	0x00001860


	//   ....[7]....
        /*035c*/ 	.word	0x00002030


	//   ....[8]....
        /*0360*/ 	.word	0x00002dc0


	//   ....[9]....
        /*0364*/ 	.word	0x000035f0


	//   ....[10]....
        /*0368*/ 	.word	0x00003700


	//   ....[11]....
        /*036c*/ 	.word	0x00003f30


	//   ....[12]....
        /*0370*/ 	.word	0x00003f90


	//   ....[13]....
        /*0374*/ 	.word	0x00004b70


	//   ....[14]....
        /*0378*/ 	.word	0x00005940


	//   ....[15]....
        /*037c*/ 	.word	0x00005b60


	//   ....[16]....
        /*0380*/ 	.word	0x00006740


	//   ....[17]....
        /*0384*/ 	.word	0x00006840


	//   ....[18]....
        /*0388*/ 	.word	0x000070c0


	//   ....[19]....
        /*038c*/ 	.word	0x00007130


	//   ....[20]....
        /*0390*/ 	.word	0x00008130


	//   ....[21]....
        /*0394*/ 	.word	0x000090e0


	//   ....[22]....
        /*0398*/ 	.word	0x000090f0


	//   ....[23]....
        /*039c*/ 	.word	0x00009120


	//   ....[24]....
        /*03a0*/ 	.word	0x00009130


	//   ....[25]....
        /*03a4*/ 	.word	0x0000a480


	//   ....[26]....
        /*03a8*/ 	.word	0x0000af10


	//   ....[27]....
        /*03ac*/ 	.word	0x0000b130


	//   ....[28]....
        /*03b0*/ 	.word	0x0000bd10


	//   ....[29]....
        /*03b4*/ 	.word	0x0000be10


	//   ....[30]....
        /*03b8*/ 	.word	0x0000c690


	//   ....[31]....
        /*03bc*/ 	.word	0x0000c700


	//   ....[32]....
        /*03c0*/ 	.word	0x0000d700


	//   ....[33]....
        /*03c4*/ 	.word	0x0000d810


	//   ....[34]....
        /*03c8*/ 	.word	0x0000d870


	//   ....[35]....
        /*03cc*/ 	.word	0x0000d980


	//   ....[36]....
        /*03d0*/ 	.word	0x0000d990


	//   ....[37]....
        /*03d4*/ 	.word	0x0000e8b0


	//   ....[38]....
        /*03d8*/ 	.word	0x0000e8e0


	//   ....[39]....
        /*03dc*/ 	.word	0x0000e910


	//   ....[40]....
        /*03e0*/ 	.word	0x0000e940


	//   ....[41]....
        /*03e4*/ 	.word	0x0000ee50


	//   ....[42]....
        /*03e8*/ 	.word	0x0000ee80


	//   ....[43]....
        /*03ec*/ 	.word	0x0000ef80


	//   ....[44]....
        /*03f0*/ 	.word	0x0000efa0


	//   ....[45]....
        /*03f4*/ 	.word	0x0000f640


	//   ....[46]....
        /*03f8*/ 	.word	0x0000f650


	//   ....[47]....
        /*03fc*/ 	.word	0x0000f750


	//   ....[48]....
        /*0400*/ 	.word	0x0000f770


	//   ....[49]....
        /*0404*/ 	.word	0x0000f930


	//   ....[50]....
        /*0408*/ 	.word	0x00011290


	//   ....[51]....
        /*040c*/ 	.word	0x000112b0


	//   ....[52]....
        /*0410*/ 	.word	0x000112c0


	//   ....[53]....
        /*0414*/ 	.word	0x00011360


	//   ....[54]....
        /*0418*/ 	.word	0x00011380


	//   ....[55]....
        /*041c*/ 	.word	0x00011420


	//   ....[56]....
        /*0420*/ 	.word	0x00011440


	//   ....[57]....
        /*0424*/ 	.word	0x00011450


	//   ....[58]....
        /*0428*/ 	.word	0x00011ce0


	//   ....[59]....
        /*042c*/ 	.word	0x00011d00


	//   ....[60]....
        /*0430*/ 	.word	0x00011d30


	//   ....[61]....
        /*0434*/ 	.word	0x00011de0


	//   ....[62]....
        /*0438*/ 	.word	0x00011df0


	//   ....[63]....
        /*043c*/ 	.word	0x00011e90


	//   ....[64]....
        /*0440*/ 	.word	0x00011ea0


	//   ....[65]....
        /*0444*/ 	.word	0x00011eb0


	//   ....[66]....
        /*0448*/ 	.word	0x00011ec0


	//   ....[67]....
        /*044c*/ 	.word	0x00011f80


	//   ....[68]....
        /*0450*/ 	.word	0x00011fa0


	//   ....[69]....
        /*0454*/ 	.word	0x00012000


	//   ....[70]....
        /*0458*/ 	.word	0x00012840


	//   ....[71]....
        /*045c*/ 	.word	0x00012850


	//   ....[72]....
        /*0460*/ 	.word	0x00012870


	//   ....[73]....
        /*0464*/ 	.word	0x000128f0


	//   ....[74]....
        /*0468*/ 	.word	0x00012900


	//   ....[75]....
        /*046c*/ 	.word	0x00012960


	//   ....[76]....
        /*0470*/ 	.word	0x00012990


	//   ....[77]....
        /*0474*/ 	.word	0x000129d0


	//   ....[78]....
        /*0478*/ 	.word	0x00012cd0


	//   ....[79]....
        /*047c*/ 	.word	0x00012cf0


	//   ....[80]....
        /*0480*/ 	.word	0x00012d90


	//   ....[81]....
        /*0484*/ 	.word	0x00012da0


	//   ....[82]....
        /*0488*/ 	.word	0x00012e30


	//   ....[83]....
        /*048c*/ 	.word	0x00012e40


	//   ....[84]....
        /*0490*/ 	.word	0x00012e50


	//   ....[85]....
        /*0494*/ 	.word	0x00012ee0


	//   ....[86]....
        /*0498*/ 	.word	0x00013500


	//   ....[87]....
        /*049c*/ 	.word	0x00013510


	//   ....[88]....
        /*04a0*/ 	.word	0x00013560


	//   ....[89]....
        /*04a4*/ 	.word	0x000135a0


	//   ....[90]....
        /*04a8*/ 	.word	0x00013600


	//   ....[91]....
        /*04ac*/ 	.word	0x00013620


	//   ....[92]....
        /*04b0*/ 	.word	0x000136a0


	//   ....[93]....
        /*04b4*/ 	.word	0x000136c0


	//   ....[94]....
        /*04b8*/ 	.word	0x00013a20


	//   ....[95]....
        /*04bc*/ 	.word	0x00013c10


	//   ....[96]....
        /*04c0*/ 	.word	0x00014260


	//   ....[97]....
        /*04c4*/ 	.word	0x00014340


	//   ....[98]....
        /*04c8*/ 	.word	0x000143e0


	//   ....[99]....
        /*04cc*/ 	.word	0x00014440


	//   ....[100]....
        /*04d0*/ 	.word	0x00014550


	//   ....[101]....
        /*04d4*/ 	.word	0x000145c0


	//   ....[102]....
        /*04d8*/ 	.word	0x000146d0


	//   ....[103]....
        /*04dc*/ 	.word	0x00014740


	//   ....[104]....
        /*04e0*/ 	.word	0x00014840


	//   ....[105]....
        /*04e4*/ 	.word	0x000148d0


	//   ....[106]....
        /*04e8*/ 	.word	0x00014940


	//   ....[107]....
        /*04ec*/ 	.word	0x000149a0


	//   ....[108]....
        /*04f0*/ 	.word	0x00014ab0


	//   ....[109]....
        /*04f4*/ 	.word	0x00014b10


	//   ....[110]....
        /*04f8*/ 	.word	0x00014c30


	//   ....[111]....
        /*04fc*/ 	.word	0x00014c90


	//   ....[112]....
        /*0500*/ 	.word	0x00014d30


	//   ....[113]....
        /*0504*/ 	.word	0x00014e00


	//   ....[114]....
        /*0508*/ 	.word	0x00014f20


	//   ....[115]....
        /*050c*/ 	.word	0x00014f80


	//   ....[116]....
        /*0510*/ 	.word	0x00015070


	//   ....[117]....
        /*0514*/ 	.word	0x000151a0


	//   ....[118]....
        /*0518*/ 	.word	0x00015250


	//   ....[119]....
        /*051c*/ 	.word	0x000152d0


	//   ....[120]....
        /*0520*/ 	.word	0x000153b0


	//   ....[121]....
        /*0524*/ 	.word	0x00015410


	//   ....[122]....
        /*0528*/ 	.word	0x000154e0


	//   ....[123]....
        /*052c*/ 	.word	0x00015540


	//   ....[124]....
        /*0530*/ 	.word	0x00015610


	//   ....[125]....
        /*0534*/ 	.word	0x00015700


	//   ....[126]....
        /*0538*/ 	.word	0x000157a0


	//   ....[127]....
        /*053c*/ 	.word	0x00015800


	//   ....[128]....
        /*0540*/ 	.word	0x00015900


	//   ....[129]....
        /*0544*/ 	.word	0x00015960


	//   ....[130]....
        /*0548*/ 	.word	0x00015a60


	//   ....[131]....
        /*054c*/ 	.word	0x00015ac0


	//   ....[132]....
        /*0550*/ 	.word	0x00015b90


	//   ....[133]....
        /*0554*/ 	.word	0x00015ce0


	//   ....[134]....
        /*0558*/ 	.word	0x00015d80


	//   ....[135]....
        /*055c*/ 	.word	0x00015e10


	//   ....[136]....
        /*0560*/ 	.word	0x00015f10


	//   ....[137]....
        /*0564*/ 	.word	0x00015f70


	//   ....[138]....
        /*0568*/ 	.word	0x00016060


	//   ....[139]....
        /*056c*/ 	.word	0x000160c0


	//   ....[140]....
        /*0570*/ 	.word	0x00016180


	//   ....[141]....
        /*0574*/ 	.word	0x00016270


	//   ....[142]....
        /*0578*/ 	.word	0x00016390


	//----- nvinfo : EIATTR_REG_RECONFIG
	.align		4
.L_173:
        /*057c*/ 	.byte	0x01, 0x54
	.zero		2


	//----- nvinfo : EIATTR_SYSCALL_OFFSETS
	.align		4
        /*0580*/ 	.byte	0x04, 0x46
        /*0582*/ 	.short	(.L_175 - .L_174)


	//   ....[0]....
.L_174:
        /*0584*/ 	.word	0x00001a50


	//   ....[1]....
        /*0588*/ 	.word	0x00010860


	//   ....[2]....
        /*058c*/ 	.word	0x000109b0


	//   ....[3]....
        /*0590*/ 	.word	0x00010aa0


	//   ....[4]....
        /*0594*/ 	.word	0x000117b0


	//----- nvinfo : EIATTR_MBARRIER_INSTR_OFFSETS
	.align		4
.L_175:
        /*0598*/ 	.byte	0x04, 0x39
        /*059a*/ 	.short	(.L_177 - .L_176)


	//   ....[0]....
.L_176:
        /*059c*/ 	.word	0x00000180
        /*05a0*/ 	.word	0x000000ff
        /*05a4*/ 	.word	0x0002d800
        /*05a8*/ 	.short	0x0100
        /*05aa*/ 	.byte	0x08
	.zero		1


	//   ....[1]....
        /*05ac*/ 	.word	0x00000190
        /*05b0*/ 	.word	0x000000ff
        /*05b4*/ 	.word	0x0002d820
        /*05b8*/ 	.short	0x0100
        /*05ba*/ 	.byte	0x08
	.zero		1


	//   ....[2]....
        /*05bc*/ 	.word	0x00000280
        /*05c0*/ 	.word	0x000000ff
        /*05c4*/ 	.word	0x0002d830
        /*05c8*/ 	.short	0x0100
        /*05ca*/ 	.byte	0x08
	.zero		1


	//   ....[3]....
        /*05cc*/ 	.word	0x00000290
        /*05d0*/ 	.word	0x000000ff
        /*05d4*/ 	.word	0x0002d840
        /*05d8*/ 	.short	0x0100
        /*05da*/ 	.byte	0x08
	.zero		1


	//   ....[4]....
        /*05dc*/ 	.word	0x000002a0
        /*05e0*/ 	.word	0x000000ff
        /*05e4*/ 	.word	0x0002d838
        /*05e8*/ 	.short	0x0100
        /*05ea*/ 	.byte	0x08
	.zero		1


	//   ....[5]....
        /*05ec*/ 	.word	0x000002b0
        /*05f0*/ 	.word	0x000000ff
        /*05f4*/ 	.word	0x0002d848
        /*05f8*/ 	.short	0x0100
        /*05fa*/ 	.byte	0x08
	.zero		1


	//   ....[6]....
        /*05fc*/ 	.word	0x000003e0
        /*0600*/ 	.word	0x000000ff
        /*0604*/ 	.word	0x0002d850
        /*0608*/ 	.short	0x0100
        /*060a*/ 	.byte	0x08
	.zero		1


	//   ....[7]....
        /*060c*/ 	.word	0x000003f0
        /*0610*/ 	.word	0x000000ff
        /*0614*/ 	.word	0x0002d860
        /*0618*/ 	.short	0x0100
        /*061a*/ 	.byte	0x08
	.zero		1


	//   ....[8]....
        /*061c*/ 	.word	0x00000400
        /*0620*/ 	.word	0x000000ff
        /*0624*/ 	.word	0x0002d858
        /*0628*/ 	.short	0x0100
        /*062a*/ 	.byte	0x08
	.zero		1


	//   ....[9]....
        /*062c*/ 	.word	0x00000410
        /*0630*/ 	.word	0x000000ff
        /*0634*/ 	.word	0x0002d868
        /*0638*/ 	.short	0x0100
        /*063a*/ 	.byte	0x08
	.zero		1


	//   ....[10]....
        /*063c*/ 	.word	0x00000500
        /*0640*/ 	.word	0x000000ff
        /*0644*/ 	.word	0x0002d870
        /*0648*/ 	.short	0x0100
        /*064a*/ 	.byte	0x06
	.zero		1


	//   ....[11]....
        /*064c*/ 	.word	0x00000510
        /*0650*/ 	.word	0x000000ff
        /*0654*/ 	.word	0x0002d880
        /*0658*/ 	.short	0x0100
        /*065a*/ 	.byte	0x06
	.zero		1


	//   ....[12]....
        /*065c*/ 	.word	0x00000520
        /*0660*/ 	.word	0x000000ff
        /*0664*/ 	.word	0x0002d878
        /*0668*/ 	.short	0x0100
        /*066a*/ 	.byte	0x06
	.zero		1


	//   ....[13]....
        /*066c*/ 	.word	0x00000530
        /*0670*/ 	.word	0x000000ff
        /*0674*/ 	.word	0x0002d888
        /*0678*/ 	.short	0x0100
        /*067a*/ 	.byte	0x06
	.zero		1


	//   ....[14]....
        /*067c*/ 	.word	0x00000660
        /*0680*/ 	.word	0x000000ff
        /*0684*/ 	.word	0x0002d890
        /*0688*/ 	.short	0x0100
        /*068a*/ 	.byte	0x08
	.zero		1


	//   ....[15]....
        /*068c*/ 	.word	0x00000670
        /*0690*/ 	.word	0x000000ff
        /*0694*/ 	.word	0x0002d8a0
        /*0698*/ 	.short	0x0100
        /*069a*/ 	.byte	0x08
	.zero		1


	//   ....[16]....
        /*069c*/ 	.word	0x00000680
        /*06a0*/ 	.word	0x000000ff
        /*06a4*/ 	.word	0x0002d898
        /*06a8*/ 	.short	0x0100
        /*06aa*/ 	.byte	0x08
	.zero		1


	//   ....[17]....
        /*06ac*/ 	.word	0x00000690
        /*06b0*/ 	.word	0x000000ff
        /*06b4*/ 	.word	0x0002d8a8
        /*06b8*/ 	.short	0x0100
        /*06ba*/ 	.byte	0x08
	.zero		1


	//   ....[18]....
        /*06bc*/ 	.word	0x000007d0
        /*06c0*/ 	.word	0x000000ff
        /*06c4*/ 	.word	0x0002d8b0
        /*06c8*/ 	.short	0x0100
        /*06ca*/ 	.byte	0x08
	.zero		1


	//   ....[19]....
        /*06cc*/ 	.word	0x000007e0
        /*06d0*/ 	.word	0x000000ff
        /*06d4*/ 	.word	0x0002d8c0
        /*06d8*/ 	.short	0x0100
        /*06da*/ 	.byte	0x08
	.zero		1


	//   ....[20]....
        /*06dc*/ 	.word	0x000007f0
        /*06e0*/ 	.word	0x000000ff
        /*06e4*/ 	.word	0x0002d8b8
        /*06e8*/ 	.short	0x0100
        /*06ea*/ 	.byte	0x08
	.zero		1


	//   ....[21]....
        /*06ec*/ 	.word	0x00000800
        /*06f0*/ 	.word	0x000000ff
        /*06f4*/ 	.word	0x0002d8c8
        /*06f8*/ 	.short	0x0100
        /*06fa*/ 	.byte	0x08
	.zero		1


	//   ....[22]....
        /*06fc*/ 	.word	0x00001ad0
        /*0700*/ 	.word	0x000000ff
        /*0704*/ 	.word	0x0002d800
        /*0708*/ 	.short	0x010a
        /*070a*/ 	.byte	0x28
	.zero		1


	//   ....[23]....
        /*070c*/ 	.word	0x00001b50
        /*0710*/ 	.word	0x00000003
        /*0714*/ 	.word	0x0002d830
        /*0718*/ 	.short	0x010a
        /*071a*/ 	.byte	0x3f
	.zero		1


	//   ....[24]....
        /*071c*/ 	.word	0x00001b90
        /*0720*/ 	.word	0x00000003
        /*0724*/ 	.word	0x0002d830
        /*0728*/ 	.short	0x010a
        /*072a*/ 	.byte	0x3f
	.zero		1


	//   ....[25]....
        /*072c*/ 	.word	0x00002040
        /*0730*/ 	.word	0x000000ff
        /*0734*/ 	.word	0x00000000
        /*0738*/ 	.short	0x0101
        /*073a*/ 	.byte	0x06
	.zero		1


	//   ....[26]....
        /*073c*/ 	.word	0x00005010
        /*0740*/ 	.word	0x000000ff
        /*0744*/ 	.word	0x0002d830
        /*0748*/ 	.short	0x010a
        /*074a*/ 	.byte	0x06
	.zero		1


	//   ....[27]....
        /*074c*/ 	.word	0x00005050
        /*0750*/ 	.word	0x000000ff
        /*0754*/ 	.word	0x0002d830
        /*0758*/ 	.short	0x010a
        /*075a*/ 	.byte	0x06
	.zero		1


	//   ....[28]....
        /*075c*/ 	.word	0x00005320
        /*0760*/ 	.word	0x000000ff
        /*0764*/ 	.word	0x0002d850
        /*0768*/ 	.short	0x010a
        /*076a*/ 	.byte	0x06
	.zero		1


	//   ....[29]....
        /*076c*/ 	.word	0x00005360
        /*0770*/ 	.word	0x000000ff
        /*0774*/ 	.word	0x0002d850
        /*0778*/ 	.short	0x010a
        /*077a*/ 	.byte	0x06
	.zero		1


	//   ....[30]....
        /*077c*/ 	.word	0x00005900
        /*0780*/ 	.word	0x000000ff
        /*0784*/ 	.word	0x00000000
        /*0788*/ 	.short	0x0101
        /*078a*/ 	.byte	0x06
	.zero		1


	//   ....[31]....
        /*078c*/ 	.word	0x00007bd0
        /*0790*/ 	.word	0x000000ff
        /*0794*/ 	.word	0x00000000
        /*0798*/ 	.short	0x0101
        /*079a*/ 	.byte	0x06
	.zero		1


	//   ....[32]....
        /*079c*/ 	.word	0x000084d0
        /*07a0*/ 	.word	0x000000ff
        /*07a4*/ 	.word	0x0002d830
        /*07a8*/ 	.short	0x010a
        /*07aa*/ 	.byte	0x06
	.zero		1


	//   ....[33]....
        /*07ac*/ 	.word	0x00008510
        /*07b0*/ 	.word	0x000000ff
        /*07b4*/ 	.word	0x0002d830
        /*07b8*/ 	.short	0x010a
        /*07ba*/ 	.byte	0x06
	.zero		1


	//   ....[34]....
        /*07bc*/ 	.word	0x000087e0
        /*07c0*/ 	.word	0x000000ff
        /*07c4*/ 	.word	0x0002d850
        /*07c8*/ 	.short	0x010a
        /*07ca*/ 	.byte	0x06
	.zero		1


	//   ....[35]....
        /*07cc*/ 	.word	0x00008820
        /*07d0*/ 	.word	0x000000ff
        /*07d4*/ 	.word	0x0002d850
        /*07d8*/ 	.short	0x010a
        /*07da*/ 	.byte	0x06
	.zero		1


	//   ....[36]....
        /*07dc*/ 	.word	0x00008d70
        /*07e0*/ 	.word	0x000000ff
        /*07e4*/ 	.word	0x00000000
        /*07e8*/ 	.short	0x0101
        /*07ea*/ 	.byte	0x06
	.zero		1


	//   ....[37]....
        /*07ec*/ 	.word	0x00009f20
        /*07f0*/ 	.word	0x000000ff
        /*07f4*/ 	.word	0x00000000
        /*07f8*/ 	.short	0x0101
        /*07fa*/ 	.byte	0x06
	.zero		1


	//   ....[38]....
        /*07fc*/ 	.word	0x0000a630
        /*0800*/ 	.word	0x000000ff
        /*0804*/ 	.word	0x0002d830
        /*0808*/ 	.short	0x010a
        /*080a*/ 	.byte	0x06
	.zero		1


	//   ....[39]....
        /*080c*/ 	.word	0x0000a670
        /*0810*/ 	.word	0x000000ff
        /*0814*/ 	.word	0x0002d830
        /*0818*/ 	.short	0x010a
        /*081a*/ 	.byte	0x06
	.zero		1


	//   ....[40]....
        /*081c*/ 	.word	0x0000a940
        /*0820*/ 	.word	0x000000ff
        /*0824*/ 	.word	0x0002d850
        /*0828*/ 	.short	0x010a
        /*082a*/ 	.byte	0x06
	.zero		1


	//   ....[41]....
        /*082c*/ 	.word	0x0000a980
        /*0830*/ 	.word	0x000000ff
        /*0834*/ 	.word	0x0002d850
        /*0838*/ 	.short	0x010a
        /*083a*/ 	.byte	0x06
	.zero		1


	//   ....[42]....
        /*083c*/ 	.word	0x0000aed0
        /*0840*/ 	.word	0x000000ff
        /*0844*/ 	.word	0x00000000
        /*0848*/ 	.short	0x0101
        /*084a*/ 	.byte	0x06
	.zero		1


	//   ....[43]....
        /*084c*/ 	.word	0x0000d1a0
        /*0850*/ 	.word	0x000000ff
        /*0854*/ 	.word	0x00000000
        /*0858*/ 	.short	0x0101
        /*085a*/ 	.byte	0x06
	.zero		1


	//   ....[44]....
        /*085c*/ 	.word	0x0000d780
        /*0860*/ 	.word	0x000000ff
        /*0864*/ 	.word	0x0002d850
        /*0868*/ 	.short	0x010a
        /*086a*/ 	.byte	0x08
	.zero		1


	//   ....[45]....
        /*086c*/ 	.word	0x0000d7c0
        /*0870*/ 	.word	0x000000ff
        /*0874*/ 	.word	0x0002d850
        /*0878*/ 	.short	0x010a
        /*087a*/ 	.byte	0x08
	.zero		1


	//   ....[46]....
        /*087c*/ 	.word	0x0000de50
        /*0880*/ 	.word	0x000000ff
        /*0884*/ 	.word	0x00000000
        /*0888*/ 	.short	0x0101
        /*088a*/ 	.byte	0x08
	.zero		1


	//   ....[47]....
        /*088c*/ 	.word	0x0000ee70
        /*0890*/ 	.word	0x000000ff
        /*0894*/ 	.word	0x00000000
        /*0898*/ 	.short	0x0101
        /*089a*/ 	.byte	0x05
	.zero		1


	//   ....[48]....
        /*089c*/ 	.word	0x00011010
        /*08a0*/ 	.word	0x00000006
        /*08a4*/ 	.word	0x0002d840
        /*08a8*/ 	.short	0x010a
        /*08aa*/ 	.byte	0x3f
	.zero		1


	//   ....[49]....
        /*08ac*/ 	.word	0x00011590
        /*08b0*/ 	.word	0x00000006
        /*08b4*/ 	.word	0x0002d830
        /*08b8*/ 	.short	0x0107
        /*08ba*/ 	.byte	0x3f
	.zero		1


	//   ....[50]....
        /*08bc*/ 	.word	0x00011660
        /*08c0*/ 	.word	0x00000006
        /*08c4*/ 	.word	0x0002d830
        /*08c8*/ 	.short	0x0101
        /*08ca*/ 	.byte	0x3f
	.zero		1


	//   ....[51]....
        /*08cc*/ 	.word	0x00012150
        /*08d0*/ 	.word	0x00000010
        /*08d4*/ 	.word	0x0002d800
        /*08d8*/ 	.short	0x0107
        /*08da*/ 	.byte	0x3f
	.zero		1


	//   ....[52]....
        /*08dc*/ 	.word	0x00012240
        /*08e0*/ 	.word	0x00000010
        /*08e4*/ 	.word	0x0002d800
        /*08e8*/ 	.short	0x0101
        /*08ea*/ 	.byte	0x3f
	.zero		1


	//   ....[53]....
        /*08ec*/ 	.word	0x00012260
        /*08f0*/ 	.word	0x00000010
        /*08f4*/ 	.word	0x0002d820
        /*08f8*/ 	.short	0x010a
        /*08fa*/ 	.byte	0x3f
	.zero		1


	//   ....[54]....
        /*08fc*/ 	.word	0x00012600
        /*0900*/ 	.word	0x00000006
        /*0904*/ 	.word	0x0002d840
        /*0908*/ 	.short	0x010a
        /*090a*/ 	.byte	0x3f
	.zero		1


	//   ....[55]....
        /*090c*/ 	.word	0x00012a70
        /*0910*/ 	.word	0x00000006
        /*0914*/ 	.word	0x0002d830
        /*0918*/ 	.short	0x0107
        /*091a*/ 	.byte	0x3f
	.zero		1


	//   ....[56]....
        /*091c*/ 	.word	0x00012b30
        /*0920*/ 	.word	0x00000006
        /*0924*/ 	.word	0x0002d830
        /*0928*/ 	.short	0x0101
        /*092a*/ 	.byte	0x3f
	.zero		1


	//   ....[57]....
        /*092c*/ 	.word	0x00012b90
        /*0930*/ 	.word	0x00000006
        /*0934*/ 	.word	0x0002d860
        /*0938*/ 	.short	0x010a
        /*093a*/ 	.byte	0x3f
	.zero		1


	//   ....[58]....
        /*093c*/ 	.word	0x00012fd0
        /*0940*/ 	.word	0x00000006
        /*0944*/ 	.word	0x0002d850
        /*0948*/ 	.short	0x0107
        /*094a*/ 	.byte	0x3f
	.zero		1


	//   ....[59]....
        /*094c*/ 	.word	0x000131a0
        /*0950*/ 	.word	0x00000006
        /*0954*/ 	.word	0x0002d850
        /*0958*/ 	.short	0x0101
        /*095a*/ 	.byte	0x3f
	.zero		1


	//   ....[60]....
        /*095c*/ 	.word	0x000133b0
        /*0960*/ 	.word	0x00000004
        /*0964*/ 	.word	0x0002d860
        /*0968*/ 	.short	0x010a
        /*096a*/ 	.byte	0x3f
	.zero		1


	//   ....[61]....
        /*096c*/ 	.word	0x00013800
        /*0970*/ 	.word	0x00000004
        /*0974*/ 	.word	0x0002d850
        /*0978*/ 	.short	0x0107
        /*097a*/ 	.byte	0x3f
	.zero		1


	//   ....[62]....
        /*097c*/ 	.word	0x000138c0
        /*0980*/ 	.word	0x00000004
        /*0984*/ 	.word	0x0002d850
        /*0988*/ 	.short	0x0101
        /*098a*/ 	.byte	0x3f
	.zero		1


	//   ....[63]....
        /*098c*/ 	.word	0x00013b90
        /*0990*/ 	.word	0x00000004
        /*0994*/ 	.word	0x0002d820
        /*0998*/ 	.short	0x010a
        /*099a*/ 	.byte	0x3f
	.zero		1


	//   ....[64]....
        /*099c*/ 	.word	0x00013d10
        /*09a0*/ 	.word	0x00000005
        /*09a4*/ 	.word	0x0002d840
        /*09a8*/ 	.short	0x010a
        /*09aa*/ 	.byte	0x3f
	.zero		1


	//   ....[65]....
        /*09ac*/ 	.word	0x00013db0
        /*09b0*/ 	.word	0x00000017
        /*09b4*/ 	.word	0x0002d840
        /*09b8*/ 	.short	0x010a
        /*09ba*/ 	.byte	0x3f
	.zero		1


	//   ....[66]....
        /*09bc*/ 	.word	0x00013df0
        /*09c0*/ 	.word	0x00000005
        /*09c4*/ 	.word	0x0002d860
        /*09c8*/ 	.short	0x010a
        /*09ca*/ 	.byte	0x3f
	.zero		1


	//   ....[67]....
        /*09cc*/ 	.word	0x00013e30
        /*09d0*/ 	.word	0x00000017
        /*09d4*/ 	.word	0x0002d860
        /*09d8*/ 	.short	0x010a
        /*09da*/ 	.byte	0x3f
	.zero		1


	//   ....[68]....
        /*09dc*/ 	.word	0x00013ea0
        /*09e0*/ 	.word	0x00000003
        /*09e4*/ 	.word	0x0002d800
        /*09e8*/ 	.short	0x010a
        /*09ea*/ 	.byte	0x3f
	.zero		1


	//   ....[69]....
        /*09ec*/ 	.word	0x00013ef0
        /*09f0*/ 	.word	0x00000003
        /*09f4*/ 	.word	0x0002d830
        /*09f8*/ 	.short	0x010a
        /*09fa*/ 	.byte	0x3f
	.zero		1


	//   ....[70]....
        /*09fc*/ 	.word	0x00013f50
        /*0a00*/ 	.word	0x00000009
        /*0a04*/ 	.word	0x0002d830
        /*0a08*/ 	.short	0x010a
        /*0a0a*/ 	.byte	0x3f
	.zero		1


	//   ....[71]....
        /*0a0c*/ 	.word	0x00013fb0
        /*0a10*/ 	.word	0x00000009
        /*0a14*/ 	.word	0x0002d850
        /*0a18*/ 	.short	0x010a
        /*0a1a*/ 	.byte	0x3f
	.zero		1


	//   ....[72]....
        /*0a1c*/ 	.word	0x00014010
        /*0a20*/ 	.word	0x00000007
        /*0a24*/ 	.word	0x0002d830
        /*0a28*/ 	.short	0x010a
        /*0a2a*/ 	.byte	0x3f
	.zero		1


	//   ....[73]....
        /*0a2c*/ 	.word	0x00014070
        /*0a30*/ 	.word	0x00000007
        /*0a34*/ 	.word	0x0002d850
        /*0a38*/ 	.short	0x010a
        /*0a3a*/ 	.byte	0x3f
	.zero		1


	//   ....[74]....
        /*0a3c*/ 	.word	0x000140d0
        /*0a40*/ 	.word	0x00000009
        /*0a44*/ 	.word	0x0002d830
        /*0a48*/ 	.short	0x010a
        /*0a4a*/ 	.byte	0x3f
	.zero		1


	//   ....[75]....
        /*0a4c*/ 	.word	0x00014130
        /*0a50*/ 	.word	0x00000009
        /*0a54*/ 	.word	0x0002d850
        /*0a58*/ 	.short	0x010a
        /*0a5a*/ 	.byte	0x3f
	.zero		1


	//   ....[76]....
        /*0a5c*/ 	.word	0x00014190
        /*0a60*/ 	.word	0x00000006
        /*0a64*/ 	.word	0x0002d850
        /*0a68*/ 	.short	0x010a
        /*0a6a*/ 	.byte	0x3f
	.zero		1


	//   ....[77]....
        /*0a6c*/ 	.word	0x00014290
        /*0a70*/ 	.word	0x00000006
        /*0a74*/ 	.word	0x0002d840
        /*0a78*/ 	.short	0x010a
        /*0a7a*/ 	.byte	0x3f
	.zero		1


	//   ....[78]....
        /*0a7c*/ 	.word	0x000150a0
        /*0a80*/ 	.word	0x00000010
        /*0a84*/ 	.word	0x0002d820
        /*0a88*/ 	.short	0x010a
        /*0a8a*/ 	.byte	0x3f
	.zero		1


	//   ....[79]....
        /*0a8c*/ 	.word	0x000150f0
        /*0a90*/ 	.word	0x00000006
        /*0a94*/ 	.word	0x0002d840
        /*0a98*/ 	.short	0x010a
        /*0a9a*/ 	.byte	0x3f
	.zero		1


	//   ....[80]....
        /*0a9c*/ 	.word	0x00015650
        /*0aa0*/ 	.word	0x00000006
        /*0aa4*/ 	.word	0x0002d860
        /*0aa8*/ 	.short	0x010a
        /*0aaa*/ 	.byte	0x3f
	.zero		1


	//   ....[81]....
        /*0aac*/ 	.word	0x00015c30
        /*0ab0*/ 	.word	0x00000004
        /*0ab4*/ 	.word	0x0002d860
        /*0ab8*/ 	.short	0x010a
        /*0aba*/ 	.byte	0x3f
	.zero		1


	//   ....[82]....
        /*0abc*/ 	.word	0x000162b0
        /*0ac0*/ 	.word	0x00000004
        /*0ac4*/ 	.word	0x0002d820
        /*0ac8*/ 	.short	0x010a
        /*0aca*/ 	.byte	0x3f
	.zero		1


	//   ....[83]....
        /*0acc*/ 	.word	0x00016450
        /*0ad0*/ 	.word	0x00000005
        /*0ad4*/ 	.word	0x0002d840
        /*0ad8*/ 	.short	0x010a
        /*0ada*/ 	.byte	0x3f
	.zero		1


	//   ....[84]....
        /*0adc*/ 	.word	0x000164a0
        /*0ae0*/ 	.word	0x00000017
        /*0ae4*/ 	.word	0x0002d840
        /*0ae8*/ 	.short	0x010a
        /*0aea*/ 	.byte	0x3f
	.zero		1


	//   ....[85]....
        /*0aec*/ 	.word	0x000164f0
        /*0af0*/ 	.word	0x00000005
        /*0af4*/ 	.word	0x0002d860
        /*0af8*/ 	.short	0x010a
        /*0afa*/ 	.byte	0x3f
	.zero		1


	//----- nvinfo : EIATTR_NUM_MBARRIERS
	.align		4
.L_177:
        /*0afc*/ 	.byte	0x03, 0x38
        /*0afe*/ 	.short	0x0016


	//----- nvinfo : EIATTR_EXIT_INSTR_OFFSETS
	.align		4
        /*0b00*/ 	.byte	0x04, 0x1c
        /*0b02*/ 	.short	(.L_179 - .L_178)


	//   ....[0]....
.L_178:
        /*0b04*/ 	.word	0x00000970


	//   ....[1]....
        /*0b08*/ 	.word	0x0000f8a0


	//   ....[2]....
        /*0b0c*/ 	.word	0x00013e80


	//----- nvinfo : EIATTR_MAX_THREADS
	.align		4
.L_179:
        /*0b10*/ 	.byte	0x04, 0x05
        /*0b12*/ 	.short	(.L_181 - .L_180)
.L_180:
        /*0b14*/ 	.word	0x00000200
        /*0b18*/ 	.word	0x00000001
        /*0b1c*/ 	.word	0x00000001


	//----- nvinfo : EIATTR_CRS_STACK_SIZE
	.align		4
.L_181:
        /*0b20*/ 	.byte	0x04, 0x1e
        /*0b22*/ 	.short	(.L_183 - .L_182)
.L_182:
        /*0b24*/ 	.word	0x00000000


	//----- nvinfo : EIATTR_CBANK_PARAM_SIZE
	.align		4
.L_183:
        /*0b28*/ 	.byte	0x03, 0x19
        /*0b2a*/ 	.short	0x0af0


	//----- nvinfo : EIATTR_PARAM_CBANK
	.align		4
        /*0b2c*/ 	.byte	0x04, 0x0a
        /*0b2e*/ 	.short	(.L_185 - .L_184)
	.align		4
.L_184:
        /*0b30*/ 	.word	index@(.nv.constant0._ZN7cutlass13device_kernelIN5flash11enable_sm90INS1_16FlashAttnFwdSm90INS1_25CollectiveMainloopFwdSm90ILi2EN4cute5tupleIJNS5_1CILi1EEES8_S8_EEENS6_IJNS7_ILi192EEENS7_ILi128EEENS7_ILi96EEEEEELi96ENS_10bfloat16_tEfNS_4arch4Sm90ELb0ELb1ELb0ELb0ELb1ELb0ELb0ELb0ELb1ELb1ELb0ELb0EEENS1_21CollectiveEpilogueFwdINS6_IJSA_SC_SB_EEES9_SE_SG_Li384ELb0ELb1ELb0ELb0EEENS1_30DynamicPersistentTileSchedulerILi384ELi128ELb0ELb1ELb1EEEEEEEEEvNT_6ParamsE)
        /*0b34*/ 	.short	0x0210
        /*0b36*/ 	.short	0x0af0


	//----- nvinfo : EIATTR_SW_WAR
	.align		4
.L_185:
        /*0b38*/ 	.byte	0x04, 0x36
        /*0b3a*/ 	.short	(.L_187 - .L_186)
.L_186:
        /*0b3c*/ 	.word	0x00000008
.L_187:


//--------------------- .nv.info._ZN7cutlass13device_kernelIN5flash11enable_sm90INS1_16FlashAttnFwdSm90INS1_25CollectiveMainloopFwdSm90ILi2EN4cute5tupleIJNS5_1CILi1EEES8_S8_EEENS6_IJNS7_ILi192EEENS7_ILi128EEENS7_ILi96EEEEEELi96ENS_10bfloat16_tEfNS_4arch4Sm90ELb0ELb1ELb0ELb1ELb1ELb0ELb0ELb0ELb1ELb1ELb0ELb0EEENS1_21CollectiveEpilogueFwdINS6_IJSA_SC_SB_EEES9_SE_SG_Li384ELb1ELb1ELb0ELb0EEENS1_36VarlenDynamicPersistentTileSchedulerILi192ELi128ELi384ELi128ELb0ELb1ELb1ELb1ELb0ELb1EEEEEEEEEvNT_6ParamsE --------------------------
	.section	.nv.info._ZN7cutlass13device_kernelIN5flash11enable_sm90INS1_16FlashAttnFwdSm90INS1_25CollectiveMainloopFwdSm90ILi2EN4cute5tupleIJNS5_1CILi1EEES8_S8_EEENS6_IJNS7_ILi192EEENS7_ILi128EEENS7_ILi96EEEEEELi96ENS_10bfloat16_tEfNS_4arch4Sm90ELb0ELb1ELb0ELb1ELb1ELb0ELb0ELb0ELb1ELb1ELb0ELb0EEENS1_21CollectiveEpilogueFwdINS6_IJSA_SC_SB_EEES9_SE_SG_Li384ELb1ELb1ELb0ELb0EEENS1_36VarlenDynamicPersistentTileSchedulerILi192ELi128ELi384ELi128ELb0ELb1ELb1ELb1ELb0ELb1EEEEEEEEEvNT_6ParamsE,"",@"SHT_CUDA_INFO"
	.sectionflags	@""
	.align	4


	//----- nvinfo : EIATTR_CUDA_API_VERSION
	.align		4
        /*0000*/ 	.byte	0x04, 0x37
        /*0002*/ 	.short	(.L_189 - .L_188)
.L_188:
        /*0004*/ 	.word	0x00000082


	//----- nvinfo : EIATTR_KPARAM_INFO
	.align		4
.L_189:
        /*0008*/ 	.byte	0x04, 0x17
        /*000a*/ 	.short	(.L_191 - .L_190)
.L_190:
        /*000c*/ 	.word	0x00000000
        /*0010*/ 	.short	0x0000
        /*0012*/ 	.short	0x0070
        /*0014*/ 	.byte	0x00, 0xf0, 0x01, 0x2a


	//----- nvinfo : EIATTR_SPARSE_MMA_MASK
	.align		4
.L_191:
        /*0018*/ 	.byte	0x03, 0x50
        /*001a*/ 	.short	0x0000


	//----- nvinfo : EIATTR_MAXREG_COUNT
	.align		4
        /*001c*/ 	.byte	0x03, 0x1b
        /*001e*/ 	.short	0x0080


	//----- nvinfo : EIATTR_NUM_BARRIERS
	.align		4
        /*0020*/ 	.byte	0x02, 0x4c
        /*0022*/ 	.byte	0x10
	.zero		1


	//----- nvinfo : EIATTR_EXTERNS
	.align		4
        /*0024*/ 	.byte	0x04, 0x0f
        /*0026*/ 	.short	(.L_193 - .L_192)


	//   ....[0]....
	.align		4
.L_192:
        /*0028*/ 	.word	index@(__assertfail)


	//----- nvinfo : EIATTR_ANNOTATIONS
	.align		4
.L_193:
        /*002c*/ 	.byte	0x04, 0x55
        /*002e*/ 	.short	(.L_195 - .L_194)


	//   ....[0]....
.L_194:
        /* <DEDUP_REMOVED lines=21> */


	//----- nvinfo : EIATTR_MERCURY_ISA_VERSION
	.align		4
.L_195:
        /*0168*/ 	.byte	0x03, 0x5f
        /*016a*/ 	.short	0x0101


	//----- nvinfo : EIATTR_UNUSED_LOAD_BYTE_OFFSET
	.align		4
        /*016c*/ 	.byte	0x04, 0x44
        /*016e*/ 	.short	(.L_197 - .L_196)


	//   ....[0]....
.L_196:
        /*0170*/ 	.word	0x00000980
        /*0174*/ 	.word	0x0000fff0


	//   ....[1]....
        /*0178*/ 	.word	0x0000e290
        /*017c*/ 	.word	0x0000fff0


	//----- nvinfo : EIATTR_INT_WARP_WIDE_INSTR_OFFSETS
	.align		4
.L_197:
        /*0180*/ 	.byte	0x04, 0x31
        /*0182*/ 	.short	(.L_199 - .L_198)


	//   ....[0]....
.L_198:
        /*0184*/ 	.word	0x000000c0


	//   ....[1]....
        /*0188*/ 	.word	0x000000d0


	//   ....[2]....
        /*018c*/ 	.word	0x00000170


	//   ....[3]....
        /*0190*/ 	.word	0x00011450


	//   ....[4]....
        /*0194*/ 	.word	0x000114e0


	//   ....[5]....
        /*0198*/ 	.word	0x00014240


	//   ....[6]....
        /*019c*/ 	.word	0x000142d0


	//----- nvinfo : EIATTR_COOP_GROUP_MASK_REGIDS
	.align		4
.L_199:
        /*01a0*/ 	.byte	0x04, 0x29
        /*01a2*/ 	.short	(.L_201 - .L_200)


	//   ....[0]....
.L_200:
        /*01a4*/ 	.word	0xffffffff


	//   ....[1]....
        /*01a8*/ 	.word	0xffffffff


	//   ....[2]....
        /*01ac*/ 	.word	0xffffffff


	//   ....[3]....
        /*01b0*/ 	.word	0xffffffff


	//   ....[4]....
        /*01b4*/ 	.word	0xffffffff


	//   ....[5]....
        /*01b8*/ 	.word	0xffffffff


	//   ....[6]....
        /*01bc*/ 	.word	0xffffffff


	//   ....[7]....
        /*01c0*/ 	.word	0xffffffff


	//   ....[8]....
        /*01c4*/ 	.word	0xffffffff


	//   ....[9]....
        /*01c8*/ 	.word	0xffffffff


	//   ....[10]....
        /*01cc*/ 	.word	0xffffffff


	//   ....[11]....
        /*01d0*/ 	.word	0xffffffff


	//   ....[12]....
        /*01d4*/ 	.word	0xffffffff


	//   ....[13]....
        /*01d8*/ 	.word	0xffffffff


	//   ....[14]....
        /*01dc*/ 	.word	0xffffffff


	//   ....[15]....
        /*01e0*/ 	.word	0xffffffff


	//   ....[16]....
        /*01e4*/ 	.word	0xffffffff


	//   ....[17]....
        /*01e8*/ 	.word	0xffffffff


	//   ....[18]....
        /*01ec*/ 	.word	0xffffffff


	//   ....[19]....
        /*01f0*/ 	.word	0xffffffff


	//   ....[20]....
        /*01f4*/ 	.word	0xffffffff


	//   ....[21]....
        /*01f8*/ 	.word	0xffffffff


	//   ....[22]....
        /*01fc*/ 	.word	0xffffffff


	//   ....[23]....
        /*0200*/ 	.word	0xffffffff


	//   ....[24]....
        /*0204*/ 	.word	0xffffffff


	//   ....[25]....
        /*0208*/ 	.word	0xffffffff


	//   ....[26]....
        /*020c*/ 	.word	0xffffffff


	//   ....[27]....
        /*0210*/ 	.word	0xffffffff


	//   ....[28]....
        /*0214*/ 	.word	0xffffffff


	//   ....[29]....
        /*0218*/ 	.word	0xffffffff


	//   ....[30]....
        /*021c*/ 	.word	0xffffffff


	//   ....[31]....
        /*0220*/ 	.word	0xffffffff


	//   ....[32]....
        /*0224*/ 	.word	0xffffffff


	//   ....[33]....
        /*0228*/ 	.word	0xffffffff


	//   ....[34]....
        /*022c*/ 	.word	0xffffffff


	//   ....[35]....
        /*0230*/ 	.word	0xffffffff


	//   ....[36]....
        /*0234*/ 	.word	0xffffffff


	//   ....[37]....
        /*0238*/ 	.word	0xffffffff


	//   ....[38]....
        /*023c*/ 	.word	0xffffffff


	//   ....[39]....
        /*0240*/ 	.word	0xffffffff


	//   ....[40]....
        /*0244*/ 	.word	0xffffffff


	//   ....[41]....
        /*0248*/ 	.word	0xffffffff


	//   ....[42]....
        /*024c*/ 	.word	0xffffffff


	//   ....[43]....
        /*0250*/ 	.word	0xffffffff


	//   ....[44]....
        /*0254*/ 	.word	0xffffffff


	//   ....[45]....
        /*0258*/ 	.word	0xffffffff


	//   ....[46]....
        /*025c*/ 	.word	0xffffffff


	//   ....[47]....
        /*0260*/ 	.word	0xffffffff


	//   ....[48]....
        /*0264*/ 	.word	0xffffffff


	//   ....[49]....
        /*0268*/ 	.word	0xffffffff


	//   ....[50]....
        /*026c*/ 	.word	0xffffffff


	//   ....[51]....
        /*0270*/ 	.word	0xffffffff


	//   ....[52]....
        /*0274*/ 	.word	0xffffffff


	//   ....[53]....
        /*0278*/ 	.word	0xffffffff


	//   ....[54]....
        /*027c*/ 	.word	0xffffffff


	//   ....[55]....
        /*0280*/ 	.word	0xffffffff


	//   ....[56]....
        /*0284*/ 	.word	0xffffffff


	//   ....[57]....
        /*0288*/ 	.word	0xffffffff


	//   ....[58]....
        /*028c*/ 	.word	0xffffffff


	//   ....[59]....
        /*0290*/ 	.word	0xffffffff


	//   ....[60]....
        /*0294*/ 	.word	0xffffffff


	//   ....[61]....
        /*0298*/ 	.word	0xffffffff


	//   ....[62]....
        /*029c*/ 	.word	0xffffffff


	//   ....[63]....
        /*02a0*/ 	.word	0xffffffff


	//   ....[64]....
        /*02a4*/ 	.word	0xffffffff


	//   ....[65]....
        /*02a8*/ 	.word	0xffffffff


	//   ....[66]....
        /*02ac*/ 	.word	0xffffffff


	//   ....[67]....
        /*02b0*/ 	.word	0xffffffff


	//   ....[68]....
        /*02b4*/ 	.word	0xffffffff


	//   ....[69]....
        /*02b8*/ 	.word	0xffffffff


	//   ....[70]....
        /*02bc*/ 	.word	0xffffffff


	//   ....[71]....
        /*02c0*/ 	.word	0xffffffff


	//   ....[72]....
        /*02c4*/ 	.word	0xffffffff


	//   ....[73]....
        /*02c8*/ 	.word	0xffffffff


	//   ....[74]....
        /*02cc*/ 	.word	0xffffffff


	//   ....[75]....
        /*02d0*/ 	.word	0xffffffff


	//   ....[76]....
        /*02d4*/ 	.word	0xffffffff


	//   ....[77]....
        /*02d8*/ 	.word	0xffffffff


	//   ....[78]....
        /*02dc*/ 	.word	0xffffffff


	//   ....[79]....
        /*02e0*/ 	.word	0xffffffff


	//   ....[80]....
        /*02e4*/ 	.word	0xffffffff


	//   ....[81]....
        /*02e8*/ 	.word	0xffffffff


	//   ....[82]....
        /*02ec*/ 	.word	0xffffffff


	//   ....[83]....
        /*02f0*/ 	.word	0xffffffff


	//   ....[84]....
        /*02f4*/ 	.word	0xffffffff


	//   ....[85]....
        /*02f8*/ 	.word	0xffffffff


	//   ....[86]....
        /*02fc*/ 	.word	0xffffffff


	//   ....[87]....
        /*0300*/ 	.word	0xffffffff


	//   ....[88]....
        /*0304*/ 	.word	0xffffffff


	//   ....[89]....
        /*0308*/ 	.word	0xffffffff


	//   ....[90]....
        /*030c*/ 	.word	0xffffffff


	//   ....[91]....
        /*0310*/ 	.word	0xffffffff


	//   ....[92]....
        /*0314*/ 	.word	0xffffffff


	//   ....[93]....
        /*0318*/ 	.word	0xffffffff


	//   ....[94]....
        /*031c*/ 	.word	0xffffffff


	//   ....[95]....
        /*0320*/ 	.word	0xffffffff


	//   ....[96]....
        /*0324*/ 	.word	0xffffffff


	//   ....[97]....
        /*0328*/ 	.word	0xffffffff


	//   ....[98]....
        /*032c*/ 	.word	0xffffffff


	//   ....[99]....
        /*0330*/ 	.word	0xffffffff


	//   ....[100]....
        /*0334*/ 	.word	0xffffffff


	//   ....[101]....
        /*0338*/ 	.word	0xffffffff


	//   ....[102]....
        /*033c*/ 	.word	0xffffffff


	//   ....[103]....
        /*0340*/ 	.word	0xffffffff


	//   ....[104]....
        /*0344*/ 	.word	0xffffffff


	//   ....[105]....
        /*0348*/ 	.word	0xffffffff


	//   ....[106]....
        /*034c*/ 	.word	0xffffffff


	//   ....[107]....
        /*0350*/ 	.word	0xffffffff


	//   ....[108]....
        /*0354*/ 	.word	0xffffffff


	//   ....[109]....
        /*0358*/ 	.word	0xffffffff


	//   ....[110]....
        /*035c*/ 	.word	0xffffffff


	//   ....[111]....
        /*0360*/ 	.word	0xffffffff


	//   ....[112]....
        /*0364*/ 	.word	0xffffffff


	//   ....[113]....
        /*0368*/ 	.word	0xffffffff


	//   ....[114]....
        /*036c*/ 	.word	0xffffffff


	//   ....[115]....
        /*0370*/ 	.word	0xffffffff


	//   ....[116]....
        /*0374*/ 	.word	0xffffffff


	//   ....[117]....
        /*0378*/ 	.word	0xffffffff


	//   ....[118]....
        /*037c*/ 	.word	0xffffffff


	//   ....[119]....
        /*0380*/ 	.word	0xffffffff


	//   ....[120]....
        /*0384*/ 	.word	0xffffffff


	//   ....[121]....
        /*0388*/ 	.word	0xffffffff


	//   ....[122]....
        /*038c*/ 	.word	0xffffffff


	//   ....[123]....
        /*0390*/ 	.word	0xffffffff


	//   ....[124]....
        /*0394*/ 	.word	0xffffffff


	//   ....[125]....
        /*0398*/ 	.word	0xffffffff


	//   ....[126]....
        /*039c*/ 	.word	0xffffffff


	//   ....[127]....
        /*03a0*/ 	.word	0x0500000f


	//   ....[128]....
        /*03a4*/ 	.word	0x0500000f


	//   ....[129]....
        /*03a8*/ 	.word	0x0500000f


	//   ....[130]....
        /*03ac*/ 	.word	0x0500000f


	//   ....[131]....
        /*03b0*/ 	.word	0x0500000f


	//   ....[132]....
        /*03b4*/ 	.word	0x0500000f


	//   ....[133]....
        /*03b8*/ 	.word	0x0500000f


	//   ....[134]....
        /*03bc*/ 	.word	0x0500000f


	//   ....[135]....
        /*03c0*/ 	.word	0x0500000f


	//   ....[136]....
        /*03c4*/ 	.word	0x0500000f


	//   ....[137]....
        /*03c8*/ 	.word	0x0500000f


	//   ....[138]....
        /*03cc*/ 	.word	0x0500000f


	//   ....[139]....
        /*03d0*/ 	.word	0x0500000f


	//   ....[140]....
        /*03d4*/ 	.word	0x0500000f


	//   ....[141]....
        /*03d8*/ 	.word	0x0500000f


	//   ....[142]....
        /*03dc*/ 	.word	0x0500000f


	//   ....[143]....
        /*03e0*/ 	.word	0x0500000f


	//   ....[144]....
        /*03e4*/ 	.word	0x0500000f


	//   ....[145]....
        /*03e8*/ 	.word	0x0500000f


	//   ....[146]....
        /*03ec*/ 	.word	0x0500000f


	//   ....[147]....
        /*03f0*/ 	.word	0x0500000f


	//   ....[148]....
        /*03f4*/ 	.word	0x0500000f


	//   ....[149]....
        /*03f8*/ 	.word	0x0500000f


	//   ....[150]....
        /*03fc*/ 	.word	0x0500000f


	//   ....[151]....
        /*0400*/ 	.word	0x0500000f


	//   ....[152]....
        /*0404*/ 	.word	0x0500000f


	//   ....[153]....
        /*0408*/ 	.word	0x0500000f


	//   ....[154]....
        /*040c*/ 	.word	0x0500000f


	//   ....[155]....
        /*0410*/ 	.word	0x0500000f


	//   ....[156]....
        /*0414*/ 	.word	0x0500000f


	//   ....[157]....
        /*0418*/ 	.word	0x0500000f


	//   ....[158]....
        /*041c*/ 	.word	0x0500000f


	//   ....[159]....
        /*0420*/ 	.word	0x0500000f


	//   ....[160]....
        /*0424*/ 	.word	0x0500000f


	//   ....[161]....
        /*0428*/ 	.word	0x0500000f


	//   ....[162]....
        /*042c*/ 	.word	0x0500000f


	//   ....[163]....
        /*0430*/ 	.word	0x0500000f


	//   ....[164]....
        /*0434*/ 	.word	0x0500000f


	//   ....[165]....
        /*0438*/ 	.word	0x0500000f


	//   ....[166]....
        /*043c*/ 	.word	0x0500000f


	//   ....[167]....
        /*0440*/ 	.word	0x0500000f


	//   ....[168]....
        /*0444*/ 	.word	0x0500000f


	//   ....[169]....
        /*0448*/ 	.word	0x0500000f


	//   ....[170]....
        /*044c*/ 	.word	0x0500000f


	//   ....[171]....
        /*0450*/ 	.word	0x0500000f


	//   ....[172]....
        /*0454*/ 	.word	0x0500000f


	//   ....[173]....
        /*0458*/ 	.word	0x0500000f


	//   ....[174]....
        /*045c*/ 	.word	0x0500000f


	//   ....[175]....
        /*0460*/ 	.word	0x0500000f


	//   ....[176]....
        /*0464*/ 	.word	0x0500000f


	//   ....[177]....
        /*0468*/ 	.word	0x0500000f


	//   ....[178]....
        /*046c*/ 	.word	0x0500000f


	//   ....[179]....
        /*0470*/ 	.word	0x0500000f


	//   ....[180]....
        /*0474*/ 	.word	0x0500000f


	//   ....[181]....
        /*0478*/ 	.word	0x0500000f


	//   ....[182]....
        /*047c*/ 	.word	0x0500000f


	//   ....[183]....
        /*0480*/ 	.word	0x0500000f


	//   ....[184]....
        /*0484*/ 	.word	0x0500000f


	//   ....[185]....
        /*0488*/ 	.word	0x0500000f


	//   ....[186]....
        /*048c*/ 	.word	0x0500000f


	//   ....[187]....
        /*0490*/ 	.word	0x0500000f


	//   ....[188]....
        /*0494*/ 	.word	0x0500000f


	//   ....[189]....
        /*0498*/ 	.word	0x0500000f


	//----- nvinfo : EIATTR_COOP_GROUP_INSTR_OFFSETS
	.align		4
.L_201:
        /*049c*/ 	.byte	0x04, 0x28
        /*049e*/ 	.short	(.L_203 - .L_202)


	//   ....[0]....
.L_202:
        /*04a0*/ 	.word	0x00000080


	//   ....[1]....
        /*04a4*/ 	.word	0x00000090


	//   ....[2]....
        /*04a8*/ 	.word	0x000002d0


	//   ....[3]....
        /*04ac*/ 	.word	0x00000430


	//   ....[4]....
        /*04b0*/ 	.word	0x00000550


	//   ....[5]....
        /*04b4*/ 	.word	0x000006b0


	//   ....[6]....
        /*04b8*/ 	.word	0x000019b0


	//   ....[7]....
        /*04bc*/ 	.word	0x00002170


	//   ....[8]....
        /*04c0*/ 	.word	0x000023b0


	//   ....[9]....
        /*04c4*/ 	.word	0x00003720


	//   ....[10]....
        /*04c8*/ 	.word	0x00003830


	//   ....[11]....
        /*04cc*/ 	.word	0x00004030


	//   ....[12]....
        /*04d0*/ 	.word	0x000040a0


	//   ....[13]....
        /*04d4*/ 	.word	0x00004ca0


	//   ....[14]....
        /*04d8*/ 	.word	0x00005a60


	//   ....[15]....
        /*04dc*/ 	.word	0x00005c70


	//   ....[16]....
        /*04e0*/ 	.word	0x00006850


	//   ....[17]....
        /*04e4*/ 	.word	0x00006950


	//   ....[18]....
        /*04e8*/ 	.word	0x000071d0


	//   ....[19]....
        /*04ec*/ 	.word	0x00007240


	//   ....[20]....
        /*04f0*/ 	.word	0x00008240


	//   ....[21]....
        /*04f4*/ 	.word	0x00009220


	//   ....[22]....
        /*04f8*/ 	.word	0x00009230


	//   ....[23]....
        /*04fc*/ 	.word	0x00009260


	//   ....[24]....
        /*0500*/ 	.word	0x00009270


	//   ....[25]....
        /*0504*/ 	.word	0x0000a5c0


	//   ....[26]....
        /*0508*/ 	.word	0x0000b040


	//   ....[27]....
        /*050c*/ 	.word	0x0000b250


	//   ....[28]....
        /*0510*/ 	.word	0x0000be30


	//   ....[29]....
        /*0514*/ 	.word	0x0000bf30


	//   ....[30]....
        /*0518*/ 	.word	0x0000c7b0


	//   ....[31]....
        /*051c*/ 	.word	0x0000c820


	//   ....[32]....
        /*0520*/ 	.word	0x0000d820


	//   ....[33]....
        /*0524*/ 	.word	0x0000d930


	//   ....[34]....
        /*0528*/ 	.word	0x0000d990


	//   ....[35]....
        /*052c*/ 	.word	0x0000da80


	//   ....[36]....
        /*0530*/ 	.word	0x0000da90


	//   ....[37]....
        /*0534*/ 	.word	0x0000ec60


	//   ....[38]....
        /*0538*/ 	.word	0x0000eca0


	//   ....[39]....
        /*053c*/ 	.word	0x0000ecd0


	//   ....[40]....
        /*0540*/ 	.word	0x0000ed10


	//   ....[41]....
        /*0544*/ 	.word	0x0000f1c0


	//   ....[42]....
        /*0548*/ 	.word	0x0000f1e0


	//   ....[43]....
        /*054c*/ 	.word	0x0000f2f0


	//   ....[44]....
        /*0550*/ 	.word	0x0000f310


	//   ....[45]....
        /*0554*/ 	.word	0x0000fbe0


	//   ....[46]....
        /*0558*/ 	.word	0x0000fbf0


	//   ....[47]....
        /*055c*/ 	.word	0x0000fcf0


	//   ....[48]....
        /*0560*/ 	.word	0x0000fd10


	//   ....[49]....
        /*0564*/ 	.word	0x0000fe90


	//   ....[50]....
        /*0568*/ 	.word	0x00010060


	//   ....[51]....
        /*056c*/ 	.word	0x00010090


	//   ....[52]....
        /*0570*/ 	.word	0x000100c0


	//   ....[53]....
        /*0574*/ 	.word	0x000100f0


	//   ....[54]....
        /*0578*/ 	.word	0x00010120


	//   ....[55]....
        /*057c*/ 	.word	0x00010150


	//   ....[56]....
        /*0580*/ 	.word	0x000102a0


	//   ....[57]....
        /*0584*/ 	.word	0x000102d0


	//   ....[58]....
        /*0588*/ 	.word	0x00010300


	//   ....[59]....
        /*058c*/ 	.word	0x00010330


	//   ....[60]....
        /*0590*/ 	.word	0x00010360


	//   ....[61]....
        /*0594*/ 	.word	0x00010390


	//   ....[62]....
        /*0598*/ 	.word	0x00010420


	//   ....[63]....
        /*059c*/ 	.word	0x00010480


	//   ....[64]....
        /*05a0*/ 	.word	0x00010510


	//   ....[65]....
        /*05a4*/ 	.word	0x00012100


	//   ....[66]....
        /*05a8*/ 	.word	0x00012120


	//   ....[67]....
        /*05ac*/ 	.word	0x000121d0


	//   ....[68]....
        /*05b0*/ 	.word	0x000121f0


	//   ....[69]....
        /*05b4*/ 	.word	0x00012290


	//   ....[70]....
        /*05b8*/ 	.word	0x000122b0


	//   ....[71]....
        /*05bc*/ 	.word	0x000122c0


	//   ....[72]....
        /*05c0*/ 	.word	0x000122d0


	//   ....[73]....
        /*05c4*/ 	.word	0x00012c70


	//   ....[74]....
        /*05c8*/ 	.word	0x00012c80


	//   ....[75]....
        /*05cc*/ 	.word	0x00012ce0


	//   ....[76]....
        /*05d0*/ 	.word	0x00012d20


	//   ....[77]....
        /*05d4*/ 	.word	0x00012d80


	//   ....[78]....
        /*05d8*/ 	.word	0x00012dc0


	//   ....[79]....
        /*05dc*/ 	.word	0x00012dd0


	//   ....[80]....
        /*05e0*/ 	.word	0x00012df0


	//   ....[81]....
        /*05e4*/ 	.word	0x00012ec0


	//   ....[82]....
        /*05e8*/ 	.word	0x00012f00


	//   ....[83]....
        /*05ec*/ 	.word	0x00012f10


	//   ....[84]....
        /*05f0*/ 	.word	0x00012f30


	//   ....[85]....
        /*05f4*/ 	.word	0x000137f0


	//   ....[86]....
        /*05f8*/ 	.word	0x00013800


	//   ....[87]....
        /*05fc*/ 	.word	0x00013820


	//   ....[88]....
        /*0600*/ 	.word	0x000138a0


	//   ....[89]....
        /*0604*/ 	.word	0x000138b0


	//   ....[90]....
        /*0608*/ 	.word	0x00013910


	//   ....[91]....
        /*060c*/ 	.word	0x00013940


	//   ....[92]....
        /*0610*/ 	.word	0x00013980


	//   ....[93]....
        /*0614*/ 	.word	0x00013c70


	//   ....[94]....
        /*0618*/ 	.word	0x00013c90


	//   ....[95]....
        /*061c*/ 	.word	0x00013d30


	//   ....[96]....
        /*0620*/ 	.word	0x00013d40


	//   ....[97]....
        /*0624*/ 	.word	0x00013dd0


	//   ....[98]....
        /*0628*/ 	.word	0x00013de0


	//   ....[99]....
        /*062c*/ 	.word	0x00013df0


	//   ....[100]....
        /*0630*/ 	.word	0x00013e80


	//   ....[101]....
        /*0634*/ 	.word	0x000144c0


	//   ....[102]....
        /*0638*/ 	.word	0x000144d0


	//   ....[103]....
        /*063c*/ 	.word	0x00014560


	//   ....[104]....
        /*0640*/ 	.word	0x00014600


	//   ....[105]....
        /*0644*/ 	.word	0x00014620


	//   ....[106]....
        /*0648*/ 	.word	0x000146a0


	//   ....[107]....
        /*064c*/ 	.word	0x000146c0


	//   ....[108]....
        /*0650*/ 	.word	0x000146d0


	//   ....[109]....
        /*0654*/ 	.word	0x00014ab0


	//   ....[110]....
        /*0658*/ 	.word	0x00014ae0


	//   ....[111]....
        /*065c*/ 	.word	0x00014b20


	//   ....[112]....
        /*0660*/ 	.word	0x00014b50


	//   ....[113]....
        /*0664*/ 	.word	0x00014b80


	//   ....[114]....
        /*0668*/ 	.word	0x00014bb0


	//   ....[115]....
        /*066c*/ 	.word	0x00014be0


	//   ....[116]....
        /*0670*/ 	.word	0x00014c10


	//   ....[117]....
        /*0674*/ 	.word	0x00014d90


	//   ....[118]....
        /*0678*/ 	.word	0x00014dc0


	//   ....[119]....
        /*067c*/ 	.word	0x00014df0


	//   ....[120]....
        /*0680*/ 	.word	0x00014e20


	//   ....[121]....
        /*0684*/ 	.word	0x00014e50


	//   ....[122]....
        /*0688*/ 	.word	0x00014e80


	//   ....[123]....
        /*068c*/ 	.word	0x00014f40


	//   ....[124]....
        /*0690*/ 	.word	0x00014f60


	//   ....[125]....
        /*0694*/ 	.word	0x00014fd0


	//   ....[126]....
        /*0698*/ 	.word	0x00015670


	//   ....[127]....
        /*069c*/ 	.word	0x00015cd0


	//   ....[128]....
        /*06a0*/ 	.word	0x00015dc0


	//   ....[129]....
        /*06a4*/ 	.word	0x00015e60


	//   ....[130]....
        /*06a8*/ 	.word	0x00015ec0


	//   ....[131]....
        /*06ac*/ 	.word	0x00015fd0


	//   ....[132]....
        /*06b0*/ 	.word	0x00016040


	//   ....[133]....
        /*06b4*/ 	.word	0x00016150


	//   ....[134]....
        /*06b8*/ 	.word	0x000161c0


	//   ....[135]....
        /*06bc*/ 	.word	0x00016260


	//   ....[136]....
        /*06c0*/ 	.word	0x00016380


	//   ....[137]....
        /*06c4*/ 	.word	0x000163d0


	//   ....[138]....
        /*06c8*/ 	.word	0x00016440


	//   ....[139]....
        /*06cc*/ 	.word	0x00016540


	//   ....[140]....
        /*06d0*/ 	.word	0x000165b0


	//   ....[141]....
        /*06d4*/ 	.word	0x00016690


	//   ....[142]....
        /*06d8*/ 	.word	0x00016710


	//   ....[143]....
        /*06dc*/ 	.word	0x00016770


	//   ....[144]....
        /*06e0*/ 	.word	0x00016870


	//   ....[145]....
        /*06e4*/ 	.word	0x00016970


	//   ....[146]....
        /*06e8*/ 	.word	0x000169d0


	//   ....[147]....
        /*06ec*/ 	.word	0x00016ab0


	//   ....[148]....
        /*06f0*/ 	.word	0x00016bf0


	//   ....[149]....
        /*06f4*/ 	.word	0x00016cd0


	//   ....[150]....
        /*06f8*/ 	.word	0x00016d50


	//   ....[151]....
        /*06fc*/ 	.word	0x00016e30


	//   ....[152]....
        /*0700*/ 	.word	0x00016e90


	//   ....[153]....
        /*0704*/ 	.word	0x00016f60


	//   ....[154]....
        /*0708*/ 	.word	0x00016fc0


	//   ....[155]....
        /*070c*/ 	.word	0x000170a0


	//   ....[156]....
        /*0710*/ 	.word	0x00017190


	//   ....[157]....
        /*0714*/ 	.word	0x00017230


	//   ....[158]....
        /*0718*/ 	.word	0x00017290


	//   ....[159]....
        /*071c*/ 	.word	0x00017390


	//   ....[160]....
        /*0720*/ 	.word	0x000173f0


	//   ....[161]....
        /*0724*/ 	.word	0x000174f0


	//   ....[162]....
        /*0728*/ 	.word	0x00017550


	//   ....[163]....
        /*072c*/ 	.word	0x00017620


	//   ....[164]....
        /*0730*/ 	.word	0x00017770


	//   ....[165]....
        /*0734*/ 	.word	0x00017820


	//   ....[166]....
        /*0738*/ 	.word	0x00017930


	//   ....[167]....
        /*073c*/ 	.word	0x00017a10


	//   ....[168]....
        /*0740*/ 	.word	0x00017a70


	//   ....[169]....
        /*0744*/ 	.word	0x00017b60


	//   ....[170]....
        /*0748*/ 	.word	0x00017bc0


	//   ....[171]....
        /*074c*/ 	.word	0x00017ca0


	//   ....[172]....
        /*0750*/ 	.word	0x00017d30


	//   ....[173]....
        /*0754*/ 	.word	0x00017dd0


	//   ....[174]....
        /*0758*/ 	.word	0x00017ef0


	//   ....[175]....
        /*075c*/ 	.word	0x00017f60


	//   ....[176]....
        /*0760*/ 	.word	0x00017fd0


	//   ....[177]....
        /*0764*/ 	.word	0x00018040


	//   ....[178]....
        /*0768*/ 	.word	0x000180b0


	//   ....[179]....
        /*076c*/ 	.word	0x00018130


	//   ....[180]....
        /*0770*/ 	.word	0x000181c0


	//   ....[181]....
        /*0774*/ 	.word	0x00018250


	//   ....[182]....
        /*0778*/ 	.word	0x000182c0


	//   ....[183]....
        /*077c*/ 	.word	0x00018330


	//   ....[184]....
        /*0780*/ 	.word	0x000183a0


	//   ....[185]....
        /*0784*/ 	.word	0x00018420


	//   ....[186]....
        /*0788*/ 	.word	0x00018490


	//   ....[187]....
        /*078c*/ 	.word	0x00018530


	//   ....[188]....
        /*0790*/ 	.word	0x000185c0


	//   ....[189]....
        /*0794*/ 	.word	0x000186f0


	//----- nvinfo : EIATTR_REG_RECONFIG
	.align		4
.L_203:
        /*0798*/ 	.byte	0x01, 0x54
	.zero		2


	//----- nvinfo : EIATTR_SYSCALL_OFFSETS
	.align		4
        /*079c*/ 	.byte	0x04, 0x46
        /*079e*/ 	.short	(.L_205 - .L_204)


	//   ....[0]....
.L_204:
        /*07a0*/ 	.word	0x00001ba0


	//   ....[1]....
        /*07a4*/ 	.word	0x00011640


	//   ....[2]....
        /*07a8*/ 	.word	0x00011790


	//   ....[3]....
        /*07ac*/ 	.word	0x00011880


	//   ....[4]....
        /*07b0*/ 	.word	0x000126c0


	//----- nvinfo : EIATTR_MBARRIER_INSTR_OFFSETS
	.align		4
.L_205:
        /*07b4*/ 	.byte	0x04, 0x39
        /*07b6*/ 	.short	(.L_207 - .L_206)


	//   ....[0]....
.L_206:
        /*07b8*/ 	.word	0x00000180
        /*07bc*/ 	.word	0x000000ff
        /*07c0*/ 	.word	0x0002d800
        /*07c4*/ 	.short	0x0100
        /*07c6*/ 	.byte	0x08
	.zero		1


	//   ....[1]....
        /*07c8*/ 	.word	0x00000190
        /*07cc*/ 	.word	0x000000ff
        /*07d0*/ 	.word	0x0002d820
        /*07d4*/ 	.short	0x0100
        /*07d6*/ 	.byte	0x08
	.zero		1


	//   ....[2]....
        /*07d8*/ 	.word	0x00000280
        /*07dc*/ 	.word	0x000000ff
        /*07e0*/ 	.word	0x0002d830
        /*07e4*/ 	.short	0x0100
        /*07e6*/ 	.byte	0x08
	.zero		1


	//   ....[3]....
        /*07e8*/ 	.word	0x00000290
        /*07ec*/ 	.word	0x000000ff
        /*07f0*/ 	.word	0x0002d840
        /*07f4*/ 	.short	0x0100
        /*07f6*/ 	.byte	0x08
	.zero		1


	//   ....[4]....
        /*07f8*/ 	.word	0x000002a0
        /*07fc*/ 	.word	0x000000ff
        /*0800*/ 	.word	0x0002d838
        /*0804*/ 	.short	0x0100
        /*0806*/ 	.byte	0x08
	.zero		1


	//   ....[5]....
        /*0808*/ 	.word	0x000002b0
        /*080c*/ 	.word	0x000000ff
        /*0810*/ 	.word	0x0002d848
        /*0814*/ 	.short	0x0100
        /*0816*/ 	.byte	0x08
	.zero		1


	//   ....[6]....
        /*0818*/ 	.word	0x000003e0
        /*081c*/ 	.word	0x000000ff
        /*0820*/ 	.word	0x0002d850
        /*0824*/ 	.short	0x0100
        /*0826*/ 	.byte	0x08
	.zero		1


	//   ....[7]....
        /*0828*/ 	.word	0x000003f0
        /*082c*/ 	.word	0x000000ff
        /*0830*/ 	.word	0x0002d860
        /*0834*/ 	.short	0x0100
        /*0836*/ 	.byte	0x08
	.zero		1


	//   ....[8]....
        /*0838*/ 	.word	0x00000400
        /*083c*/ 	.word	0x000000ff
        /*0840*/ 	.word	0x0002d858
        /*0844*/ 	.short	0x0100
        /*0846*/ 	.byte	0x08
	.zero		1


	//   ....[9]....
        /*0848*/ 	.word	0x00000410
        /*084c*/ 	.word	0x000000ff
        /*0850*/ 	.word	0x0002d868
        /*0854*/ 	.short	0x0100
        /*0856*/ 	.byte	0x08
	.zero		1


	//   ....[10]....
        /*0858*/ 	.word	0x00000500
        /*085c*/ 	.word	0x000000ff
        /*0860*/ 	.word	0x0002d870
        /*0864*/ 	.short	0x0100
        /*0866*/ 	.byte	0x06
	.zero		1


	//   ....[11]....
        /*0868*/ 	.word	0x00000510
        /*086c*/ 	.word	0x000000ff
        /*0870*/ 	.word	0x0002d880
        /*0874*/ 	.short	0x0100
        /*0876*/ 	.byte	0x06
	.zero		1


	//   ....[12]....
        /*0878*/ 	.word	0x00000520
        /*087c*/ 	.word	0x000000ff
        /*0880*/ 	.word	0x0002d878
        /*0884*/ 	.short	0x0100
        /*0886*/ 	.byte	0x06
	.zero		1


	//   ....[13]....
        /*0888*/ 	.word	0x00000530
        /*088c*/ 	.word	0x000000ff
        /*0890*/ 	.word	0x0002d888
        /*0894*/ 	.short	0x0100
        /*0896*/ 	.byte	0x06
	.zero		1


	//   ....[14]....
        /*0898*/ 	.word	0x00000660
        /*089c*/ 	.word	0x000000ff
        /*08a0*/ 	.word	0x0002d890
        /*08a4*/ 	.short	0x0100
        /*08a6*/ 	.byte	0x08
	.zero		1


	//   ....[15]....
        /*08a8*/ 	.word	0x00000670
        /*08ac*/ 	.word	0x000000ff
        /*08b0*/ 	.word	0x0002d8a0
        /*08b4*/ 	.short	0x0100
        /*08b6*/ 	.byte	0x08
	.zero		1


	//   ....[16]....
        /*08b8*/ 	.word	0x00000680
        /*08bc*/ 	.word	0x000000ff
        /*08c0*/ 	.word	0x0002d898
        /*08c4*/ 	.short	0x0100
        /*08c6*/ 	.byte	0x08
	.zero		1


	//   ....[17]....
        /*08c8*/ 	.word	0x00000690
        /*08cc*/ 	.word	0x000000ff
        /*08d0*/ 	.word	0x0002d8a8
        /*08d4*/ 	.short	0x0100
        /*08d6*/ 	.byte	0x08
	.zero		1


	//   ....[18]....
        /*08d8*/ 	.word	0x000007d0
        /*08dc*/ 	.word	0x000000ff
        /*08e0*/ 	.word	0x0002d8b0
        /*08e4*/ 	.short	0x0100
        /*08e6*/ 	.byte	0x08
	.zero		1


	//   ....[19]....
        /*08e8*/ 	.word	0x000007e0
        /*08ec*/ 	.word	0x000000ff
        /*08f0*/ 	.word	0x0002d8c0
        /*08f4*/ 	.short	0x0100
        /*08f6*/ 	.byte	0x08
	.zero		1


	//   ....[20]....
        /*08f8*/ 	.word	0x000007f0
        /*08fc*/ 	.word	0x000000ff
        /*0900*/ 	.word	0x0002d8b8
        /*0904*/ 	.short	0x0100
        /*0906*/ 	.byte	0x08
	.zero		1


	//   ....[21]....
        /*0908*/ 	.word	0x00000800
        /*090c*/ 	.word	0x000000ff
        /*0910*/ 	.word	0x0002d8c8
        /*0914*/ 	.short	0x0100
        /*0916*/ 	.byte	0x08
	.zero		1


	//   ....[22]....
        /*0918*/ 	.word	0x00001c20
        /*091c*/ 	.word	0x000000ff
        /*0920*/ 	.word	0x0002d800
        /*0924*/ 	.short	0x010a
        /*0926*/ 	.byte	0x29
	.zero		1


	//   ....[23]....
        /*0928*/ 	.word	0x00001ca0
        /*092c*/ 	.word	0x00000003
        /*0930*/ 	.word	0x0002d830
        /*0934*/ 	.short	0x010a
        /*0936*/ 	.byte	0x3f
	.zero		1


	//   ....[24]....
        /*0938*/ 	.word	0x00001ce0
        /*093c*/ 	.word	0x00000003
        /*0940*/ 	.word	0x0002d830
        /*0944*/ 	.short	0x010a
        /*0946*/ 	.byte	0x3f
	.zero		1


	//   ....[25]....
        /*0948*/ 	.word	0x00002180
        /*094c*/ 	.word	0x000000ff
        /*0950*/ 	.word	0x00000000
        /*0954*/ 	.short	0x0101
        /*0956*/ 	.byte	0x06
	.zero		1


	//   ....[26]....
        /*0958*/ 	.word	0x00005140
        /*095c*/ 	.word	0x000000ff
        /*0960*/ 	.word	0x0002d830
        /*0964*/ 	.short	0x010a
        /*0966*/ 	.byte	0x06
	.zero		1


	//   ....[27]....
        /*0968*/ 	.word	0x00005180
        /*096c*/ 	.word	0x000000ff
        /*0970*/ 	.word	0x0002d830
        /*0974*/ 	.short	0x010a
        /*0976*/ 	.byte	0x06
	.zero		1


	//   ....[28]....
        /*0978*/ 	.word	0x00005450
        /*097c*/ 	.word	0x000000ff
        /*0980*/ 	.word	0x0002d850
        /*0984*/ 	.short	0x010a
        /*0986*/ 	.byte	0x06
	.zero		1


	//   ....[29]....
        /*0988*/ 	.word	0x00005490
        /*098c*/ 	.word	0x000000ff
        /*0990*/ 	.word	0x0002d850
        /*0994*/ 	.short	0x010a
        /*0996*/ 	.byte	0x06
	.zero		1


	//   ....[30]....
        /*0998*/ 	.word	0x00005a20
        /*099c*/ 	.word	0x000000ff
        /*09a0*/ 	.word	0x00000000
        /*09a4*/ 	.short	0x0101
        /*09a6*/ 	.byte	0x06
	.zero		1


	//   ....[31]....
        /*09a8*/ 	.word	0x00007ce0
        /*09ac*/ 	.word	0x000000ff
        /*09b0*/ 	.word	0x00000000
        /*09b4*/ 	.short	0x0101
        /*09b6*/ 	.byte	0x06
	.zero		1


	//   ....[32]....
        /*09b8*/ 	.word	0x00008610
        /*09bc*/ 	.word	0x000000ff
        /*09c0*/ 	.word	0x0002d830
        /*09c4*/ 	.short	0x010a
        /*09c6*/ 	.byte	0x06
	.zero		1


	//   ....[33]....
        /*09c8*/ 	.word	0x00008650
        /*09cc*/ 	.word	0x000000ff
        /*09d0*/ 	.word	0x0002d830
        /*09d4*/ 	.short	0x010a
        /*09d6*/ 	.byte	0x06
	.zero		1


	//   ....[34]....
        /*09d8*/ 	.word	0x00008920
        /*09dc*/ 	.word	0x000000ff
        /*09e0*/ 	.word	0x0002d850
        /*09e4*/ 	.short	0x010a
        /*09e6*/ 	.byte	0x06
	.zero		1


	//   ....[35]....
        /*09e8*/ 	.word	0x00008960
        /*09ec*/ 	.word	0x000000ff
        /*09f0*/ 	.word	0x0002d850
        /*09f4*/ 	.short	0x010a
        /*09f6*/ 	.byte	0x06
	.zero		1


	//   ....[36]....
        /*09f8*/ 	.word	0x00008eb0
        /*09fc*/ 	.word	0x000000ff
        /*0a00*/ 	.word	0x00000000
        /*0a04*/ 	.short	0x0101
        /*0a06*/ 	.byte	0x06
	.zero		1


	//   ....[37]....
        /*0a08*/ 	.word	0x0000a050
        /*0a0c*/ 	.word	0x000000ff
        /*0a10*/ 	.word	0x00000000
        /*0a14*/ 	.short	0x0101
        /*0a16*/ 	.byte	0x06
	.zero		1


	//   ....[38]....
        /*0a18*/ 	.word	0x0000a760
        /*0a1c*/ 	.word	0x000000ff
        /*0a20*/ 	.word	0x0002d830
        /*0a24*/ 	.short	0x010a
        /*0a26*/ 	.byte	0x06
	.zero		1


	//   ....[39]....
        /*0a28*/ 	.word	0x0000a7a0
        /*0a2c*/ 	.word	0x000000ff
        /*0a30*/ 	.word	0x0002d830
        /*0a34*/ 	.short	0x010a
        /*0a36*/ 	.byte	0x06
	.zero		1


	//   ....[40]....
        /*0a38*/ 	.word	0x0000aa70
        /*0a3c*/ 	.word	0x000000ff
        /*0a40*/ 	.word	0x0002d850
        /*0a44*/ 	.short	0x010a
        /*0a46*/ 	.byte	0x06
	.zero		1


	//   ....[41]....
        /*0a48*/ 	.word	0x0000aab0
        /*0a4c*/ 	.word	0x000000ff
        /*0a50*/ 	.word	0x0002d850
        /*0a54*/ 	.short	0x010a
        /*0a56*/ 	.byte	0x06
	.zero		1


	//   ....[42]....
        /*0a58*/ 	.word	0x0000b000
        /*0a5c*/ 	.word	0x000000ff
        /*0a60*/ 	.word	0x00000000
        /*0a64*/ 	.short	0x0101
        /*0a66*/ 	.byte	0x06
	.zero		1


	//   ....[43]....
        /*0a68*/ 	.word	0x0000d2c0
        /*0a6c*/ 	.word	0x000000ff
        /*0a70*/ 	.word	0x00000000
        /*0a74*/ 	.short	0x0101
        /*0a76*/ 	.byte	0x06
	.zero		1


	//   ....[44]....
        /*0a78*/ 	.word	0x0000d8a0
        /*0a7c*/ 	.word	0x000000ff
        /*0a80*/ 	.word	0x0002d850
        /*0a84*/ 	.short	0x010a
        /*0a86*/ 	.byte	0x08
	.zero		1


	//   ....[45]....
        /*0a88*/ 	.word	0x0000d8e0
        /*0a8c*/ 	.word	0x000000ff
        /*0a90*/ 	.word	0x0002d850
        /*0a94*/ 	.short	0x010a
        /*0a96*/ 	.byte	0x08
	.zero		1


	//   ....[46]....
        /*0a98*/ 	.word	0x0000df70
        /*0a9c*/ 	.word	0x000000ff
        /*0aa0*/ 	.word	0x00000000
        /*0aa4*/ 	.short	0x0101
        /*0aa6*/ 	.byte	0x08
	.zero		1


	//   ....[47]....
        /*0aa8*/ 	.word	0x0000f1f0
        /*0aac*/ 	.word	0x000000ff
        /*0ab0*/ 	.word	0x00000000
        /*0ab4*/ 	.short	0x0101
        /*0ab6*/ 	.byte	0x04
	.zero		1


	//   ....[48]....
        /*0ab8*/ 	.word	0x00011e60
        /*0abc*/ 	.word	0x00000002
        /*0ac0*/ 	.word	0x0002d840
        /*0ac4*/ 	.short	0x010a
        /*0ac6*/ 	.byte	0x3f
	.zero		1


	//   ....[49]....
        /*0ac8*/ 	.word	0x00012410
        /*0acc*/ 	.word	0x00000002
        /*0ad0*/ 	.word	0x0002d830
        /*0ad4*/ 	.short	0x0107
        /*0ad6*/ 	.byte	0x3f
	.zero		1


	//   ....[50]....
        /*0ad8*/ 	.word	0x000124e0
        /*0adc*/ 	.word	0x00000002
        /*0ae0*/ 	.word	0x0002d830
        /*0ae4*/ 	.short	0x0101
        /*0ae6*/ 	.byte	0x3f
	.zero		1


	//   ....[51]....
        /*0ae8*/ 	.word	0x00013070
        /*0aec*/ 	.word	0x00000016
        /*0af0*/ 	.word	0x0002d800
        /*0af4*/ 	.short	0x0107
        /*0af6*/ 	.byte	0x3f
	.zero		1


	//   ....[52]....
        /*0af8*/ 	.word	0x00013160
        /*0afc*/ 	.word	0x00000016
        /*0b00*/ 	.word	0x0002d800
        /*0b04*/ 	.short	0x0101
        /*0b06*/ 	.byte	0x3f
	.zero		1


	//   ....[53]....
        /*0b08*/ 	.word	0x00013180
        /*0b0c*/ 	.word	0x00000016
        /*0b10*/ 	.word	0x0002d820
        /*0b14*/ 	.short	0x010a
        /*0b16*/ 	.byte	0x3f
	.zero		1


	//   ....[54]....
        /*0b18*/ 	.word	0x000135a0
        /*0b1c*/ 	.word	0x00000005
        /*0b20*/ 	.word	0x0002d840
        /*0b24*/ 	.short	0x010a
        /*0b26*/ 	.byte	0x3f
	.zero		1


	//   ....[55]....
        /*0b28*/ 	.word	0x00013a30
        /*0b2c*/ 	.word	0x00000005
        /*0b30*/ 	.word	0x0002d830
        /*0b34*/ 	.short	0x0107
        /*0b36*/ 	.byte	0x3f
	.zero		1


	//   ....[56]....
        /*0b38*/ 	.word	0x00013af0
        /*0b3c*/ 	.word	0x00000005
        /*0b40*/ 	.word	0x0002d830
        /*0b44*/ 	.short	0x0101
        /*0b46*/ 	.byte	0x3f
	.zero		1


	//   ....[57]....
        /*0b48*/ 	.word	0x00013b50
        /*0b4c*/ 	.word	0x00000005
        /*0b50*/ 	.word	0x0002d860
        /*0b54*/ 	.short	0x010a
        /*0b56*/ 	.byte	0x3f
	.zero		1


	//   ....[58]....
        /*0b58*/ 	.word	0x00014070
        /*0b5c*/ 	.word	0x00000005
        /*0b60*/ 	.word	0x0002d850
        /*0b64*/ 	.short	0x0107
        /*0b66*/ 	.byte	0x3f
	.zero		1


	//   ....[59]....
        /*0b68*/ 	.word	0x00014160
        /*0b6c*/ 	.word	0x00000005
        /*0b70*/ 	.word	0x0002d850
        /*0b74*/ 	.short	0x0101
        /*0b76*/ 	.byte	0x3f
	.zero		1


	//   ....[60]....
        /*0b78*/ 	.word	0x00014380
        /*0b7c*/ 	.word	0x00000000
        /*0b80*/ 	.word	0x0002d860
        /*0b84*/ 	.short	0x010a
        /*0b86*/ 	.byte	0x3f
	.zero		1


	//   ....[61]....
        /*0b88*/ 	.word	0x00014800
        /*0b8c*/ 	.word	0x00000000
        /*0b90*/ 	.word	0x0002d850
        /*0b94*/ 	.short	0x0107
        /*0b96*/ 	.byte	0x3f
	.zero		1


	//   ....[62]....
        /*0b98*/ 	.word	0x000148d0
        /*0b9c*/ 	.word	0x00000000
        /*0ba0*/ 	.word	0x0002d850
        /*0ba4*/ 	.short	0x0101
        /*0ba6*/ 	.byte	0x3f
	.zero		1


	//   ....[63]....
        /*0ba8*/ 	.word	0x000155f0
        /*0bac*/ 	.word	0x00000005
        /*0bb0*/ 	.word	0x0002d820
        /*0bb4*/ 	.short	0x010a
        /*0bb6*/ 	.byte	0x3f
	.zero		1


	//   ....[64]....
        /*0bb8*/ 	.word	0x00015770
        /*0bbc*/ 	.word	0x00000003
        /*0bc0*/ 	.word	0x0002d840
        /*0bc4*/ 	.short	0x010a
        /*0bc6*/ 	.byte	0x3f
	.zero		1


	//   ....[65]....
        /*0bc8*/ 	.word	0x00015810
        /*0bcc*/ 	.word	0x00000019
        /*0bd0*/ 	.word	0x0002d840
        /*0bd4*/ 	.short	0x010a
        /*0bd6*/ 	.byte	0x3f
	.zero		1


	//   ....[66]....
        /*0bd8*/ 	.word	0x00015850
        /*0bdc*/ 	.word	0x00000003
        /*0be0*/ 	.word	0x0002d860
        /*0be4*/ 	.short	0x010a
        /*0be6*/ 	.byte	0x3f
	.zero		1


	//   ....[67]....
        /*0be8*/ 	.word	0x00015890
        /*0bec*/ 	.word	0x00000019
        /*0bf0*/ 	.word	0x0002d860
        /*0bf4*/ 	.short	0x010a
        /*0bf6*/ 	.byte	0x3f
	.zero		1


	//   ....[68]....
        /*0bf8*/ 	.word	0x00015900
        /*0bfc*/ 	.word	0x00000003
        /*0c00*/ 	.word	0x0002d800
        /*0c04*/ 	.short	0x010a
        /*0c06*/ 	.byte	0x3f
	.zero		1


	//   ....[69]....
        /*0c08*/ 	.word	0x00015950
        /*0c0c*/ 	.word	0x00000003
        /*0c10*/ 	.word	0x0002d830
        /*0c14*/ 	.short	0x010a
        /*0c16*/ 	.byte	0x3f
	.zero		1


	//   ....[70]....
        /*0c18*/ 	.word	0x000159b0
        /*0c1c*/ 	.word	0x00000007
        /*0c20*/ 	.word	0x0002d830
        /*0c24*/ 	.short	0x010a
        /*0c26*/ 	.byte	0x3f
	.zero		1


	//   ....[71]....
        /*0c28*/ 	.word	0x00015a10
        /*0c2c*/ 	.word	0x00000007
        /*0c30*/ 	.word	0x0002d850
        /*0c34*/ 	.short	0x010a
        /*0c36*/ 	.byte	0x3f
	.zero		1


	//   ....[72]....
        /*0c38*/ 	.word	0x00015a70
        /*0c3c*/ 	.word	0x00000007
        /*0c40*/ 	.word	0x0002d830
        /*0c44*/ 	.short	0x010a
        /*0c46*/ 	.byte	0x3f
	.zero		1


	//   ....[73]....
        /*0c48*/ 	.word	0x00015ad0
        /*0c4c*/ 	.word	0x00000007
        /*0c50*/ 	.word	0x0002d850
        /*0c54*/ 	.short	0x010a
        /*0c56*/ 	.byte	0x3f
	.zero		1


	//   ....[74]....
        /*0c58*/ 	.word	0x00015b30
        /*0c5c*/ 	.word	0x00000007
        /*0c60*/ 	.word	0x0002d830
        /*0c64*/ 	.short	0x010a
        /*0c66*/ 	.byte	0x3f
	.zero		1


	//   ....[75]....
        /*0c68*/ 	.word	0x00015b90
        /*0c6c*/ 	.word	0x00000007
        /*0c70*/ 	.word	0x0002d850
        /*0c74*/ 	.short	0x010a
        /*0c76*/ 	.byte	0x3f
	.zero		1


	//   ....[76]....
        /*0c78*/ 	.word	0x00015bf0
        /*0c7c*/ 	.word	0x00000005
        /*0c80*/ 	.word	0x0002d850
        /*0c84*/ 	.short	0x010a
        /*0c86*/ 	.byte	0x3f
	.zero		1


	//   ....[77]....
        /*0c88*/ 	.word	0x00015d10
        /*0c8c*/ 	.word	0x00000002
        /*0c90*/ 	.word	0x0002d840
        /*0c94*/ 	.short	0x010a
        /*0c96*/ 	.byte	0x3f
	.zero		1


	//   ....[78]....
        /*0c98*/ 	.word	0x00016af0
        /*0c9c*/ 	.word	0x00000016
        /*0ca0*/ 	.word	0x0002d820
        /*0ca4*/ 	.short	0x010a
        /*0ca6*/ 	.byte	0x3f
	.zero		1


	//   ....[79]....
        /*0ca8*/ 	.word	0x00016b40
        /*0cac*/ 	.word	0x00000005
        /*0cb0*/ 	.word	0x0002d840
        /*0cb4*/ 	.short	0x010a
        /*0cb6*/ 	.byte	0x3f
	.zero		1


	//   ....[80]....
        /*0cb8*/ 	.word	0x000170e0
        /*0cbc*/ 	.word	0x00000005
        /*0cc0*/ 	.word	0x0002d860
        /*0cc4*/ 	.short	0x010a
        /*0cc6*/ 	.byte	0x3f
	.zero		1


	//   ....[81]....
        /*0cc8*/ 	.word	0x000176c0
        /*0ccc*/ 	.word	0x00000000
        /*0cd0*/ 	.word	0x0002d860
        /*0cd4*/ 	.short	0x010a
        /*0cd6*/ 	.byte	0x3f
	.zero		1


	//   ....[82]....
        /*0cd8*/ 	.word	0x00018610
        /*0cdc*/ 	.word	0x00000005
        /*0ce0*/ 	.word	0x0002d820
        /*0ce4*/ 	.short	0x010a
        /*0ce6*/ 	.byte	0x3f
	.zero		1


	//   ....[83]....
        /*0ce8*/ 	.word	0x000187b0
        /*0cec*/ 	.word	0x00000003
        /*0cf0*/ 	.word	0x0002d840
        /*0cf4*/ 	.short	0x010a
        /*0cf6*/ 	.byte	0x3f
	.zero		1


	//   ....[84]....
        /*0cf8*/ 	.word	0x00018800
        /*0cfc*/ 	.word	0x00000019
        /*0d00*/ 	.word	0x0002d840
        /*0d04*/ 	.short	0x010a
        /*0d06*/ 	.byte	0x3f
	.zero		1


	//   ....[85]....
        /*0d08*/ 	.word	0x00018850
        /*0d0c*/ 	.word	0x00000003
        /*0d10*/ 	.word	0x0002d860
        /*0d14*/ 	.short	0x010a
        /*0d16*/ 	.byte	0x3f
	.zero		1


	//----- nvinfo : EIATTR_NUM_MBARRIERS
	.align		4
.L_207:
        /*0d18*/ 	.byte	0x03, 0x38
        /*0d1a*/ 	.short	0x0016


	//----- nvinfo : EIATTR_EXIT_INSTR_OFFSETS
	.align		4
        /*0d1c*/ 	.byte	0x04, 0x1c
        /*0d1e*/ 	.short	(.L_209 - .L_208)


	//   ....[0]....
.L_208:
        /*0d20*/ 	.word	0x000009b0


	//   ....[1]....
        /*0d24*/ 	.word	0x0000fe40


	//   ....[2]....
        /*0d28*/ 	.word	0x000158e0


	//----- nvinfo : EIATTR_MAX_THREADS
	.align		4
.L_209:
        /*0d2c*/ 	.byte	0x04, 0x05
        /*0d2e*/ 	.short	(.L_211 - .L_210)
.L_210:
        /*0d30*/ 	.word	0x00000200
        /*0d34*/ 	.word	0x00000001
        /*0d38*/ 	.word	0x00000001


	//----- nvinfo : EIATTR_CRS_STACK_SIZE
	.align		4
.L_211:
        /*0d3c*/ 	.byte	0x04, 0x1e
        /*0d3e*/ 	.short	(.L_213 - .L_212)
.L_212:
        /*0d40*/ 	.word	0x00000000


	//----- nvinfo : EIATTR_CBANK_PARAM_SIZE
	.align		4
.L_213:
        /*0d44*/ 	.byte	0x03, 0x19
        /*0d46*/ 	.short	0x0af0


	//----- nvinfo : EIATTR_PARAM_CBANK
	.align		4
        /*0d48*/ 	.byte	0x04, 0x0a
        /*0d4a*/ 	.short	(.L_215 - .L_214)
	.align		4
.L_214:
        /*0d4c*/ 	.word	index@(.nv.constant0._ZN7cutlass13device_kernelIN5flash11enable_sm90INS1_16FlashAttnFwdSm90INS1_25CollectiveMainloopFwdSm90ILi2EN4cute5tupleIJNS5_1CILi1EEES8_S8_EEENS6_IJNS7_ILi192EEENS7_ILi128EEENS7_ILi96EEEEEELi96ENS_10bfloat16_tEfNS_4arch4Sm90ELb0ELb1ELb0ELb1ELb1ELb0ELb0ELb0ELb1ELb1ELb0ELb0EEENS1_21CollectiveEpilogueFwdINS6_IJSA_SC_SB_EEES9_SE_SG_Li384ELb1ELb1ELb0ELb0EEENS1_36VarlenDynamicPersistentTileSchedulerILi192ELi128ELi384ELi128ELb0ELb1ELb1ELb1ELb0ELb1EEEEEEEEEvNT_6ParamsE)
        /*0d50*/ 	.short	0x0210
        /*0d52*/ 	.short	0x0af0


	//----- nvinfo : EIATTR_SW_WAR
	.align		4
.L_215:
        /*0d54*/ 	.byte	0x04, 0x36
        /*0d56*/ 	.short	(.L_217 - .L_216)
.L_216:
        /*0d58*/ 	.word	0x00000008
.L_217:


//--------------------- .nv.info._ZN7cutlass13device_kernelIN5flash11enable_sm90INS1_16FlashAttnFwdSm90INS1_25CollectiveMainloopFwdSm90ILi2EN4cute5tupleIJNS5_1CILi1EEES8_S8_EEENS6_IJNS7_ILi192EEENS7_ILi128EEENS7_ILi96EEEEEELi96ENS_10bfloat16_tEfNS_4arch4Sm90ELb0ELb1ELb0ELb1ELb1ELb1ELb0ELb0ELb1ELb1ELb0ELb0EEENS1_21CollectiveEpilogueFwdINS6_IJSA_SC_SB_EEES9_SE_SG_Li384ELb1ELb1ELb0ELb0EEENS1_36VarlenDynamicPersistentTileSchedulerILi192ELi128ELi384ELi128ELb0ELb1ELb1ELb1ELb0ELb1EEEEEEEEEvNT_6ParamsE --------------------------
	.section	.nv.info._ZN7cutlass13device_kernelIN5flash11enable_sm90INS1_16FlashAttnFwdSm90INS1_25CollectiveMainloopFwdSm90ILi2EN4cute5tupleIJNS5_1CILi1EEES8_S8_EEENS6_IJNS7_ILi192EEENS7_ILi128EEENS7_ILi96EEEEEELi96ENS_10bfloat16_tEfNS_4arch4Sm90ELb0ELb1ELb0ELb1ELb1ELb1ELb0ELb0ELb1ELb1ELb0ELb0EEENS1_21CollectiveEpilogueFwdINS6_IJSA_SC_SB_EEES9_SE_SG_Li384ELb1ELb1ELb0ELb0EEENS1_36VarlenDynamicPersistentTileSchedulerILi192ELi128ELi384ELi128ELb0ELb1ELb1ELb1ELb0ELb1EEEEEEEEEvNT_6ParamsE,"",@"SHT_CUDA_INFO"
	.sectionflags	@""
	.align	4


	//----- nvinfo : EIATTR_CUDA_API_VERSION
	.align		4
        /*0000*/ 	.byte	0x04, 0x37
        /*0002*/ 	.short	(.L_219 - .L_218)
.L_218:
        /*0004*/ 	.word	0x00000082


	//----- nvinfo : EIATTR_KPARAM_INFO
	.align		4
.L_219:
        /*0008*/ 	.byte	0x04, 0x17
        /*000a*/ 	.short	(.L_221 - .L_220)
.L_220:
        /*000c*/ 	.word	0x00000000
        /*0010*/ 	.short	0x0000
        /*0012*/ 	.short	0x0070
        /*0014*/ 	.byte	0x00, 0xf0, 0x01, 0x2a


	//----- nvinfo : EIATTR_SPARSE_MMA_MASK
	.align		4
.L_221:
        /*0018*/ 	.byte	0x03, 0x50
        /*001a*/ 	.short	0x0000


	//----- nvinfo : EIATTR_MAXREG_COUNT
	.align		4
        /*001c*/ 	.byte	0x03, 0x1b
        /*001e*/ 	.short	0x0080


	//----- nvinfo : EIATTR_NUM_BARRIERS
	.align		4
        /*0020*/ 	.byte	0x02, 0x4c
        /*0022*/ 	.byte	0x10
	.zero		1


	//----- nvinfo : EIATTR_EXTERNS
	.align		4
        /*0024*/ 	.byte	0x04, 0x0f
        /*0026*/ 	.short	(.L_223 - .L_222)


	//   ....[0]....
	.align		4
.L_222:
        /*0028*/ 	.word	index@(__assertfail)


	//----- nvinfo : EIATTR_ANNOTATIONS
	.align		4
.L_223:
        /*002c*/ 	.byte	0x04, 0x55
        /*002e*/ 	.short	(.L_225 - .L_224)


	//   ....[0]....
.L_224:
        /* <DEDUP_REMOVED lines=108> */


	//----- nvinfo : EIATTR_MERCURY_ISA_VERSION
	.align		4
.L_225:
        /*06e0*/ 	.byte	0x03, 0x5f
        /*06e2*/ 	.short	0x0101


	//----- nvinfo : EIATTR_UNUSED_LOAD_BYTE_OFFSET
	.align		4
        /*06e4*/ 	.byte	0x04, 0x44
        /*06e6*/ 	.short	(.L_227 - .L_226)


	//   ....[0]....
.L_226:
        /*06e8*/ 	.word	0x00000a90
        /*06ec*/ 	.word	0x0000fff0


	//   ....[1]....
        /*06f0*/ 	.word	0x00019a40
        /*06f4*/ 	.word	0x0000fff0


	//----- nvinfo : EIATTR_INT_WARP_WIDE_INSTR_OFFSETS
	.align		4
.L_227:
        /*06f8*/ 	.byte	0x04, 0x31
        /*06fa*/ 	.short	(.L_229 - .L_228)


	//   ....[0]....
.L_228:
        /*06fc*/ 	.word	0x00000130


	//   ....[1]....
        /*0700*/ 	.word	0x00000170


	//   ....[2]....
        /*0704*/ 	.word	0x000001e0


	//   ....[3]....
        /*0708*/ 	.word	0x0001e790


	//   ....[4]....
        /*070c*/ 	.word	0x0001e820


	//   ....[5]....
        /*0710*/ 	.word	0x00021550


	//   ....[6]....
        /*0714*/ 	.word	0x000215e0


	//----- nvinfo : EIATTR_COOP_GROUP_MASK_REGIDS
	.align		4
.L_229:
        /*0718*/ 	.byte	0x04, 0x29
        /*071a*/ 	.short	(.L_231 - .L_230)


	//   ....[0]....
.L_230:
        /*071c*/ 	.word	0xffffffff


	//   ....[1]....
        /*0720*/ 	.word	0xffffffff


	//   ....[2]....
        /*0724*/ 	.word	0xffffffff


	//   ....[3]....
        /*0728*/ 	.word	0xffffffff


	//   ....[4]....
        /*072c*/ 	.word	0xffffffff


	//   ....[5]....
        /*0730*/ 	.word	0xffffffff


	//   ....[6]....
        /*0734*/ 	.word	0xffffffff


	//   ....[7]....
        /*0738*/ 	.word	0xffffffff


	//   ....[8]....
        /*073c*/ 	.word	0xffffffff


	//   ....[9]....
        /*0740*/ 	.word	0xffffffff


	//   ....[10]....
        /*0744*/ 	.word	0xffffffff


	//   ....[11]....
        /*0748*/ 	.word	0xffffffff


	//   ....[12]....
        /*074c*/ 	.word	0xffffffff


	//   ....[13]....
        /*0750*/ 	.word	0xffffffff


	//   ....[14]....
        /*0754*/ 	.word	0xffffffff


	//   ....[15]....
        /*0758*/ 	.word	0xffffffff


	//   ....[16]....
        /*075c*/ 	.word	0xffffffff


	//   ....[17]....
        /*0760*/ 	.word	0xffffffff


	//   ....[18]....
        /*0764*/ 	.word	0xffffffff


	//   ....[19]....
        /*0768*/ 	.word	0xffffffff


	//   ....[20]....
        /*076c*/ 	.word	0xffffffff


	//   ....[21]....
        /*0770*/ 	.word	0xffffffff


	//   ....[22]....
        /*0774*/ 	.word	0xffffffff


	//   ....[23]....
        /*0778*/ 	.word	0xffffffff


	//   ....[24]....
        /*077c*/ 	.word	0xffffffff


	//   ....[25]....
        /*0780*/ 	.word	0xffffffff


	//   ....[26]....
        /*0784*/ 	.word	0xffffffff


	//   ....[27]....
        /*0788*/ 	.word	0xffffffff


	//   ....[28]....
        /*078c*/ 	.word	0xffffffff


	//   ....[29]....
        /*0790*/ 	.word	0xffffffff


	//   ....[30]....
        /*0794*/ 	.word	0xffffffff


	//   ....[31]....
        /*0798*/ 	.word	0xffffffff


	//   ....[32]....
        /*079c*/ 	.word	0xffffffff


	//   ....[33]....
        /*07a0*/ 	.word	0xffffffff


	//   ....[34]....
        /*07a4*/ 	.word	0xffffffff


	//   ....[35]....
        /*07a8*/ 	.word	0xffffffff


	//   ....[36]....
        /*07ac*/ 	.word	0xffffffff


	//   ....[37]....
        /*07b0*/ 	.word	0xffffffff


	//   ....[38]....
        /*07b4*/ 	.word	0xffffffff


	//   ....[39]....
        /*07b8*/ 	.word	0xffffffff


	//   ....[40]....
        /*07bc*/ 	.word	0xffffffff


	//   ....[41]....
        /*07c0*/ 	.word	0xffffffff


	//   ....[42]....
        /*07c4*/ 	.word	0xffffffff


	//   ....[43]....
        /*07c8*/ 	.word	0xffffffff


	//   ....[44]....
        /*07cc*/ 	.word	0xffffffff


	//   ....[45]....
        /*07d0*/ 	.word	0xffffffff


	//   ....[46]....
        /*07d4*/ 	.word	0xffffffff


	//   ....[47]....
        /*07d8*/ 	.word	0xffffffff


	//   ....[48]....
        /*07dc*/ 	.word	0xffffffff


	//   ....[49]....
        /*07e0*/ 	.word	0xffffffff


	//   ....[50]....
        /*07e4*/ 	.word	0xffffffff


	//   ....[51]....
        /*07e8*/ 	.word	0xffffffff


	//   ....[52]....
        /*07ec*/ 	.word	0xffffffff


	//   ....[53]....
        /*07f0*/ 	.word	0xffffffff


	//   ....[54]....
        /*07f4*/ 	.word	0xffffffff


	//   ....[55]....
        /*07f8*/ 	.word	0xffffffff


	//   ....[56]....
        /*07fc*/ 	.word	0xffffffff


	//   ....[57]....
        /*0800*/ 	.word	0xffffffff


	//   ....[58]....
        /*0804*/ 	.word	0xffffffff


	//   ....[59]....
        /*0808*/ 	.word	0xffffffff


	//   ....[60]....
        /*080c*/ 	.word	0xffffffff


	//   ....[61]....
        /*0810*/ 	.word	0xffffffff


	//   ....[62]....
        /*0814*/ 	.word	0xffffffff


	//   ....[63]....
        /*0818*/ 	.word	0xffffffff


	//   ....[64]....
        /*081c*/ 	.word	0xffffffff


	//   ....[65]....
        /*0820*/ 	.word	0xffffffff


	//   ....[66]....
        /*0824*/ 	.word	0xffffffff


	//   ....[67]....
        /*0828*/ 	.word	0xffffffff


	//   ....[68]....
        /*082c*/ 	.word	0xffffffff


	//   ....[69]....
        /*0830*/ 	.word	0xffffffff


	//   ....[70]....
        /*0834*/ 	.word	0xffffffff


	//   ....[71]....
        /*0838*/ 	.word	0xffffffff


	//   ....[72]....
        /*083c*/ 	.word	0xffffffff


	//   ....[73]....
        /*0840*/ 	.word	0xffffffff


	//   ....[74]....
        /*0844*/ 	.word	0xffffffff


	//   ....[75]....
        /*0848*/ 	.word	0xffffffff


	//   ....[76]....
        /*084c*/ 	.word	0xffffffff


	//   ....[77]....
        /*0850*/ 	.word	0xffffffff


	//   ....[78]....
        /*0854*/ 	.word	0xffffffff


	//   ....[79]....
        /*0858*/ 	.word	0xffffffff


	//   ....[80]....
        /*085c*/ 	.word	0xffffffff


	//   ....[81]....
        /*0860*/ 	.word	0xffffffff


	//   ....[82]....
        /*0864*/ 	.word	0xffffffff


	//   ....[83]....
        /*0868*/ 	.word	0xffffffff


	//   ....[84]....
        /*086c*/ 	.word	0xffffffff


	//   ....[85]....
        /*0870*/ 	.word	0xffffffff


	//   ....[86]....
        /*0874*/ 	.word	0xffffffff


	//   ....[87]....
        /*0878*/ 	.word	0xffffffff


	//   ....[88]....
        /*087c*/ 	.word	0xffffffff


	//   ....[89]....
        /*0880*/ 	.word	0xffffffff


	//   ....[90]....
        /*0884*/ 	.word	0xffffffff


	//   ....[91]....
        /*0888*/ 	.word	0xffffffff


	//   ....[92]....
        /*088c*/ 	.word	0xffffffff


	//   ....[93]....
        /*0890*/ 	.word	0xffffffff


	//   ....[94]....
        /*0894*/ 	.word	0xffffffff


	//   ....[95]....
        /*0898*/ 	.word	0xffffffff


	//   ....[96]....
        /*089c*/ 	.word	0xffffffff


	//   ....[97]....
        /*08a0*/ 	.word	0xffffffff


	//   ....[98]....
        /*08a4*/ 	.word	0xffffffff


	//   ....[99]....
        /*08a8*/ 	.word	0xffffffff


	//   ....[100]....
        /*08ac*/ 	.word	0xffffffff


	//   ....[101]....
        /*08b0*/ 	.word	0xffffffff


	//   ....[102]....
        /*08b4*/ 	.word	0xffffffff


	//   ....[103]....
        /*08b8*/ 	.word	0xffffffff


	//   ....[104]....
        /*08bc*/ 	.word	0xffffffff


	//   ....[105]....
        /*08c0*/ 	.word	0xffffffff


	//   ....[106]....
        /*08c4*/ 	.word	0xffffffff


	//   ....[107]....
        /*08c8*/ 	.word	0xffffffff


	//   ....[108]....
        /*08cc*/ 	.word	0xffffffff


	//   ....[109]....
        /*08d0*/ 	.word	0xffffffff


	//   ....[110]....
        /*08d4*/ 	.word	0xffffffff


	//   ....[111]....
        /*08d8*/ 	.word	0xffffffff


	//   ....[112]....
        /*08dc*/ 	.word	0xffffffff


	//   ....[113]....
        /*08e0*/ 	.word	0xffffffff


	//   ....[114]....
        /*08e4*/ 	.word	0xffffffff


	//   ....[115]....
        /*08e8*/ 	.word	0xffffffff


	//   ....[116]....
        /*08ec*/ 	.word	0xffffffff


	//   ....[117]....
        /*08f0*/ 	.word	0xffffffff


	//   ....[118]....
        /*08f4*/ 	.word	0xffffffff


	//   ....[119]....
        /*08f8*/ 	.word	0xffffffff


	//   ....[120]....
        /*08fc*/ 	.word	0xffffffff


	//   ....[121]....
        /*0900*/ 	.word	0xffffffff


	//   ....[122]....
        /*0904*/ 	.word	0xffffffff


	//   ....[123]....
        /*0908*/ 	.word	0xffffffff


	//   ....[124]....
        /*090c*/ 	.word	0xffffffff


	//   ....[125]....
        /*0910*/ 	.word	0xffffffff


	//   ....[126]....
        /*0914*/ 	.word	0xffffffff


	//   ....[127]....
        /*0918*/ 	.word	0xffffffff


	//   ....[128]....
        /*091c*/ 	.word	0xffffffff


	//   ....[129]....
        /*0920*/ 	.word	0xffffffff


	//   ....[130]....
        /*0924*/ 	.word	0xffffffff


	//   ....[131]....
        /*0928*/ 	.word	0xffffffff


	//   ....[132]....
        /*092c*/ 	.word	0xffffffff


	//   ....[133]....
        /*0930*/ 	.word	0xffffffff


	//   ....[134]....
        /*0934*/ 	.word	0xffffffff


	//   ....[135]....
        /*0938*/ 	.word	0xffffffff


	//   ....[136]....
        /*093c*/ 	.word	0xffffffff


	//   ....[137]....
        /*0940*/ 	.word	0xffffffff


	//   ....[138]....
        /*0944*/ 	.word	0xffffffff


	//   ....[139]....
        /*0948*/ 	.word	0xffffffff


	//   ....[140]....
        /*094c*/ 	.word	0xffffffff


	//   ....[141]....
        /*0950*/ 	.word	0xffffffff


	//   ....[142]....
        /*0954*/ 	.word	0xffffffff


	//   ....[143]....
        /*0958*/ 	.word	0xffffffff


	//   ....[144]....
        /*095c*/ 	.word	0xffffffff


	//   ....[145]....
        /*0960*/ 	.word	0x0500000f


	//   ....[146]....
        /*0964*/ 	.word	0x0500000f


	//   ....[147]....
        /*0968*/ 	.word	0x0500000f


	//   ....[148]....
        /*096c*/ 	.word	0x0500000f


	//   ....[149]....
        /*0970*/ 	.word	0x0500000f


	//   ....[150]....
        /*0974*/ 	.word	0x0500000f


	//   ....[151]....
        /*0978*/ 	.word	0x0500000f


	//   ....[152]....
        /*097c*/ 	.word	0x0500000f


	//   ....[153]....
        /*0980*/ 	.word	0x0500000f


	//   ....[154]....
        /*0984*/ 	.word	0x0500000f


	//   ....[155]....
        /*0988*/ 	.word	0x0500000f


	//   ....[156]....
        /*098c*/ 	.word	0x0500000f


	//   ....[157]....
        /*0990*/ 	.word	0x0500000f


	//   ....[158]....
        /*0994*/ 	.word	0x0500000f


	//   ....[159]....
        /*0998*/ 	.word	0x0500000f


	//   ....[160]....
        /*099c*/ 	.word	0x0500000f


	//   ....[161]....
        /*09a0*/ 	.word	0x0500000f


	//   ....[162]....
        /*09a4*/ 	.word	0x0500000f


	//   ....[163]....
        /*09a8*/ 	.word	0x0500000f


	//   ....[164]....
        /*09ac*/ 	.word	0x0500000f


	//   ....[165]....
        /*09b0*/ 	.word	0x0500000f


	//   ....[166]....
        /*09b4*/ 	.word	0x0500000f


	//   ....[167]....
        /*09b8*/ 	.word	0x0500000f


	//   ....[168]....
        /*09bc*/ 	.word	0x0500000f


	//   ....[169]....
        /*09c0*/ 	.word	0x0500000f


	//   ....[170]....
        /*09c4*/ 	.word	0x0500000f


	//   ....[171]....
        /*09c8*/ 	.word	0x0500000f


	//   ....[172]....
        /*09cc*/ 	.word	0x0500000f


	//   ....[173]....
        /*09d0*/ 	.word	0x0500000f


	//   ....[174]....
        /*09d4*/ 	.word	0x0500000f


	//   ....[175]....
        /*09d8*/ 	.word	0x0500000f


	//   ....[176]....
        /*09dc*/ 	.word	0x0500000f


	//   ....[177]....
        /*09e0*/ 	.word	0x0500000f


	//   ....[178]....
        /*09e4*/ 	.word	0x0500000f


	//   ....[179]....
        /*09e8*/ 	.word	0x0500000f


	//   ....[180]....
        /*09ec*/ 	.word	0x0500000f


	//   ....[181]....
        /*09f0*/ 	.word	0x0500000f


	//   ....[182]....
        /*09f4*/ 	.word	0x0500000f


	//   ....[183]....
        /*09f8*/ 	.word	0x0500000f


	//   ....[184]....
        /*09fc*/ 	.word	0x0500000f


	//   ....[185]....
        /*0a00*/ 	.word	0x0500000f


	//   ....[186]....
        /*0a04*/ 	.word	0x0500000f


	//   ....[187]....
        /*0a08*/ 	.word	0x0500000f


	//   ....[188]....
        /*0a0c*/ 	.word	0x0500000f


	//   ....[189]....
        /*0a10*/ 	.word	0x0500000f


	//   ....[190]....
        /*0a14*/ 	.word	0x0500000f


	//   ....[191]....
        /*0a18*/ 	.word	0x0500000f


	//   ....[192]....
        /*0a1c*/ 	.word	0x0500000f


	//   ....[193]....
        /*0a20*/ 	.word	0x0500000f


	//   ....[194]....
        /*0a24*/ 	.word	0x0500000f


	//   ....[195]....
        /*0a28*/ 	.word	0x0500000f


	//   ....[196]....
        /*0a2c*/ 	.word	0x0500000f


	//   ....[197]....
        /*0a30*/ 	.word	0x0500000f


	//   ....[198]....
        /*0a34*/ 	.word	0x0500000f


	//   ....[199]....
        /*0a38*/ 	.word	0x0500000f


	//   ....[200]....
        /*0a3c*/ 	.word	0x0500000f


	//   ....[201]....
        /*0a40*/ 	.word	0x0500000f


	//   ....[202]....
        /*0a44*/ 	.word	0x0500000f


	//   ....[203]....
        /*0a48*/ 	.word	0x0500000f


	//   ....[204]....
        /*0a4c*/ 	.word	0x0500000f


	//   ....[205]....
        /*0a50*/ 	.word	0x0500000f


	//   ....[206]....
        /*0a54*/ 	.word	0x0500000f


	//   ....[207]....
        /*0a58*/ 	.word	0x0500000f


	//   ....[208]....
        /*0a5c*/ 	.word	0x0500000f


	//   ....[209]....
        /*0a60*/ 	.word	0x0500000f


	//   ....[210]....
        /*0a64*/ 	.word	0x0500000f


	//   ....[211]....
        /*0a68*/ 	.word	0x0500000f


	//   ....[212]....
        /*0a6c*/ 	.word	0x0500000f


	//   ....[213]....
        /*0a70*/ 	.word	0x0500000f


	//   ....[214]....
        /*0a74*/ 	.word	0x0500000f


	//   ....[215]....
        /*0a78*/ 	.word	0x0500000f


	//   ....[216]....
        /*0a7c*/ 	.word	0x0500000f


	//   ....[217]....
        /*0a80*/ 	.word	0x0500000f


	//   ....[218]....
        /*0a84*/ 	.word	0x0500000f


	//   ....[219]....
        /*0a88*/ 	.word	0x0500000f


	//   ....[220]....
        /*0a8c*/ 	.word	0x0500000f


	//   ....[221]....
        /*0a90*/ 	.word	0x0500000f


	//   ....[222]....
        /*0a94*/ 	.word	0x0500000f


	//   ....[223]....
        /*0a98*/ 	.word	0x0500000f


	//   ....[224]....
        /*0a9c*/ 	.word	0x0500000f


	//   ....[225]....
        /*0aa0*/ 	.word	0x0500000f


	//   ....[226]....
        /*0aa4*/ 	.word	0x0500000f


	//   ....[227]....
        /*0aa8*/ 	.word	0x0500000f


	//----- nvinfo : EIATTR_COOP_GROUP_INSTR_OFFSETS
	.align		4
.L_231:
        /*0aac*/ 	.byte	0x04, 0x28
        /*0aae*/ 	.short	(.L_233 - .L_232)


	//   ....[0]....
.L_232:
        /*0ab0*/ 	.word	0x00000070


	//   ....[1]....
        /*0ab4*/ 	.word	0x00000140


	//   ....[2]....
        /*0ab8*/ 	.word	0x00000190


	//   ....[3]....
        /*0abc*/ 	.word	0x000003c0


	//   ....[4]....
        /*0ac0*/ 	.word	0x00000520


	//   ....[5]....
        /*0ac4*/ 	.word	0x00000640


	//   ....[6]....
        /*0ac8*/ 	.word	0x000007a0


	//   ....[7]....
        /*0acc*/ 	.word	0x00003500


	//   ....[8]....
        /*0ad0*/ 	.word	0x00003510


	//   ....[9]....
        /*0ad4*/ 	.word	0x00005240


	//   ....[10]....
        /*0ad8*/ 	.word	0x00005250


	//   ....[11]....
        /*0adc*/ 	.word	0x00006d50


	//   ....[12]....
        /*0ae0*/ 	.word	0x00006d60


	//   ....[13]....
        /*0ae4*/ 	.word	0x000072c0


	//   ....[14]....
        /*0ae8*/ 	.word	0x000072e0


	//   ....[15]....
        /*0aec*/ 	.word	0x00007de0


	//   ....[16]....
        /*0af0*/ 	.word	0x000085b0


	//   ....[17]....
        /*0af4*/ 	.word	0x000085c0


	//   ....[18]....
        /*0af8*/ 	.word	0x000085d0


	//   ....[19]....
        /*0afc*/ 	.word	0x000085e0


	//   ....[20]....
        /*0b00*/ 	.word	0x0000a580


	//   ....[21]....
        /*0b04*/ 	.word	0x0000a590


	//   ....[22]....
        /*0b08*/ 	.word	0x0000a5a0


	//   ....[23]....
        /*0b0c*/ 	.word	0x0000a5b0


	//   ....[24]....
        /*0b10*/ 	.word	0x0000cb10


	//   ....[25]....
        /*0b14*/ 	.word	0x0000d890


	//   ....[26]....
        /*0b18*/ 	.word	0x0000df90


	//   ....[27]....
        /*0b1c*/ 	.word	0x0000e0a0


	//   ....[28]....
        /*0b20*/ 	.word	0x0000e870


	//   ....[29]....
        /*0b24*/ 	.word	0x0000e930


	//   ....[30]....
        /*0b28*/ 	.word	0x0000f640


	//   ....[31]....
        /*0b2c*/ 	.word	0x00010630


	//   ....[32]....
        /*0b30*/ 	.word	0x00010860


	//   ....[33]....
        /*0b34*/ 	.word	0x00011850


	//   ....[34]....
        /*0b38*/ 	.word	0x00011950


	//   ....[35]....
        /*0b3c*/ 	.word	0x00011d30


	//   ....[36]....
        /*0b40*/ 	.word	0x00011eb0


	//   ....[37]....
        /*0b44*/ 	.word	0x00012fb0


	//   ....[38]....
        /*0b48*/ 	.word	0x00014160


	//   ....[39]....
        /*0b4c*/ 	.word	0x00014180


	//   ....[40]....
        /*0b50*/ 	.word	0x000143b0


	//   ....[41]....
        /*0b54*/ 	.word	0x000143d0


	//   ....[42]....
        /*0b58*/ 	.word	0x00015740


	//   ....[43]....
        /*0b5c*/ 	.word	0x000164a0


	//   ....[44]....
        /*0b60*/ 	.word	0x000166d0


	//   ....[45]....
        /*0b64*/ 	.word	0x00017650


	//   ....[46]....
        /*0b68*/ 	.word	0x000176e0


	//   ....[47]....
        /*0b6c*/ 	.word	0x00017c80


	//   ....[48]....
        /*0b70*/ 	.word	0x00017ce0


	//   ....[49]....
        /*0b74*/ 	.word	0x00018d20


	//   ....[50]....
        /*0b78*/ 	.word	0x00018f20


	//   ....[51]....
        /*0b7c*/ 	.word	0x000193d0


	//   ....[52]....
        /*0b80*/ 	.word	0x00019400


	//   ....[53]....
        /*0b84*/ 	.word	0x00019440


	//   ....[54]....
        /*0b88*/ 	.word	0x0001a440


	//   ....[55]....
        /*0b8c*/ 	.word	0x0001a480


	//   ....[56]....
        /*0b90*/ 	.word	0x0001a4c0


	//   ....[57]....
        /*0b94*/ 	.word	0x0001a4e0


	//   ....[58]....
        /*0b98*/ 	.word	0x0001aa20


	//   ....[59]....
        /*0b9c*/ 	.word	0x0001aa40


	//   ....[60]....
        /*0ba0*/ 	.word	0x0001ab60


	//   ....[61]....
        /*0ba4*/ 	.word	0x0001ab80


	//   ....[62]....
        /*0ba8*/ 	.word	0x0001b3e0


	//   ....[63]....
        /*0bac*/ 	.word	0x0001b3f0


	//   ....[64]....
        /*0bb0*/ 	.word	0x0001b550


	//   ....[65]....
        /*0bb4*/ 	.word	0x0001b560


	//   ....[66]....
        /*0bb8*/ 	.word	0x0001b700


	//   ....[67]....
        /*0bbc*/ 	.word	0x0001b8d0


	//   ....[68]....
        /*0bc0*/ 	.word	0x0001b900


	//   ....[69]....
        /*0bc4*/ 	.word	0x0001b930


	//   ....[70]....
        /*0bc8*/ 	.word	0x0001b960


	//   ....[71]....
        /*0bcc*/ 	.word	0x0001b990


	//   ....[72]....
        /*0bd0*/ 	.word	0x0001b9c0


	//   ....[73]....
        /*0bd4*/ 	.word	0x0001bb30


	//   ....[74]....
        /*0bd8*/ 	.word	0x0001bb60


	//   ....[75]....
        /*0bdc*/ 	.word	0x0001bb90


	//   ....[76]....
        /*0be0*/ 	.word	0x0001bbc0


	//   ....[77]....
        /*0be4*/ 	.word	0x0001bbf0


	//   ....[78]....
        /*0be8*/ 	.word	0x0001bc20


	//   ....[79]....
        /*0bec*/ 	.word	0x0001bcc0


	//   ....[80]....
        /*0bf0*/ 	.word	0x0001bd20


	//   ....[81]....
        /*0bf4*/ 	.word	0x0001bdc0


	//   ....[82]....
        /*0bf8*/ 	.word	0x0001ceb0


	//   ....[83]....
        /*0bfc*/ 	.word	0x0001f410


	//   ....[84]....
        /*0c00*/ 	.word	0x0001f420


	//   ....[85]....
        /*0c04*/ 	.word	0x0001f4e0


	//   ....[86]....
        /*0c08*/ 	.word	0x0001f4f0


	//   ....[87]....
        /*0c0c*/ 	.word	0x0001f5a0


	//   ....[88]....
        /*0c10*/ 	.word	0x0001f5b0


	//   ....[89]....
        /*0c14*/ 	.word	0x0001f5c0


	//   ....[90]....
        /*0c18*/ 	.word	0x0001f5d0


	//   ....[91]....
        /*0c1c*/ 	.word	0x0001ffe0


	//   ....[92]....
        /*0c20*/ 	.word	0x0001fff0


	//   ....[93]....
        /*0c24*/ 	.word	0x00020010


	//   ....[94]....
        /*0c28*/ 	.word	0x000200c0


	//   ....[95]....
        /*0c2c*/ 	.word	0x000200f0


	//   ....[96]....
        /*0c30*/ 	.word	0x00020110


	//   ....[97]....
        /*0c34*/ 	.word	0x00020190


	//   ....[98]....
        /*0c38*/ 	.word	0x000201a0


	//   ....[99]....
        /*0c3c*/ 	.word	0x00020270


	//   ....[100]....
        /*0c40*/ 	.word	0x000202b0


	//   ....[101]....
        /*0c44*/ 	.word	0x000202c0


	//   ....[102]....
        /*0c48*/ 	.word	0x00020340


	//   ....[103]....
        /*0c4c*/ 	.word	0x00020b40


	//   ....[104]....
        /*0c50*/ 	.word	0x00020b50


	//   ....[105]....
        /*0c54*/ 	.word	0x00020b70


	//   ....[106]....
        /*0c58*/ 	.word	0x00020bf0


	//   ....[107]....
        /*0c5c*/ 	.word	0x00020c00


	//   ....[108]....
        /*0c60*/ 	.word	0x00020c60


	//   ....[109]....
        /*0c64*/ 	.word	0x00020c90


	//   ....[110]....
        /*0c68*/ 	.word	0x00020cd0


	//   ....[111]....
        /*0c6c*/ 	.word	0x00020f80


	//   ....[112]....
        /*0c70*/ 	.word	0x00020fa0


	//   ....[113]....
        /*0c74*/ 	.word	0x00021040


	//   ....[114]....
        /*0c78*/ 	.word	0x00021050


	//   ....[115]....
        /*0c7c*/ 	.word	0x000210e0


	//   ....[116]....
        /*0c80*/ 	.word	0x000210f0


	//   ....[117]....
        /*0c84*/ 	.word	0x00021100


	//   ....[118]....
        /*0c88*/ 	.word	0x00021190


	//   ....[119]....
        /*0c8c*/ 	.word	0x00021790


	//   ....[120]....
        /*0c90*/ 	.word	0x000217a0


	//   ....[121]....
        /*0c94*/ 	.word	0x00021830


	//   ....[122]....
        /*0c98*/ 	.word	0x000218d0


	//   ....[123]....
        /*0c9c*/ 	.word	0x000218f0


	//   ....[124]....
        /*0ca0*/ 	.word	0x00021970


	//   ....[125]....
        /*0ca4*/ 	.word	0x00021990


	//   ....[126]....
        /*0ca8*/ 	.word	0x000219a0


	//   ....[127]....
        /*0cac*/ 	.word	0x00021da0


	//   ....[128]....
        /*0cb0*/ 	.word	0x00021dd0


	//   ....[129]....
        /*0cb4*/ 	.word	0x00021e10


	//   ....[130]....
        /*0cb8*/ 	.word	0x00021e40


	//   ....[131]....
        /*0cbc*/ 	.word	0x00021e70


	//   ....[132]....
        /*0cc0*/ 	.word	0x00021ea0


	//   ....[133]....
        /*0cc4*/ 	.word	0x00021ed0


	//   ....[134]....
        /*0cc8*/ 	.word	0x00021f00


	//   ....[135]....
        /*0ccc*/ 	.word	0x00022080


	//   ....[136]....
        /*0cd0*/ 	.word	0x000220b0


	//   ....[137]....
        /*0cd4*/ 	.word	0x000220e0


	//   ....[138]....
        /*0cd8*/ 	.word	0x00022110


	//   ....[139]....
        /*0cdc*/ 	.word	0x00022140


	//   ....[140]....
        /*0ce0*/ 	.word	0x00022170


	//   ....[141]....
        /*0ce4*/ 	.word	0x00022230


	//   ....[142]....
        /*0ce8*/ 	.word	0x00022250


	//   ....[143]....
        /*0cec*/ 	.word	0x000222c0


	//   ....[144]....
        /*0cf0*/ 	.word	0x00022960


	//   ....[145]....
        /*0cf4*/ 	.word	0x00022ca0


	//   ....[146]....
        /*0cf8*/ 	.word	0x00022d30


	//   ....[147]....
        /*0cfc*/ 	.word	0x00022e20


	//   ....[148]....
        /*0d00*/ 	.word	0x00022eb0


	//   ....[149]....
        /*0d04*/ 	.word	0x00022f90


	//   ....[150]....
        /*0d08*/ 	.word	0x00023020


	//   ....[151]....
        /*0d0c*/ 	.word	0x00023160


	//   ....[152]....
        /*0d10*/ 	.word	0x00023200


	//   ....[153]....
        /*0d14*/ 	.word	0x00023290


	//   ....[154]....
        /*0d18*/ 	.word	0x000232e0


	//   ....[155]....
        /*0d1c*/ 	.word	0x00023330


	//   ....[156]....
        /*0d20*/ 	.word	0x00023400


	//   ....[157]....
        /*0d24*/ 	.word	0x00023490


	//   ....[158]....
        /*0d28*/ 	.word	0x000234e0


	//   ....[159]....
        /*0d2c*/ 	.word	0x00023530


	//   ....[160]....
        /*0d30*/ 	.word	0x00023890


	//   ....[161]....
        /*0d34*/ 	.word	0x000238e0


	//   ....[162]....
        /*0d38*/ 	.word	0x00023970


	//   ....[163]....
        /*0d3c*/ 	.word	0x00023a00


	//   ....[164]....
        /*0d40*/ 	.word	0x00023ac0


	//   ....[165]....
        /*0d44*/ 	.word	0x00023da0


	//   ....[166]....
        /*0d48*/ 	.word	0x00023e90


	//   ....[167]....
        /*0d4c*/ 	.word	0x00023f20


	//   ....[168]....
        /*0d50*/ 	.word	0x00023f80


	//   ....[169]....
        /*0d54*/ 	.word	0x000240a0


	//   ....[170]....
        /*0d58*/ 	.word	0x00024100


	//   ....[171]....
        /*0d5c*/ 	.word	0x00024220


	//   ....[172]....
        /*0d60*/ 	.word	0x00024280


	//   ....[173]....
        /*0d64*/ 	.word	0x00024330


	//   ....[174]....
        /*0d68*/ 	.word	0x00024450


	//   ....[175]....
        /*0d6c*/ 	.word	0x000244c0


	//   ....[176]....
        /*0d70*/ 	.word	0x00024520


	//   ....[177]....
        /*0d74*/ 	.word	0x000245c0


	//   ....[178]....
        /*0d78*/ 	.word	0x00024690


	//   ....[179]....
        /*0d7c*/ 	.word	0x00024730


	//   ....[180]....
        /*0d80*/ 	.word	0x00024810


	//   ....[181]....
        /*0d84*/ 	.word	0x000248a0


	//   ....[182]....
        /*0d88*/ 	.word	0x00024970


	//   ....[183]....
        /*0d8c*/ 	.word	0x00024a00


	//   ....[184]....
        /*0d90*/ 	.word	0x00024ae0


	//   ....[185]....
        /*0d94*/ 	.word	0x00024ba0


	//   ....[186]....
        /*0d98*/ 	.word	0x00024d20


	//   ....[187]....
        /*0d9c*/ 	.word	0x00024e00


	//   ....[188]....
        /*0da0*/ 	.word	0x00024e80


	//   ....[189]....
        /*0da4*/ 	.word	0x00024f60


	//   ....[190]....
        /*0da8*/ 	.word	0x00024fc0


	//   ....[191]....
        /*0dac*/ 	.word	0x00025090


	//   ....[192]....
        /*0db0*/ 	.word	0x000250f0


	//   ....[193]....
        /*0db4*/ 	.word	0x000251d0


	//   ....[194]....
        /*0db8*/ 	.word	0x000252c0


	//   ....[195]....
        /*0dbc*/ 	.word	0x00025360


	//   ....[196]....
        /*0dc0*/ 	.word	0x000253c0


	//   ....[197]....
        /*0dc4*/ 	.word	0x000254c0


	//   ....[198]....
        /*0dc8*/ 	.word	0x00025520


	//   ....[199]....
        /*0dcc*/ 	.word	0x00025620


	//   ....[200]....
        /*0dd0*/ 	.word	0x00025680


	//   ....[201]....
        /*0dd4*/ 	.word	0x00025750


	//   ....[202]....
        /*0dd8*/ 	.word	0x000258a0


	//   ....[203]....
        /*0ddc*/ 	.word	0x00025950


	//   ....[204]....
        /*0de0*/ 	.word	0x00025a60


	//   ....[205]....
        /*0de4*/ 	.word	0x00025b40


	//   ....[206]....
        /*0de8*/ 	.word	0x00025ba0


	//   ....[207]....
        /*0dec*/ 	.word	0x00025c90


	//   ....[208]....
        /*0df0*/ 	.word	0x00025cf0


	//   ....[209]....
        /*0df4*/ 	.word	0x00025dd0


	//   ....[210]....
        /*0df8*/ 	.word	0x00025e60


	//   ....[211]....
        /*0dfc*/ 	.word	0x00025f00


	//   ....[212]....
        /*0e00*/ 	.word	0x00026020


	//   ....[213]....
        /*0e04*/ 	.word	0x00026090


	//   ....[214]....
        /*0e08*/ 	.word	0x00026100


	//   ....[215]....
        /*0e0c*/ 	.word	0x00026170


	//   ....[216]....
        /*0e10*/ 	.word	0x000261e0


	//   ....[217]....
        /*0e14*/ 	.word	0x00026260


	//   ....[218]....
        /*0e18*/ 	.word	0x000262f0


	//   ....[219]....
        /*0e1c*/ 	.word	0x00026380


	//   ....[220]....
        /*0e20*/ 	.word	0x000263f0


	//   ....[221]....
        /*0e24*/ 	.word	0x00026460


	//   ....[222]....
        /*0e28*/ 	.word	0x000264d0


	//   ....[223]....
        /*0e2c*/ 	.word	0x00026550


	//   ....[224]....
        /*0e30*/ 	.word	0x000265c0


	//   ....[225]....
        /*0e34*/ 	.word	0x00026660


	//   ....[226]....
        /*0e38*/ 	.word	0x000266f0


	//   ....[227]....
        /*0e3c*/ 	.word	0x00026820


	//----- nvinfo : EIATTR_REG_RECONFIG
	.align		4
.L_233:
        /*0e40*/ 	.byte	0x01, 0x54
	.zero		2


	//----- nvinfo : EIATTR_SYSCALL_OFFSETS
	.align		4
        /*0e44*/ 	.byte	0x04, 0x46
        /*0e46*/ 	.short	(.L_235 - .L_234)


	//   ....[0]....
.L_234:
        /*0e48*/ 	.word	0x00001e50


	//   ....[1]....
        /*0e4c*/ 	.word	0x00001fa0


	//   ....[2]....
        /*0e50*/ 	.word	0x00008000


	//   ....[3]....
        /*0e54*/ 	.word	0x00008320


	//   ....[4]....
        /*0e58*/ 	.word	0x0001e980


	//   ....[5]....
        /*0e5c*/ 	.word	0x0001ead0


	//   ....[6]....
        /*0e60*/ 	.word	0x0001ebc0


	//   ....[7]....
        /*0e64*/ 	.word	0x0001fa50


	//----- nvinfo : EIATTR_MBARRIER_INSTR_OFFSETS
	.align		4
.L_235:
        /*0e68*/ 	.byte	0x04, 0x39
        /*0e6a*/ 	.short	(.L_237 - .L_236)


	//   ....[0]....
.L_236:
        /*0e6c*/ 	.word	0x00000270
        /*0e70*/ 	.word	0x000000ff
        /*0e74*/ 	.word	0x0002d800
        /*0e78*/ 	.short	0x0100
        /*0e7a*/ 	.byte	0x08
	.zero		1


	//   ....[1]....
        /*0e7c*/ 	.word	0x00000280
        /*0e80*/ 	.word	0x000000ff
        /*0e84*/ 	.word	0x0002d820
        /*0e88*/ 	.short	0x0100
        /*0e8a*/ 	.byte	0x08
	.zero		1


	//   ....[2]....
        /*0e8c*/ 	.word	0x00000370
        /*0e90*/ 	.word	0x000000ff
        /*0e94*/ 	.word	0x0002d830
        /*0e98*/ 	.short	0x0100
        /*0e9a*/ 	.byte	0x08
	.zero		1


	//   ....[3]....
        /*0e9c*/ 	.word	0x00000380
        /*0ea0*/ 	.word	0x000000ff
        /*0ea4*/ 	.word	0x0002d840
        /*0ea8*/ 	.short	0x0100
        /*0eaa*/ 	.byte	0x08
	.zero		1


	//   ....[4]....
        /*0eac*/ 	.word	0x00000390
        /*0eb0*/ 	.word	0x000000ff
        /*0eb4*/ 	.word	0x0002d838
        /*0eb8*/ 	.short	0x0100
        /*0eba*/ 	.byte	0x08
	.zero		1


	//   ....[5]....
        /*0ebc*/ 	.word	0x000003a0
        /*0ec0*/ 	.word	0x000000ff
        /*0ec4*/ 	.word	0x0002d848
        /*0ec8*/ 	.short	0x0100
        /*0eca*/ 	.byte	0x08
	.zero		1


	//   ....[6]....
        /*0ecc*/ 	.word	0x000004d0
        /*0ed0*/ 	.word	0x000000ff
        /*0ed4*/ 	.word	0x0002d850
        /*0ed8*/ 	.short	0x0100
        /*0eda*/ 	.byte	0x08
	.zero		1


	//   ....[7]....
        /*0edc*/ 	.word	0x000004e0
        /*0ee0*/ 	.word	0x000000ff
        /*0ee4*/ 	.word	0x0002d860
        /*0ee8*/ 	.short	0x0100
        /*0eea*/ 	.byte	0x08
	.zero		1


	//   ....[8]....
        /*0eec*/ 	.word	0x000004f0
        /*0ef0*/ 	.word	0x000000ff
        /*0ef4*/ 	.word	0x0002d858
        /*0ef8*/ 	.short	0x0100
        /*0efa*/ 	.byte	0x08
	.zero		1


	//   ....[9]....
        /*0efc*/ 	.word	0x00000500
        /*0f00*/ 	.word	0x000000ff
        /*0f04*/ 	.word	0x0002d868
        /*0f08*/ 	.short	0x0100
        /*0f0a*/ 	.byte	0x08
	.zero		1


	//   ....[10]....
        /*0f0c*/ 	.word	0x000005f0
        /*0f10*/ 	.word	0x000000ff
        /*0f14*/ 	.word	0x0002d870
        /*0f18*/ 	.short	0x0100
        /*0f1a*/ 	.byte	0x06
	.zero		1


	//   ....[11]....
        /*0f1c*/ 	.word	0x00000600
        /*0f20*/ 	.word	0x000000ff
        /*0f24*/ 	.word	0x0002d880
        /*0f28*/ 	.short	0x0100
        /*0f2a*/ 	.byte	0x06
	.zero		1


	//   ....[12]....
        /*0f2c*/ 	.word	0x00000610
        /*0f30*/ 	.word	0x000000ff
        /*0f34*/ 	.word	0x0002d878
        /*0f38*/ 	.short	0x0100
        /*0f3a*/ 	.byte	0x06
	.zero		1


	//   ....[13]....
        /*0f3c*/ 	.word	0x00000620
        /*0f40*/ 	.word	0x000000ff
        /*0f44*/ 	.word	0x0002d888
        /*0f48*/ 	.short	0x0100
        /*0f4a*/ 	.byte	0x06
	.zero		1


	//   ....[14]....
        /*0f4c*/ 	.word	0x00000750
        /*0f50*/ 	.word	0x000000ff
        /*0f54*/ 	.word	0x0002d890
        /*0f58*/ 	.short	0x0100
        /*0f5a*/ 	.byte	0x08
	.zero		1


	//   ....[15]....
        /*0f5c*/ 	.word	0x00000760
        /*0f60*/ 	.word	0x000000ff
        /*0f64*/ 	.word	0x0002d8a0
        /*0f68*/ 	.short	0x0100
        /*0f6a*/ 	.byte	0x08
	.zero		1


	//   ....[16]....
        /*0f6c*/ 	.word	0x00000770
        /*0f70*/ 	.word	0x000000ff
        /*0f74*/ 	.word	0x0002d898
        /*0f78*/ 	.short	0x0100
        /*0f7a*/ 	.byte	0x08
	.zero		1


	//   ....[17]....
        /*0f7c*/ 	.word	0x00000780
        /*0f80*/ 	.word	0x000000ff
        /*0f84*/ 	.word	0x0002d8a8
        /*0f88*/ 	.short	0x0100
        /*0f8a*/ 	.byte	0x08
	.zero		1


	//   ....[18]....
        /*0f8c*/ 	.word	0x000008b0
        /*0f90*/ 	.word	0x000000ff
        /*0f94*/ 	.word	0x0002d8b0
        /*0f98*/ 	.short	0x0100
        /*0f9a*/ 	.byte	0x08
	.zero		1


	//   ....[19]....
        /*0f9c*/ 	.word	0x000008c0
        /*0fa0*/ 	.word	0x000000ff
        /*0fa4*/ 	.word	0x0002d8c0
        /*0fa8*/ 	.short	0x0100
        /*0faa*/ 	.byte	0x08
	.zero		1


	//   ....[20]....
        /*0fac*/ 	.word	0x000008d0
        /*0fb0*/ 	.word	0x000000ff
        /*0fb4*/ 	.word	0x0002d8b8
        /*0fb8*/ 	.short	0x0100
        /*0fba*/ 	.byte	0x08
	.zero		1


	//   ....[21]....
        /*0fbc*/ 	.word	0x000008e0
        /*0fc0*/ 	.word	0x000000ff
        /*0fc4*/ 	.word	0x0002d8c8
        /*0fc8*/ 	.short	0x0100
        /*0fca*/ 	.byte	0x08
	.zero		1


	//   ....[22]....
        /*0fcc*/ 	.word	0x000034b0
        /*0fd0*/ 	.word	0x00000023
        /*0fd4*/ 	.word	0x0002d890
        /*0fd8*/ 	.short	0x010a
        /*0fda*/ 	.byte	0x3f
	.zero		1


	//   ....[23]....
        /*0fdc*/ 	.word	0x000051f0
        /*0fe0*/ 	.word	0x00000023
        /*0fe4*/ 	.word	0x0002d890
        /*0fe8*/ 	.short	0x010a
        /*0fea*/ 	.byte	0x3f
	.zero		1


	//   ....[24]....
        /*0fec*/ 	.word	0x00006b60
        /*0ff0*/ 	.word	0x00000023
        /*0ff4*/ 	.word	0x0002d890
        /*0ff8*/ 	.short	0x010a
        /*0ffa*/ 	.byte	0x3f
	.zero		1


	//   ....[25]....
        /*0ffc*/ 	.word	0x000070e0
        /*1000*/ 	.word	0x0000000b
        /*1004*/ 	.word	0x00000000
        /*1008*/ 	.short	0x0101
        /*100a*/ 	.byte	0x3f
	.zero		1


	//   ....[26]....
        /*100c*/ 	.word	0x00007120
        /*1010*/ 	.word	0x00000023
        /*1014*/ 	.word	0x0002d8b0
        /*1018*/ 	.short	0x010a
        /*101a*/ 	.byte	0x3f
	.zero		1


	//   ....[27]....
        /*101c*/ 	.word	0x00007660
        /*1020*/ 	.word	0x00000023
        /*1024*/ 	.word	0x00000000
        /*1028*/ 	.short	0x0101
        /*102a*/ 	.byte	0x3f
	.zero		1


	//   ....[28]....
        /*102c*/ 	.word	0x000080a0
        /*1030*/ 	.word	0x00000002
        /*1034*/ 	.word	0x0002d800
        /*1038*/ 	.short	0x010a
        /*103a*/ 	.byte	0x3f
	.zero		1


	//   ....[29]....
        /*103c*/ 	.word	0x000080f0
        /*1040*/ 	.word	0x00000002
        /*1044*/ 	.word	0x0002d800
        /*1048*/ 	.short	0x010a
        /*104a*/ 	.byte	0x3f
	.zero		1


	//   ....[30]....
        /*104c*/ 	.word	0x00008d50
        /*1050*/ 	.word	0x00000002
        /*1054*/ 	.word	0x0002d800
        /*1058*/ 	.short	0x010a
        /*105a*/ 	.byte	0x3f
	.zero		1


	//   ....[31]....
        /*105c*/ 	.word	0x0000ab40
        /*1060*/ 	.word	0x00000002
        /*1064*/ 	.word	0x0002d800
        /*1068*/ 	.short	0x010a
        /*106a*/ 	.byte	0x3f
	.zero		1


	//   ....[32]....
        /*106c*/ 	.word	0x0000c4c0
        /*1070*/ 	.word	0x00000008
        /*1074*/ 	.word	0x0002d830
        /*1078*/ 	.short	0x010a
        /*107a*/ 	.byte	0x3f
	.zero		1


	//   ....[33]....
        /*107c*/ 	.word	0x0000c570
        /*1080*/ 	.word	0x00000008
        /*1084*/ 	.word	0x0002d830
        /*1088*/ 	.short	0x010a
        /*108a*/ 	.byte	0x3f
	.zero		1


	//   ....[34]....
        /*108c*/ 	.word	0x0000cb60
        /*1090*/ 	.word	0x00000000
        /*1094*/ 	.word	0x00000000
        /*1098*/ 	.short	0x0101
        /*109a*/ 	.byte	0x3f
	.zero		1


	//   ....[35]....
        /*109c*/ 	.word	0x0000fb20
        /*10a0*/ 	.word	0x00000009
        /*10a4*/ 	.word	0x0002d830
        /*10a8*/ 	.short	0x010a
        /*10aa*/ 	.byte	0x3f
	.zero		1


	//   ....[36]....
        /*10ac*/ 	.word	0x0000fb70
        /*10b0*/ 	.word	0x00000009
        /*10b4*/ 	.word	0x0002d830
        /*10b8*/ 	.short	0x010a
        /*10ba*/ 	.byte	0x3f
	.zero		1


	//   ....[37]....
        /*10bc*/ 	.word	0x0000ff90
        /*10c0*/ 	.word	0x00000009
        /*10c4*/ 	.word	0x0002d850
        /*10c8*/ 	.short	0x010a
        /*10ca*/ 	.byte	0x3f
	.zero		1


	//   ....[38]....
        /*10cc*/ 	.word	0x0000ffd0
        /*10d0*/ 	.word	0x00000009
        /*10d4*/ 	.word	0x0002d850
        /*10d8*/ 	.short	0x010a
        /*10da*/ 	.byte	0x3f
	.zero		1


	//   ....[39]....
        /*10dc*/ 	.word	0x00010640
        /*10e0*/ 	.word	0x00000008
        /*10e4*/ 	.word	0x00000000
        /*10e8*/ 	.short	0x0101
        /*10ea*/ 	.byte	0x3f
	.zero		1


	//   ....[40]....
        /*10ec*/ 	.word	0x000129e0
        /*10f0*/ 	.word	0x00000012
        /*10f4*/ 	.word	0x00000000
        /*10f8*/ 	.short	0x0101
        /*10fa*/ 	.byte	0x3f
	.zero		1


	//   ....[41]....
        /*10fc*/ 	.word	0x00013400
        /*1100*/ 	.word	0x00000003
        /*1104*/ 	.word	0x0002d830
        /*1108*/ 	.short	0x010a
        /*110a*/ 	.byte	0x3f
	.zero		1


	//   ....[42]....
        /*110c*/ 	.word	0x00013450
        /*1110*/ 	.word	0x00000003
        /*1114*/ 	.word	0x0002d830
        /*1118*/ 	.short	0x010a
        /*111a*/ 	.byte	0x3f
	.zero		1


	//   ....[43]....
        /*111c*/ 	.word	0x000138a0
        /*1120*/ 	.word	0x00000003
        /*1124*/ 	.word	0x0002d850
        /*1128*/ 	.short	0x010a
        /*112a*/ 	.byte	0x3f
	.zero		1


	//   ....[44]....
        /*112c*/ 	.word	0x000138e0
        /*1130*/ 	.word	0x00000003
        /*1134*/ 	.word	0x0002d850
        /*1138*/ 	.short	0x010a
        /*113a*/ 	.byte	0x3f
	.zero		1


	//   ....[45]....
        /*113c*/ 	.word	0x00013f50
        /*1140*/ 	.word	0x00000000
        /*1144*/ 	.word	0x00000000
        /*1148*/ 	.short	0x0101
        /*114a*/ 	.byte	0x3f
	.zero		1


	//   ....[46]....
        /*114c*/ 	.word	0x00015120
        /*1150*/ 	.word	0x00000006
        /*1154*/ 	.word	0x00000000
        /*1158*/ 	.short	0x0101
        /*115a*/ 	.byte	0x3f
	.zero		1


	//   ....[47]....
        /*115c*/ 	.word	0x000158b0
        /*1160*/ 	.word	0x00000003
        /*1164*/ 	.word	0x0002d830
        /*1168*/ 	.short	0x010a
        /*116a*/ 	.byte	0x3f
	.zero		1


	//   ....[48]....
        /*116c*/ 	.word	0x00015900
        /*1170*/ 	.word	0x00000003
        /*1174*/ 	.word	0x0002d830
        /*1178*/ 	.short	0x010a
        /*117a*/ 	.byte	0x3f
	.zero		1


	//   ....[49]....
        /*117c*/ 	.word	0x00015d50
        /*1180*/ 	.word	0x00000003
        /*1184*/ 	.word	0x0002d850
        /*1188*/ 	.short	0x010a
        /*118a*/ 	.byte	0x3f
	.zero		1


	//   ....[50]....
        /*118c*/ 	.word	0x00015d90
        /*1190*/ 	.word	0x00000003
        /*1194*/ 	.word	0x0002d850
        /*1198*/ 	.short	0x010a
        /*119a*/ 	.byte	0x3f
	.zero		1


	//   ....[51]....
        /*119c*/ 	.word	0x000164b0
        /*11a0*/ 	.word	0x00000000
        /*11a4*/ 	.word	0x00000000
        /*11a8*/ 	.short	0x0101
        /*11aa*/ 	.byte	0x3f
	.zero		1


	//   ....[52]....
        /*11ac*/ 	.word	0x00018700
        /*11b0*/ 	.word	0x00000008
        /*11b4*/ 	.word	0x00000000
        /*11b8*/ 	.short	0x0101
        /*11ba*/ 	.byte	0x3f
	.zero		1


	//   ....[53]....
        /*11bc*/ 	.word	0x00018da0
        /*11c0*/ 	.word	0x0000000b
        /*11c4*/ 	.word	0x0002d850
        /*11c8*/ 	.short	0x010a
        /*11ca*/ 	.byte	0x3f
	.zero		1


	//   ....[54]....
        /*11cc*/ 	.word	0x00018e50
        /*11d0*/ 	.word	0x0000000b
        /*11d4*/ 	.word	0x0002d850
        /*11d8*/ 	.short	0x010a
        /*11da*/ 	.byte	0x3f
	.zero		1


	//   ....[55]....
        /*11dc*/ 	.word	0x00019650
        /*11e0*/ 	.word	0x00000003
        /*11e4*/ 	.word	0x00000000
        /*11e8*/ 	.short	0x0101
        /*11ea*/ 	.byte	0x3f
	.zero		1


	//   ....[56]....
        /*11ec*/ 	.word	0x0001aa30
        /*11f0*/ 	.word	0x00000000
        /*11f4*/ 	.word	0x00000000
        /*11f8*/ 	.short	0x0101
        /*11fa*/ 	.byte	0x3f
	.zero		1


	//   ....[57]....
        /*11fc*/ 	.word	0x0001cf90
        /*1200*/ 	.word	0x00000017
        /*1204*/ 	.word	0x0002d820
        /*1208*/ 	.short	0x010a
        /*120a*/ 	.byte	0x3f
	.zero		1


	//   ....[58]....
        /*120c*/ 	.word	0x0001d050
        /*1210*/ 	.word	0x00000009
        /*1214*/ 	.word	0x0002d8a0
        /*1218*/ 	.short	0x010a
        /*121a*/ 	.byte	0x3f
	.zero		1


	//   ....[59]....
        /*121c*/ 	.word	0x0001d480
        /*1220*/ 	.word	0x00000009
        /*1224*/ 	.word	0x0002d8c0
        /*1228*/ 	.short	0x010a
        /*122a*/ 	.byte	0x3f
	.zero		1


	//   ....[60]....
        /*122c*/ 	.word	0x0001d9e0
        /*1230*/ 	.word	0x00000008
        /*1234*/ 	.word	0x0002d8a0
        /*1238*/ 	.short	0x010a
        /*123a*/ 	.byte	0x3f
	.zero		1


	//   ....[61]....
        /*123c*/ 	.word	0x0001de00
        /*1240*/ 	.word	0x00000008
        /*1244*/ 	.word	0x0002d8c0
        /*1248*/ 	.short	0x010a
        /*124a*/ 	.byte	0x3f
	.zero		1


	//   ....[62]....
        /*124c*/ 	.word	0x0001f1a0
        /*1250*/ 	.word	0x00000000
        /*1254*/ 	.word	0x0002d840
        /*1258*/ 	.short	0x010a
        /*125a*/ 	.byte	0x3f
	.zero		1


	//   ....[63]....
        /*125c*/ 	.word	0x0001f720
        /*1260*/ 	.word	0x00000000
        /*1264*/ 	.word	0x0002d830
        /*1268*/ 	.short	0x0107
        /*126a*/ 	.byte	0x3f
	.zero		1


	//   ....[64]....
        /*126c*/ 	.word	0x0001f7f0
        /*1270*/ 	.word	0x00000000
        /*1274*/ 	.word	0x0002d830
        /*1278*/ 	.short	0x0101
        /*127a*/ 	.byte	0x3f
	.zero		1


	//   ....[65]....
        /*127c*/ 	.word	0x00020410
        /*1280*/ 	.word	0x00000017
        /*1284*/ 	.word	0x0002d800
        /*1288*/ 	.short	0x0107
        /*128a*/ 	.byte	0x3f
	.zero		1


	//   ....[66]....
        /*128c*/ 	.word	0x00020500
        /*1290*/ 	.word	0x00000017
        /*1294*/ 	.word	0x0002d800
        /*1298*/ 	.short	0x0101
        /*129a*/ 	.byte	0x3f
	.zero		1


	//   ....[67]....
        /*129c*/ 	.word	0x00020520
        /*12a0*/ 	.word	0x00000017
        /*12a4*/ 	.word	0x0002d820
        /*12a8*/ 	.short	0x010a
        /*12aa*/ 	.byte	0x3f
	.zero		1


	//   ....[68]....
        /*12ac*/ 	.word	0x00020940
        /*12b0*/ 	.word	0x00000005
        /*12b4*/ 	.word	0x0002d840
        /*12b8*/ 	.short	0x010a
        /*12ba*/ 	.byte	0x3f
	.zero		1


	//   ....[69]....
        /*12bc*/ 	.word	0x00020d80
        /*12c0*/ 	.word	0x00000005
        /*12c4*/ 	.word	0x0002d830
        /*12c8*/ 	.short	0x0107
        /*12ca*/ 	.byte	0x3f
	.zero		1


	//   ....[70]....
        /*12cc*/ 	.word	0x00020e40
        /*12d0*/ 	.word	0x00000005
        /*12d4*/ 	.word	0x0002d830
        /*12d8*/ 	.short	0x0101
        /*12da*/ 	.byte	0x3f
	.zero		1


	//   ....[71]....
        /*12dc*/ 	.word	0x00020ea0
        /*12e0*/ 	.word	0x00000005
        /*12e4*/ 	.word	0x0002d860
        /*12e8*/ 	.short	0x010a
        /*12ea*/ 	.byte	0x3f
	.zero		1


	//   ....[72]....
        /*12ec*/ 	.word	0x00021380
        /*12f0*/ 	.word	0x00000005
        /*12f4*/ 	.word	0x0002d850
        /*12f8*/ 	.short	0x0107
        /*12fa*/ 	.byte	0x3f
	.zero		1


	//   ....[73]....
        /*12fc*/ 	.word	0x00021470
        /*1300*/ 	.word	0x00000005
        /*1304*/ 	.word	0x0002d850
        /*1308*/ 	.short	0x0101
        /*130a*/ 	.byte	0x3f
	.zero		1


	//   ....[74]....
        /*130c*/ 	.word	0x000216a0
        /*1310*/ 	.word	0x00000000
        /*1314*/ 	.word	0x0002d860
        /*1318*/ 	.short	0x010a
        /*131a*/ 	.byte	0x3f
	.zero		1


	//   ....[75]....
        /*131c*/ 	.word	0x00021ad0
        /*1320*/ 	.word	0x00000000
        /*1324*/ 	.word	0x0002d850
        /*1328*/ 	.short	0x0107
        /*132a*/ 	.byte	0x3f
	.zero		1


	//   ....[76]....
        /*132c*/ 	.word	0x00021bb0
        /*1330*/ 	.word	0x00000000
        /*1334*/ 	.word	0x0002d850
        /*1338*/ 	.short	0x0101
        /*133a*/ 	.byte	0x3f
	.zero		1


	//   ....[77]....
        /*133c*/ 	.word	0x000228e0
        /*1340*/ 	.word	0x00000005
        /*1344*/ 	.word	0x0002d820
        /*1348*/ 	.short	0x010a
        /*134a*/ 	.byte	0x3f
	.zero		1


	//   ....[78]....
        /*134c*/ 	.word	0x00022a80
        /*1350*/ 	.word	0x00000003
        /*1354*/ 	.word	0x0002d840
        /*1358*/ 	.short	0x010a
        /*135a*/ 	.byte	0x3f
	.zero		1


	//   ....[79]....
        /*135c*/ 	.word	0x00022b10
        /*1360*/ 	.word	0x00000019
        /*1364*/ 	.word	0x0002d840
        /*1368*/ 	.short	0x010a
        /*136a*/ 	.byte	0x3f
	.zero		1


	//   ....[80]....
        /*136c*/ 	.word	0x00022b50
        /*1370*/ 	.word	0x00000003
        /*1374*/ 	.word	0x0002d860
        /*1378*/ 	.short	0x010a
        /*137a*/ 	.byte	0x3f
	.zero		1


	//   ....[81]....
        /*137c*/ 	.word	0x00022b90
        /*1380*/ 	.word	0x00000019
        /*1384*/ 	.word	0x0002d860
        /*1388*/ 	.short	0x010a
        /*138a*/ 	.byte	0x3f
	.zero		1


	//   ....[82]....
        /*138c*/ 	.word	0x00022bf0
        /*1390*/ 	.word	0x00000023
        /*1394*/ 	.word	0x0002d890
        /*1398*/ 	.short	0x010a
        /*139a*/ 	.byte	0x3f
	.zero		1


	//   ....[83]....
        /*139c*/ 	.word	0x00022d70
        /*13a0*/ 	.word	0x00000023
        /*13a4*/ 	.word	0x0002d890
        /*13a8*/ 	.short	0x010a
        /*13aa*/ 	.byte	0x3f
	.zero		1


	//   ....[84]....
        /*13ac*/ 	.word	0x00022ef0
        /*13b0*/ 	.word	0x00000023
        /*13b4*/ 	.word	0x0002d890
        /*13b8*/ 	.short	0x010a
        /*13ba*/ 	.byte	0x3f
	.zero		1


	//   ....[85]....
        /*13bc*/ 	.word	0x00023060
        /*13c0*/ 	.word	0x00000023
        /*13c4*/ 	.word	0x0002d8b0
        /*13c8*/ 	.short	0x010a
        /*13ca*/ 	.byte	0x3f
	.zero		1


	//   ....[86]....
        /*13cc*/ 	.word	0x00023360
        /*13d0*/ 	.word	0x00000002
        /*13d4*/ 	.word	0x0002d800
        /*13d8*/ 	.short	0x010a
        /*13da*/ 	.byte	0x3f
	.zero		1


	//   ....[87]....
        /*13dc*/ 	.word	0x00023570
        /*13e0*/ 	.word	0x00000002
        /*13e4*/ 	.word	0x0002d800
        /*13e8*/ 	.short	0x010a
        /*13ea*/ 	.byte	0x3f
	.zero		1


	//   ....[88]....
        /*13ec*/ 	.word	0x000235c0
        /*13f0*/ 	.word	0x00000008
        /*13f4*/ 	.word	0x0002d830
        /*13f8*/ 	.short	0x010a
        /*13fa*/ 	.byte	0x3f
	.zero		1


	//   ....[89]....
        /*13fc*/ 	.word	0x00023610
        /*1400*/ 	.word	0x00000009
        /*1404*/ 	.word	0x0002d830
        /*1408*/ 	.short	0x010a
        /*140a*/ 	.byte	0x3f
	.zero		1


	//   ....[90]....
        /*140c*/ 	.word	0x00023660
        /*1410*/ 	.word	0x00000009
        /*1414*/ 	.word	0x0002d850
        /*1418*/ 	.short	0x010a
        /*141a*/ 	.byte	0x3f
	.zero		1


	//   ....[91]....
        /*141c*/ 	.word	0x000236b0
        /*1420*/ 	.word	0x00000003
        /*1424*/ 	.word	0x0002d830
        /*1428*/ 	.short	0x010a
        /*142a*/ 	.byte	0x3f
	.zero		1


	//   ....[92]....
        /*142c*/ 	.word	0x00023700
        /*1430*/ 	.word	0x00000003
        /*1434*/ 	.word	0x0002d850
        /*1438*/ 	.short	0x010a
        /*143a*/ 	.byte	0x3f
	.zero		1


	//   ....[93]....
        /*143c*/ 	.word	0x00023750
        /*1440*/ 	.word	0x00000003
        /*1444*/ 	.word	0x0002d830
        /*1448*/ 	.short	0x010a
        /*144a*/ 	.byte	0x3f
	.zero		1


	//   ....[94]....
        /*144c*/ 	.word	0x000237a0
        /*1450*/ 	.word	0x00000003
        /*1454*/ 	.word	0x0002d850
        /*1458*/ 	.short	0x010a
        /*145a*/ 	.byte	0x3f
	.zero		1


	//   ....[95]....
        /*145c*/ 	.word	0x000237f0
        /*1460*/ 	.word	0x0000000b
        /*1464*/ 	.word	0x0002d850
        /*1468*/ 	.short	0x010a
        /*146a*/ 	.byte	0x3f
	.zero		1


	//   ....[96]....
        /*146c*/ 	.word	0x00023b80
        /*1470*/ 	.word	0x00000017
        /*1474*/ 	.word	0x0002d820
        /*1478*/ 	.short	0x010a
        /*147a*/ 	.byte	0x3f
	.zero		1


	//   ....[97]....
        /*147c*/ 	.word	0x00023bd0
        /*1480*/ 	.word	0x00000009
        /*1484*/ 	.word	0x0002d8a0
        /*1488*/ 	.short	0x010a
        /*148a*/ 	.byte	0x3f
	.zero		1


	//   ....[98]....
        /*148c*/ 	.word	0x00023c20
        /*1490*/ 	.word	0x00000009
        /*1494*/ 	.word	0x0002d8c0
        /*1498*/ 	.short	0x010a
        /*149a*/ 	.byte	0x3f
	.zero		1


	//   ....[99]....
        /*149c*/ 	.word	0x00023c70
        /*14a0*/ 	.word	0x00000008
        /*14a4*/ 	.word	0x0002d8a0
        /*14a8*/ 	.short	0x010a
        /*14aa*/ 	.byte	0x3f
	.zero		1


	//   ....[100]....
        /*14ac*/ 	.word	0x00023cc0
        /*14b0*/ 	.word	0x00000008
        /*14b4*/ 	.word	0x0002d8c0
        /*14b8*/ 	.short	0x010a
        /*14ba*/ 	.byte	0x3f
	.zero		1


	//   ....[101]....
        /*14bc*/ 	.word	0x00023de0
        /*14c0*/ 	.word	0x00000000
        /*14c4*/ 	.word	0x0002d840
        /*14c8*/ 	.short	0x010a
        /*14ca*/ 	.byte	0x3f
	.zero		1


	//   ....[102]....
        /*14cc*/ 	.word	0x00024c20
        /*14d0*/ 	.word	0x00000017
        /*14d4*/ 	.word	0x0002d820
        /*14d8*/ 	.short	0x010a
        /*14da*/ 	.byte	0x3f
	.zero		1


	//   ....[103]....
        /*14dc*/ 	.word	0x00024c70
        /*14e0*/ 	.word	0x00000005
        /*14e4*/ 	.word	0x0002d840
        /*14e8*/ 	.short	0x010a
        /*14ea*/ 	.byte	0x3f
	.zero		1


	//   ....[104]....
        /*14ec*/ 	.word	0x00025210
        /*14f0*/ 	.word	0x00000005
        /*14f4*/ 	.word	0x0002d860
        /*14f8*/ 	.short	0x010a
        /*14fa*/ 	.byte	0x3f
	.zero		1


	//   ....[105]....
        /*14fc*/ 	.word	0x000257f0
        /*1500*/ 	.word	0x00000000
        /*1504*/ 	.word	0x0002d860
        /*1508*/ 	.short	0x010a
        /*150a*/ 	.byte	0x3f
	.zero		1


	//   ....[106]....
        /*150c*/ 	.word	0x00026740
        /*1510*/ 	.word	0x00000005
        /*1514*/ 	.word	0x0002d820
        /*1518*/ 	.short	0x010a
        /*151a*/ 	.byte	0x3f
	.zero		1


	//   ....[107]....
        /*151c*/ 	.word	0x000268e0
        /*1520*/ 	.word	0x00000003
        /*1524*/ 	.word	0x0002d840
        /*1528*/ 	.short	0x010a
        /*152a*/ 	.byte	0x3f
	.zero		1


	//   ....[108]....
        /*152c*/ 	.word	0x00026930
        /*1530*/ 	.word	0x00000019
        /*1534*/ 	.word	0x0002d840
        /*1538*/ 	.short	0x010a
        /*153a*/ 	.byte	0x3f
	.zero		1


	//   ....[109]....
        /*153c*/ 	.word	0x00026980
        /*1540*/ 	.word	0x00000003
        /*1544*/ 	.word	0x0002d860
        /*1548*/ 	.short	0x010a
        /*154a*/ 	.byte	0x3f
	.zero		1


	//----- nvinfo : EIATTR_NUM_MBARRIERS
	.align		4
.L_237:
        /*154c*/ 	.byte	0x03, 0x38
        /*154e*/ 	.short	0x0016


	//----- nvinfo : EIATTR_EXIT_INSTR_OFFSETS
	.align		4
        /*1550*/ 	.byte	0x04, 0x1c
        /*1552*/ 	.short	(.L_239 - .L_238)


	//   ....[0]....
.L_238:
        /*1554*/ 	.word	0x00022be0


	//----- nvinfo : EIATTR_MAX_THREADS
	.align		4
.L_239:
        /*1558*/ 	.byte	0x04, 0x05
        /*155a*/ 	.short	(.L_241 - .L_240)
.L_240:
        /*155c*/ 	.word	0x00000200
        /*1560*/ 	.word	0x00000001
        /*1564*/ 	.word	0x00000001


	//----- nvinfo : EIATTR_CRS_STACK_SIZE
	.align		4
.L_241:
        /*1568*/ 	.byte	0x04, 0x1e
        /*156a*/ 	.short	(.L_243 - .L_242)
.L_242:
        /*156c*/ 	.word	0x00000000


	//----- nvinfo : EIATTR_CBANK_PARAM_SIZE
	.align		4
.L_243:
        /*1570*/ 	.byte	0x03, 0x19
        /*1572*/ 	.short	0x0af0


	//----- nvinfo : EIATTR_PARAM_CBANK
	.align		4
        /*1574*/ 	.byte	0x04, 0x0a
        /*1576*/ 	.short	(.L_245 - .L_244)
	.align		4
.L_244:
        /*1578*/ 	.word	index@(.nv.constant0._ZN7cutlass13device_kernelIN5flash11enable_sm90INS1_16FlashAttnFwdSm90INS1_25CollectiveMainloopFwdSm90ILi2EN4cute5tupleIJNS5_1CILi1EEES8_S8_EEENS6_IJNS7_ILi192EEENS7_ILi128EEENS7_ILi96EEEEEELi96ENS_10bfloat16_tEfNS_4arch4Sm90ELb0ELb1ELb0ELb1ELb1ELb1ELb0ELb0ELb1ELb1ELb0ELb0EEENS1_21CollectiveEpilogueFwdINS6_IJSA_SC_SB_EEES9_SE_SG_Li384ELb1ELb1ELb0ELb0EEENS1_36VarlenDynamicPersistentTileSchedulerILi192ELi128ELi384ELi128ELb0ELb1ELb1ELb1ELb0ELb1EEEEEEEEEvNT_6ParamsE)
        /*157c*/ 	.short	0x0210
        /*157e*/ 	.short	0x0af0


	//----- nvinfo : EIATTR_SW_WAR
	.align		4
.L_245:
        /*1580*/ 	.byte	0x04, 0x36
        /*1582*/ 	.short	(.L_247 - .L_246)
.L_246:
        /*1584*/ 	.word	0x00000008
.L_247:


//--------------------- .nv.info._ZN7cutlass13device_kernelIN5flash11enable_sm90INS1_16FlashAttnFwdSm90INS1_25CollectiveMainloopFwdSm90ILi2EN4cute5tupleIJNS5_1CILi1EEES8_S8_EEENS6_IJNS7_ILi192EEENS7_ILi128EEENS7_ILi96EEEEEELi96ENS_10bfloat16_tEfNS_4arch4Sm90ELb1ELb0ELb0ELb0ELb1ELb0ELb0ELb0ELb1ELb1ELb0ELb0EEENS1_21CollectiveEpilogueFwdINS6_IJSA_SC_SB_EEES9_SE_SG_Li384ELb0ELb1ELb0ELb0EEENS1_30DynamicPersistentTileSchedulerILi384ELi128ELb0ELb1ELb1EEEEEEEEEvNT_6ParamsE --------------------------
	.section	.nv.info._ZN7cutlass13device_kernelIN5flash11enable_sm90INS1_16FlashAttnFwdSm90INS1_25CollectiveMainloopFwdSm90ILi2EN4cute5tupleIJNS5_1CILi1EEES8_S8_EEENS6_IJNS7_ILi192EEENS7_ILi128EEENS7_ILi96EEEEEELi96ENS_10bfloat16_tEfNS_4arch4Sm90ELb1ELb0ELb0ELb0ELb1ELb0ELb0ELb0ELb1ELb1ELb0ELb0EEENS1_21CollectiveEpilogueFwdINS6_IJSA_SC_SB_EEES9_SE_SG_Li384ELb0ELb1ELb0ELb0EEENS1_30DynamicPersistentTileSchedulerILi384ELi128ELb0ELb1ELb1EEEEEEEEEvNT_6ParamsE,"",@"SHT_CUDA_INFO"
	.sectionflags	@""
	.align	4


	//----- nvinfo : EIATTR_CUDA_API_VERSION
	.align		4
        /*0000*/ 	.byte	0x04, 0x37
        /*0002*/ 	.short	(.L_249 - .L_248)
.L_248:
        /*0004*/ 	.word	0x00000082


	//----- nvinfo : EIATTR_KPARAM_INFO
	.align		4
.L_249:
        /*0008*/ 	.byte	0x04, 0x17
        /*000a*/ 	.short	(.L_251 - .L_250)
.L_250:
        /*000c*/ 	.word	0x00000000
        /*0010*/ 	.short	0x0000
        /*0012*/ 	.short	0x0070
        /*0014*/ 	.byte	0x00, 0xf0, 0x01, 0x2a


	//----- nvinfo : EIATTR_SPARSE_MMA_MASK
	.align		4
.L_251:
        /*0018*/ 	.byte	0x03, 0x50
        /*001a*/ 	.short	0x0000


	//----- nvinfo : EIATTR_MAXREG_COUNT
	.align		4
        /*001c*/ 	.byte	0x03, 0x1b
        /*001e*/ 	.short	0x0080


	//----- nvinfo : EIATTR_NUM_BARRIERS
	.align		4
        /*0020*/ 	.byte	0x02, 0x4c
        /*0022*/ 	.byte	0x10
	.zero		1


	//----- nvinfo : EIATTR_EXTERNS
	.align		4
        /*0024*/ 	.byte	0x04, 0x0f
        /*0026*/ 	.short	(.L_253 - .L_252)


	//   ....[0]....
	.align		4
.L_252:
        /*0028*/ 	.word	index@(__assertfail)


	//----- nvinfo : EIATTR_ANNOTATIONS
	.align		4
.L_253:
        /*002c*/ 	.byte	0x04, 0x55
        /*002e*/ 	.short	(.L_255 - .L_254)


	//   ....[0]....
.L_254:
        /* <DEDUP_REMOVED lines=12> */


	//----- nvinfo : EIATTR_MERCURY_ISA_VERSION
	.align		4
.L_255:
        /*00d8*/ 	.byte	0x03, 0x5f
        /*00da*/ 	.short	0x0101


	//----- nvinfo : EIATTR_INT_WARP_WIDE_INSTR_OFFSETS
	.align		4
        /*00dc*/ 	.byte	0x04, 0x31
        /*00de*/ 	.short	(.L_257 - .L_256)


	//   ....[0]....
.L_256:
        /*00e0*/ 	.word	0x000000c0


	//   ....[1]....
        /*00e4*/ 	.word	0x000000d0


	//   ....[2]....
        /*00e8*/ 	.word	0x00000170


	//   ....[3]....
        /*00ec*/ 	.word	0x0000b280


	//   ....[4]....
        /*00f0*/ 	.word	0x0000b310


	//   ....[5]....
        /*00f4*/ 	.word	0x0000dec0


	//   ....[6]....
        /*00f8*/ 	.word	0x0000df50


	//----- nvinfo : EIATTR_COOP_GROUP_MASK_REGIDS
	.align		4
.L_257:
        /*00fc*/ 	.byte	0x04, 0x29
        /*00fe*/ 	.short	(.L_259 - .L_258)


	//   ....[0]....
.L_258:
        /*0100*/ 	.word	0xffffffff


	//   ....[1]....
        /*0104*/ 	.word	0xffffffff


	//   ....[2]....
        /*0108*/ 	.word	0xffffffff


	//   ....[3]....
        /*010c*/ 	.word	0xffffffff


	//   ....[4]....
        /*0110*/ 	.word	0xffffffff


	//   ....[5]....
        /*0114*/ 	.word	0xffffffff


	//   ....[6]....
        /*0118*/ 	.word	0xffffffff


	//   ....[7]....
        /*011c*/ 	.word	0xffffffff


	//   ....[8]....
        /*0120*/ 	.word	0xffffffff


	//   ....[9]....
        /*0124*/ 	.word	0xffffffff


	//   ....[10]....
        /*0128*/ 	.word	0xffffffff


	//   ....[11]....
        /*012c*/ 	.word	0xffffffff


	//   ....[12]....
        /*0130*/ 	.word	0xffffffff


	//   ....[13]....
        /*0134*/ 	.word	0xffffffff


	//   ....[14]....
        /*0138*/ 	.word	0xffffffff


	//   ....[15]....
        /*013c*/ 	.word	0xffffffff


	//   ....[16]....
        /*0140*/ 	.word	0xffffffff


	//   ....[17]....
        /*0144*/ 	.word	0xffffffff


	//   ....[18]....
        /*0148*/ 	.word	0xffffffff


	//   ....[19]....
        /*014c*/ 	.word	0xffffffff


	//   ....[20]....
        /*0150*/ 	.word	0xffffffff


	//   ....[21]....
        /*0154*/ 	.word	0xffffffff


	//   ....[22]....
        /*0158*/ 	.word	0xffffffff


	//   ....[23]....
        /*015c*/ 	.word	0xffffffff


	//   ....[24]....
        /*0160*/ 	.word	0xffffffff


	//   ....[25]....
        /*0164*/ 	.word	0xffffffff


	//   ....[26]....
        /*0168*/ 	.word	0xffffffff


	//   ....[27]....
        /*016c*/ 	.word	0xffffffff


	//   ....[28]....
        /*0170*/ 	.word	0xffffffff


	//   ....[29]....
        /*0174*/ 	.word	0xffffffff


	//   ....[30]....
        /*0178*/ 	.word	0xffffffff


	//   ....[31]....
        /*017c*/ 	.word	0xffffffff


	//   ....[32]....
        /*0180*/ 	.word	0xffffffff


	//   ....[33]....
        /*0184*/ 	.word	0xffffffff


	//   ....[34]....
        /*0188*/ 	.word	0xffffffff


	//   ....[35]....
        /*018c*/ 	.word	0xffffffff


	//   ....[36]....
        /*0190*/ 	.word	0xffffffff


	//   ....[37]....
        /*0194*/ 	.word	0xffffffff


	//   ....[38]....
        /*0198*/ 	.word	0xffffffff


	//   ....[39]....
        /*019c*/ 	.word	0xffffffff


	//   ....[40]....
        /*01a0*/ 	.word	0xffffffff


	//   ....[41]....
        /*01a4*/ 	.word	0xffffffff


	//   ....[42]....
        /*01a8*/ 	.word	0xffffffff


	//   ....[43]....
        /*01ac*/ 	.word	0xffffffff


	//   ....[44]....
        /*01b0*/ 	.word	0xffffffff


	//   ....[45]....
        /*01b4*/ 	.word	0xffffffff


	//   ....[46]....
        /*01b8*/ 	.word	0xffffffff


	//   ....[47]....
        /*01bc*/ 	.word	0xffffffff


	//   ....[48]....
        /*01c0*/ 	.word	0xffffffff


	//   ....[49]....
        /*01c4*/ 	.word	0xffffffff


	//   ....[50]....
        /*01c8*/ 	.word	0xffffffff


	//   ....[51]....
        /*01cc*/ 	.word	0xffffffff


	//   ....[52]....
        /*01d0*/ 	.word	0xffffffff


	//   ....[53]....
        /*01d4*/ 	.word	0xffffffff


	//   ....[54]....
        /*01d8*/ 	.word	0xffffffff


	//   ....[55]....
        /*01dc*/ 	.word	0xffffffff


	//   ....[56]....
        /*01e0*/ 	.word	0xffffffff


	//   ....[57]....
        /*01e4*/ 	.word	0xffffffff


	//   ....[58]....
        /*01e8*/ 	.word	0xffffffff


	//   ....[59]....
        /*01ec*/ 	.word	0xffffffff


	//   ....[60]....
        /*01f0*/ 	.word	0xffffffff


	//   ....[61]....
        /*01f4*/ 	.word	0xffffffff


	//   ....[62]....
        /*01f8*/ 	.word	0xffffffff


	//   ....[63]....
        /*01fc*/ 	.word	0xffffffff


	//   ....[64]....
        /*0200*/ 	.word	0xffffffff


	//   ....[65]....
        /*0204*/ 	.word	0xffffffff


	//   ....[66]....
        /*0208*/ 	.word	0xffffffff


	//   ....[67]....
        /*020c*/ 	.word	0xffffffff


	//   ....[68]....
        /*0210*/ 	.word	0xffffffff


	//   ....[69]....
        /*0214*/ 	.word	0xffffffff


	//   ....[70]....
        /*0218*/ 	.word	0xffffffff


	//   ....[71]....
        /*021c*/ 	.word	0xffffffff


	//   ....[72]....
        /*0220*/ 	.word	0xffffffff


	//   ....[73]....
        /*0224*/ 	.word	0xffffffff


	//   ....[74]....
        /*0228*/ 	.word	0xffffffff


	//   ....[75]....
        /*022c*/ 	.word	0xffffffff


	//   ....[76]....
        /*0230*/ 	.word	0xffffffff


	//   ....[77]....
        /*0234*/ 	.word	0xffffffff


	//   ....[78]....
        /*0238*/ 	.word	0xffffffff


	//   ....[79]....
        /*023c*/ 	.word	0xffffffff


	//   ....[80]....
        /*0240*/ 	.word	0xffffffff


	//   ....[81]....
        /*0244*/ 	.word	0xffffffff


	//   ....[82]....
        /*0248*/ 	.word	0xffffffff


	//   ....[83]....
        /*024c*/ 	.word	0xffffffff


	//   ....[84]....
        /*0250*/ 	.word	0xffffffff


	//   ....[85]....
        /*0254*/ 	.word	0xffffffff


	//   ....[86]....
        /*0258*/ 	.word	0xffffffff


	//   ....[87]....
        /*025c*/ 	.word	0xffffffff


	//   ....[88]....
        /*0260*/ 	.word	0xffffffff


	//   ....[89]....
        /*0264*/ 	.word	0x0500000f


	//   ....[90]....
        /*0268*/ 	.word	0x0500000f


	//   ....[91]....
        /*026c*/ 	.word	0x0500000f


	//   ....[92]....
        /*0270*/ 	.word	0x0500000f


	//   ....[93]....
        /*0274*/ 	.word	0x0500000f


	//   ....[94]....
        /*0278*/ 	.word	0x0500000f


	//   ....[95]....
        /*027c*/ 	.word	0x0500000f


	//   ....[96]....
        /*0280*/ 	.word	0x0500000f


	//   ....[97]....
        /*0284*/ 	.word	0x0500000f


	//   ....[98]....
        /*0288*/ 	.word	0x0500000f


	//   ....[99]....
        /*028c*/ 	.word	0x0500000f


	//   ....[100]....
        /*0290*/ 	.word	0x0500000f


	//   ....[101]....
        /*0294*/ 	.word	0x0500000f


	//   ....[102]....
        /*0298*/ 	.word	0x0500000f


	//   ....[103]....
        /*029c*/ 	.word	0x0500000f


	//   ....[104]....
        /*02a0*/ 	.word	0x0500000f


	//   ....[105]....
        /*02a4*/ 	.word	0x0500000f


	//   ....[106]....
        /*02a8*/ 	.word	0x0500000f


	//   ....[107]....
        /*02ac*/ 	.word	0x0500000f


	//   ....[108]....
        /*02b0*/ 	.word	0x0500000f


	//   ....[109]....
        /*02b4*/ 	.word	0x0500000f


	//   ....[110]....
        /*02b8*/ 	.word	0x0500000f


	//   ....[111]....
        /*02bc*/ 	.word	0x0500000f


	//   ....[112]....
        /*02c0*/ 	.word	0x0500000f


	//   ....[113]....
        /*02c4*/ 	.word	0x0500000f


	//   ....[114]....
        /*02c8*/ 	.word	0x0500000f


	//   ....[115]....
        /*02cc*/ 	.word	0x0500000f


	//   ....[116]....
        /*02d0*/ 	.word	0x0500000f


	//   ....[117]....
        /*02d4*/ 	.word	0x0500000f


	//   ....[118]....
        /*02d8*/ 	.word	0x0500000f


	//   ....[119]....
        /*02dc*/ 	.word	0x0500000f


	//   ....[120]....
        /*02e0*/ 	.word	0x0500000f


	//   ....[121]....
        /*02e4*/ 	.word	0x0500000f


	//   ....[122]....
        /*02e8*/ 	.word	0x0500000f


	//   ....[123]....
        /*02ec*/ 	.word	0x0500000f


	//   ....[124]....
        /*02f0*/ 	.word	0x0500000f


	//   ....[125]....
        /*02f4*/ 	.word	0x0500000f


	//   ....[126]....
        /*02f8*/ 	.word	0x0500000f


	//   ....[127]....
        /*02fc*/ 	.word	0x0500000f


	//   ....[128]....
        /*0300*/ 	.word	0x0500000f


	//   ....[129]....
        /*0304*/ 	.word	0x0500000f


	//   ....[130]....
        /*0308*/ 	.word	0x0500000f


	//   ....[131]....
        /*030c*/ 	.word	0x0500000f


	//   ....[132]....
        /*0310*/ 	.word	0x0500000f


	//   ....[133]....
        /*0314*/ 	.word	0x0500000f


	//   ....[134]....
        /*0318*/ 	.word	0x0500000f


	//   ....[135]....
        /*031c*/ 	.word	0x0500000f


	//----- nvinfo : EIATTR_COOP_GROUP_INSTR_OFFSETS
	.align		4
.L_259:
        /*0320*/ 	.byte	0x04, 0x28
        /*0322*/ 	.short	(.L_261 - .L_260)


	//   ....[0]....
.L_260:
        /*0324*/ 	.word	0x00000080


	//   ....[1]....
        /*0328*/ 	.word	0x00000090


	//   ....[2]....
        /*032c*/ 	.word	0x000002d0


	//   ....[3]....
        /*0330*/ 	.word	0x00000430


	//   ....[4]....
        /*0334*/ 	.word	0x00000550


	//   ....[5]....
        /*0338*/ 	.word	0x000006b0


	//   ....[6]....
        /*033c*/ 	.word	0x000014e0


	//   ....[7]....
        /*0340*/ 	.word	0x00001d10


	//   ....[8]....
        /*0344*/ 	.word	0x00001d50


	//   ....[9]....
        /*0348*/ 	.word	0x00002570


	//   ....[10]....
        /*034c*/ 	.word	0x00002640


	//   ....[11]....
        /*0350*/ 	.word	0x00002e90


	//   ....[12]....
        /*0354*/ 	.word	0x00002f00


	//   ....[13]....
        /*0358*/ 	.word	0x00003ae0


	//   ....[14]....
        /*035c*/ 	.word	0x000044d0


	//   ....[15]....
        /*0360*/ 	.word	0x00004520


	//   ....[16]....
        /*0364*/ 	.word	0x00004b90


	//   ....[17]....
        /*0368*/ 	.word	0x00004c90


	//   ....[18]....
        /*036c*/ 	.word	0x00005480


	//   ....[19]....
        /*0370*/ 	.word	0x00005520


	//   ....[20]....
        /*0374*/ 	.word	0x00006590


	//   ....[21]....
        /*0378*/ 	.word	0x00007310


	//   ....[22]....
        /*037c*/ 	.word	0x00007320


	//   ....[23]....
        /*0380*/ 	.word	0x00007350


	//   ....[24]....
        /*0384*/ 	.word	0x00007360


	//   ....[25]....
        /*0388*/ 	.word	0x000086c0


	//   ....[26]....
        /*038c*/ 	.word	0x000087d0


	//   ....[27]....
        /*0390*/ 	.word	0x00008830


	//   ....[28]....
        /*0394*/ 	.word	0x00008900


	//   ....[29]....
        /*0398*/ 	.word	0x00008930


	//   ....[30]....
        /*039c*/ 	.word	0x00009870


	//   ....[31]....
        /*03a0*/ 	.word	0x000098a0


	//   ....[32]....
        /*03a4*/ 	.word	0x000098d0


	//   ....[33]....
        /*03a8*/ 	.word	0x00009900


	//   ....[34]....
        /*03ac*/ 	.word	0x00009e10


	//   ....[35]....
        /*03b0*/ 	.word	0x00009e30


	//   ....[36]....
        /*03b4*/ 	.word	0x00009f40


	//   ....[37]....
        /*03b8*/ 	.word	0x00009f60


	//   ....[38]....
        /*03bc*/ 	.word	0x0000a600


	//   ....[39]....
        /*03c0*/ 	.word	0x0000a610


	//   ....[40]....
        /*03c4*/ 	.word	0x0000a710


	//   ....[41]....
        /*03c8*/ 	.word	0x0000a730


	//   ....[42]....
        /*03cc*/ 	.word	0x0000a8f0


	//   ....[43]....
        /*03d0*/ 	.word	0x0000beb0


	//   ....[44]....
        /*03d4*/ 	.word	0x0000bed0


	//   ....[45]....
        /*03d8*/ 	.word	0x0000bee0


	//   ....[46]....
        /*03dc*/ 	.word	0x0000bf80


	//   ....[47]....
        /*03e0*/ 	.word	0x0000bfa0


	//   ....[48]....
        /*03e4*/ 	.word	0x0000c040


	//   ....[49]....
        /*03e8*/ 	.word	0x0000c060


	//   ....[50]....
        /*03ec*/ 	.word	0x0000c070


	//   ....[51]....
        /*03f0*/ 	.word	0x0000c920


	//   ....[52]....
        /*03f4*/ 	.word	0x0000c940


	//   ....[53]....
        /*03f8*/ 	.word	0x0000c960


	//   ....[54]....
        /*03fc*/ 	.word	0x0000ca30


	//   ....[55]....
        /*0400*/ 	.word	0x0000ca40


	//   ....[56]....
        /*0404*/ 	.word	0x0000cae0


	//   ....[57]....
        /*0408*/ 	.word	0x0000caf0


	//   ....[58]....
        /*040c*/ 	.word	0x0000cb00


	//   ....[59]....
        /*0410*/ 	.word	0x0000cb10


	//   ....[60]....
        /*0414*/ 	.word	0x0000cbd0


	//   ....[61]....
        /*0418*/ 	.word	0x0000cbf0


	//   ....[62]....
        /*041c*/ 	.word	0x0000cc50


	//   ....[63]....
        /*0420*/ 	.word	0x0000d490


	//   ....[64]....
        /*0424*/ 	.word	0x0000d4a0


	//   ....[65]....
        /*0428*/ 	.word	0x0000d4c0


	//   ....[66]....
        /*042c*/ 	.word	0x0000d540


	//   ....[67]....
        /*0430*/ 	.word	0x0000d550


	//   ....[68]....
        /*0434*/ 	.word	0x0000d5b0


	//   ....[69]....
        /*0438*/ 	.word	0x0000d5e0


	//   ....[70]....
        /*043c*/ 	.word	0x0000d620


	//   ....[71]....
        /*0440*/ 	.word	0x0000d920


	//   ....[72]....
        /*0444*/ 	.word	0x0000d940


	//   ....[73]....
        /*0448*/ 	.word	0x0000d9e0


	//   ....[74]....
        /*044c*/ 	.word	0x0000d9f0


	//   ....[75]....
        /*0450*/ 	.word	0x0000da80


	//   ....[76]....
        /*0454*/ 	.word	0x0000da90


	//   ....[77]....
        /*0458*/ 	.word	0x0000daa0


	//   ....[78]....
        /*045c*/ 	.word	0x0000db30


	//   ....[79]....
        /*0460*/ 	.word	0x0000e150


	//   ....[80]....
        /*0464*/ 	.word	0x0000e160


	//   ....[81]....
        /*0468*/ 	.word	0x0000e1b0


	//   ....[82]....
        /*046c*/ 	.word	0x0000e1f0


	//   ....[83]....
        /*0470*/ 	.word	0x0000e250


	//   ....[84]....
        /*0474*/ 	.word	0x0000e270


	//   ....[85]....
        /*0478*/ 	.word	0x0000e2f0


	//   ....[86]....
        /*047c*/ 	.word	0x0000e310


	//   ....[87]....
        /*0480*/ 	.word	0x0000e670


	//   ....[88]....
        /*0484*/ 	.word	0x0000e860


	//   ....[89]....
        /*0488*/ 	.word	0x0000edf0


	//   ....[90]....
        /*048c*/ 	.word	0x0000eed0


	//   ....[91]....
        /*0490*/ 	.word	0x0000ef70


	//   ....[92]....
        /*0494*/ 	.word	0x0000efd0


	//   ....[93]....
        /*0498*/ 	.word	0x0000f0e0


	//   ....[94]....
        /*049c*/ 	.word	0x0000f150


	//   ....[95]....
        /*04a0*/ 	.word	0x0000f260


	//   ....[96]....
        /*04a4*/ 	.word	0x0000f2d0


	//   ....[97]....
        /*04a8*/ 	.word	0x0000f3d0


	//   ....[98]....
        /*04ac*/ 	.word	0x0000f460


	//   ....[99]....
        /*04b0*/ 	.word	0x0000f4d0


	//   ....[100]....
        /*04b4*/ 	.word	0x0000f530


	//   ....[101]....
        /*04b8*/ 	.word	0x0000f650


	//   ....[102]....
        /*04bc*/ 	.word	0x0000f6b0


	//   ....[103]....
        /*04c0*/ 	.word	0x0000f7d0


	//   ....[104]....
        /*04c4*/ 	.word	0x0000f830


	//   ....[105]....
        /*04c8*/ 	.word	0x0000f8d0


	//   ....[106]....
        /*04cc*/ 	.word	0x0000f9a0


	//   ....[107]....
        /*04d0*/ 	.word	0x0000fac0


	//   ....[108]....
        /*04d4*/ 	.word	0x0000fb20


	//   ....[109]....
        /*04d8*/ 	.word	0x0000fc10


	//   ....[110]....
        /*04dc*/ 	.word	0x0000fd40


	//   ....[111]....
        /*04e0*/ 	.word	0x0000fdf0


	//   ....[112]....
        /*04e4*/ 	.word	0x0000fe70


	//   ....[113]....
        /*04e8*/ 	.word	0x0000ff50


	//   ....[114]....
        /*04ec*/ 	.word	0x0000ffb0


	//   ....[115]....
        /*04f0*/ 	.word	0x00010080


	//   ....[116]....
        /*04f4*/ 	.word	0x000100e0


	//   ....[117]....
        /*04f8*/ 	.word	0x000101b0


	//   ....[118]....
        /*04fc*/ 	.word	0x000102a0


	//   ....[119]....
        /*0500*/ 	.word	0x00010340


	//   ....[120]....
        /*0504*/ 	.word	0x000103a0


	//   ....[121]....
        /*0508*/ 	.word	0x000104a0


	//   ....[122]....
        /*050c*/ 	.word	0x00010500


	//   ....[123]....
        /*0510*/ 	.word	0x00010600


	//   ....[124]....
        /*0514*/ 	.word	0x00010660


	//   ....[125]....
        /*0518*/ 	.word	0x00010730


	//   ....[126]....
        /*051c*/ 	.word	0x00010880


	//   ....[127]....
        /*0520*/ 	.word	0x00010920


	//   ....[128]....
        /*0524*/ 	.word	0x000109b0


	//   ....[129]....
        /*0528*/ 	.word	0x00010ab0


	//   ....[130]....
        /*052c*/ 	.word	0x00010b10


	//   ....[131]....
        /*0530*/ 	.word	0x00010c00


	//   ....[132]....
        /*0534*/ 	.word	0x00010c60


	//   ....[133]....
        /*0538*/ 	.word	0x00010d20


	//   ....[134]....
        /*053c*/ 	.word	0x00010e10


	//   ....[135]....
        /*0540*/ 	.word	0x00010f30


	//----- nvinfo : EIATTR_REG_RECONFIG
	.align		4
.L_261:
        /*0544*/ 	.byte	0x01, 0x54
	.zero		2


	//----- nvinfo : EIATTR_SYSCALL_OFFSETS
	.align		4
        /*0548*/ 	.byte	0x04, 0x46
        /*054a*/ 	.short	(.L_263 - .L_262)


	//   ....[0]....
.L_262:
        /*054c*/ 	.word	0x000016d0


	//   ....[1]....
        /*0550*/ 	.word	0x0000b480


	//   ....[2]....
        /*0554*/ 	.word	0x0000b5d0


	//   ....[3]....
        /*0558*/ 	.word	0x0000b6c0


	//   ....[4]....
        /*055c*/ 	.word	0x0000c3d0


	//----- nvinfo : EIATTR_MBARRIER_INSTR_OFFSETS
	.align		4
.L_263:
        /*0560*/ 	.byte	0x04, 0x39
        /*0562*/ 	.short	(.L_265 - .L_264)


	//   ....[0]....
.L_264:
        /*0564*/ 	.word	0x00000180
        /*0568*/ 	.word	0x000000ff
        /*056c*/ 	.word	0x0002d800
        /*0570*/ 	.short	0x0100
        /*0572*/ 	.byte	0x08
	.zero		1


	//   ....[1]....
        /*0574*/ 	.word	0x00000190
        /*0578*/ 	.word	0x000000ff
        /*057c*/ 	.word	0x0002d820
        /*0580*/ 	.short	0x0100
        /*0582*/ 	.byte	0x08
	.zero		1


	//   ....[2]....
        /*0584*/ 	.word	0x00000280
        /*0588*/ 	.word	0x000000ff
        /*058c*/ 	.word	0x0002d830
        /*0590*/ 	.short	0x0100
        /*0592*/ 	.byte	0x08
	.zero		1


	//   ....[3]....
        /*0594*/ 	.word	0x00000290
        /*0598*/ 	.word	0x000000ff
        /*059c*/ 	.word	0x0002d840
        /*05a0*/ 	.short	0x0100
        /*05a2*/ 	.byte	0x08
	.zero		1


	//   ....[4]....
        /*05a4*/ 	.word	0x000002a0
        /*05a8*/ 	.word	0x000000ff
        /*05ac*/ 	.word	0x0002d838
        /*05b0*/ 	.short	0x0100
        /*05b2*/ 	.byte	0x08
	.zero		1


	//   ....[5]....
        /*05b4*/ 	.word	0x000002b0
        /*05b8*/ 	.word	0x000000ff
        /*05bc*/ 	.word	0x0002d848
        /*05c0*/ 	.short	0x0100
        /*05c2*/ 	.byte	0x08
	.zero		1


	//   ....[6]....
        /*05c4*/ 	.word	0x000003e0
        /*05c8*/ 	.word	0x000000ff
        /*05cc*/ 	.word	0x0002d850
        /*05d0*/ 	.short	0x0100
        /*05d2*/ 	.byte	0x08
	.zero		1


	//   ....[7]....
        /*05d4*/ 	.word	0x000003f0
        /*05d8*/ 	.word	0x000000ff
        /*05dc*/ 	.word	0x0002d860
        /*05e0*/ 	.short	0x0100
        /*05e2*/ 	.byte	0x08
	.zero		1


	//   ....[8]....
        /*05e4*/ 	.word	0x00000400
        /*05e8*/ 	.word	0x000000ff
        /*05ec*/ 	.word	0x0002d858
        /*05f0*/ 	.short	0x0100
        /*05f2*/ 	.byte	0x08
	.zero		1


	//   ....[9]....
        /*05f4*/ 	.word	0x00000410
        /*05f8*/ 	.word	0x000000ff
        /*05fc*/ 	.word	0x0002d868
        /*0600*/ 	.short	0x0100
        /*0602*/ 	.byte	0x08
	.zero		1


	//   ....[10]....
        /*0604*/ 	.word	0x00000500
        /*0608*/ 	.word	0x000000ff
        /*060c*/ 	.word	0x0002d870
        /*0610*/ 	.short	0x0100
        /*0612*/ 	.byte	0x06
	.zero		1


	//   ....[11]....
        /*0614*/ 	.word	0x00000510
        /*0618*/ 	.word	0x000000ff
        /*061c*/ 	.word	0x0002d880
        /*0620*/ 	.short	0x0100
        /*0622*/ 	.byte	0x06
	.zero		1


	//   ....[12]....
        /*0624*/ 	.word	0x00000520
        /*0628*/ 	.word	0x000000ff
        /*062c*/ 	.word	0x0002d878
        /*0630*/ 	.short	0x0100
        /*0632*/ 	.byte	0x06
	.zero		1


	//   ....[13]....
        /*0634*/ 	.word	0x00000530
        /*0638*/ 	.word	0x000000ff
        /*063c*/ 	.word	0x0002d888
        /*0640*/ 	.short	0x0100
        /*0642*/ 	.byte	0x06
	.zero		1


	//   ....[14]....
        /*0644*/ 	.word	0x00000660
        /*0648*/ 	.word	0x000000ff
        /*064c*/ 	.word	0x0002d890
        /*0650*/ 	.short	0x0100
        /*0652*/ 	.byte	0x08
	.zero		1


	//   ....[15]....
        /*0654*/ 	.word	0x00000670
        /*0658*/ 	.word	0x000000ff
        /*065c*/ 	.word	0x0002d8a0
        /*0660*/ 	.short	0x0100
        /*0662*/ 	.byte	0x08
	.zero		1


	//   ....[16]....
        /*0664*/ 	.word	0x00000680
        /*0668*/ 	.word	0x000000ff
        /*066c*/ 	.word	0x0002d898
        /*0670*/ 	.short	0x0100
        /*0672*/ 	.byte	0x08
	.zero		1


	//   ....[17]....
        /*0674*/ 	.word	0x00000690
        /*0678*/ 	.word	0x000000ff
        /*067c*/ 	.word	0x0002d8a8
        /*0680*/ 	.short	0x0100
        /*0682*/ 	.byte	0x08
	.zero		1


	//   ....[18]....
        /*0684*/ 	.word	0x000007d0
        /*0688*/ 	.word	0x000000ff
        /*068c*/ 	.word	0x0002d8b0
        /*0690*/ 	.short	0x0100
        /*0692*/ 	.byte	0x08
	.zero		1


	//   ....[19]....
        /*0694*/ 	.word	0x000007e0
        /*0698*/ 	.word	0x000000ff
        /*069c*/ 	.word	0x0002d8c0
        /*06a0*/ 	.short	0x0100
        /*06a2*/ 	.byte	0x08
	.zero		1


	//   ....[20]....
        /*06a4*/ 	.word	0x000007f0
        /*06a8*/ 	.word	0x000000ff
        /*06ac*/ 	.word	0x0002d8b8
        /*06b0*/ 	.short	0x0100
        /*06b2*/ 	.byte	0x08
	.zero		1


	//   ....[21]....
        /*06b4*/ 	.word	0x00000800
        /*06b8*/ 	.word	0x000000ff
        /*06bc*/ 	.word	0x0002d8c8
        /*06c0*/ 	.short	0x0100
        /*06c2*/ 	.byte	0x08
	.zero		1


	//   ....[22]....
        /*06c4*/ 	.word	0x00001750
        /*06c8*/ 	.word	0x000000ff
        /*06cc*/ 	.word	0x0002d800
        /*06d0*/ 	.short	0x010a
        /*06d2*/ 	.byte	0x28
	.zero		1


	//   ....[23]....
        /*06d4*/ 	.word	0x000017d0
        /*06d8*/ 	.word	0x00000000
        /*06dc*/ 	.word	0x0002d830
        /*06e0*/ 	.short	0x010a
        /*06e2*/ 	.byte	0x3f
	.zero		1


	//   ....[24]....
        /*06e4*/ 	.word	0x00001810
        /*06e8*/ 	.word	0x00000000
        /*06ec*/ 	.word	0x0002d830
        /*06f0*/ 	.short	0x010a
        /*06f2*/ 	.byte	0x3f
	.zero		1


	//   ....[25]....
        /*06f4*/ 	.word	0x00001ef0
        /*06f8*/ 	.word	0x000000ff
        /*06fc*/ 	.word	0x00000000
        /*0700*/ 	.short	0x0101
        /*0702*/ 	.byte	0x06
	.zero		1


	//   ....[26]....
        /*0704*/ 	.word	0x00003c40
        /*0708*/ 	.word	0x000000ff
        /*070c*/ 	.word	0x0002d830
        /*0710*/ 	.short	0x010a
        /*0712*/ 	.byte	0x06
	.zero		1


	//   ....[27]....
        /*0714*/ 	.word	0x00003c80
        /*0718*/ 	.word	0x000000ff
        /*071c*/ 	.word	0x0002d830
        /*0720*/ 	.short	0x010a
        /*0722*/ 	.byte	0x06
	.zero		1


	//   ....[28]....
        /*0724*/ 	.word	0x00003f50
        /*0728*/ 	.word	0x000000ff
        /*072c*/ 	.word	0x0002d850
        /*0730*/ 	.short	0x010a
        /*0732*/ 	.byte	0x06
	.zero		1


	//   ....[29]....
        /*0734*/ 	.word	0x00003f90
        /*0738*/ 	.word	0x000000ff
        /*073c*/ 	.word	0x0002d850
        /*0740*/ 	.short	0x010a
        /*0742*/ 	.byte	0x06
	.zero		1


	//   ....[30]....
        /*0744*/ 	.word	0x00004540
        /*0748*/ 	.word	0x000000ff
        /*074c*/ 	.word	0x00000000
        /*0750*/ 	.short	0x0101
        /*0752*/ 	.byte	0x06
	.zero		1


	//   ....[31]....
        /*0754*/ 	.word	0x00006010
        /*0758*/ 	.word	0x000000ff
        /*075c*/ 	.word	0x00000000
        /*0760*/ 	.short	0x0101
        /*0762*/ 	.byte	0x06
	.zero		1


	//   ....[32]....
        /*0764*/ 	.word	0x00006700
        /*0768*/ 	.word	0x000000ff
        /*076c*/ 	.word	0x0002d830
        /*0770*/ 	.short	0x010a
        /*0772*/ 	.byte	0x06
	.zero		1


	//   ....[33]....
        /*0774*/ 	.word	0x00006740
        /*0778*/ 	.word	0x000000ff
        /*077c*/ 	.word	0x0002d830
        /*0780*/ 	.short	0x010a
        /*0782*/ 	.byte	0x06
	.zero		1


	//   ....[34]....
        /*0784*/ 	.word	0x00006a10
        /*0788*/ 	.word	0x000000ff
        /*078c*/ 	.word	0x0002d850
        /*0790*/ 	.short	0x010a
        /*0792*/ 	.byte	0x06
	.zero		1


	//   ....[35]....
        /*0794*/ 	.word	0x00006a50
        /*0798*/ 	.word	0x000000ff
        /*079c*/ 	.word	0x0002d850
        /*07a0*/ 	.short	0x010a
        /*07a2*/ 	.byte	0x06
	.zero		1


	//   ....[36]....
        /*07a4*/ 	.word	0x00006fa0
        /*07a8*/ 	.word	0x000000ff
        /*07ac*/ 	.word	0x00000000
        /*07b0*/ 	.short	0x0101
        /*07b2*/ 	.byte	0x06
	.zero		1


	//   ....[37]....
        /*07b4*/ 	.word	0x00008150
        /*07b8*/ 	.word	0x000000ff
        /*07bc*/ 	.word	0x00000000
        /*07c0*/ 	.short	0x0101
        /*07c2*/ 	.byte	0x06
	.zero		1


	//   ....[38]....
        /*07c4*/ 	.word	0x00008740
        /*07c8*/ 	.word	0x000000ff
        /*07cc*/ 	.word	0x0002d850
        /*07d0*/ 	.short	0x010a
        /*07d2*/ 	.byte	0x08
	.zero		1


	//   ....[39]....
        /*07d4*/ 	.word	0x00008780
        /*07d8*/ 	.word	0x000000ff
        /*07dc*/ 	.word	0x0002d850
        /*07e0*/ 	.short	0x010a
        /*07e2*/ 	.byte	0x08
	.zero		1


	//   ....[40]....
        /*07e4*/ 	.word	0x00008e10
        /*07e8*/ 	.word	0x000000ff
        /*07ec*/ 	.word	0x00000000
        /*07f0*/ 	.short	0x0101
        /*07f2*/ 	.byte	0x08
	.zero		1


	//   ....[41]....
        /*07f4*/ 	.word	0x00009e40
        /*07f8*/ 	.word	0x000000ff
        /*07fc*/ 	.word	0x00000000
        /*0800*/ 	.short	0x0101
        /*0802*/ 	.byte	0x05
	.zero		1


	//   ....[42]....
        /*0804*/ 	.word	0x0000bc30
        /*0808*/ 	.word	0x00000006
        /*080c*/ 	.word	0x0002d840
        /*0810*/ 	.short	0x010a
        /*0812*/ 	.byte	0x3f
	.zero		1


	//   ....[43]....
        /*0814*/ 	.word	0x0000c1b0
        /*0818*/ 	.word	0x00000006
        /*081c*/ 	.word	0x0002d830
        /*0820*/ 	.short	0x0107
        /*0822*/ 	.byte	0x3f
	.zero		1


	//   ....[44]....
        /*0824*/ 	.word	0x0000c280
        /*0828*/ 	.word	0x00000006
        /*082c*/ 	.word	0x0002d830
        /*0830*/ 	.short	0x0101
        /*0832*/ 	.byte	0x3f
	.zero		1


	//   ....[45]....
        /*0834*/ 	.word	0x0000cda0
        /*0838*/ 	.word	0x00000011
        /*083c*/ 	.word	0x0002d800
        /*0840*/ 	.short	0x0107
        /*0842*/ 	.byte	0x3f
	.zero		1


	//   ....[46]....
        /*0844*/ 	.word	0x0000ce90
        /*0848*/ 	.word	0x00000011
        /*084c*/ 	.word	0x0002d800
        /*0850*/ 	.short	0x0101
        /*0852*/ 	.byte	0x3f
	.zero		1


	//   ....[47]....
        /*0854*/ 	.word	0x0000ceb0
        /*0858*/ 	.word	0x00000011
        /*085c*/ 	.word	0x0002d820
        /*0860*/ 	.short	0x010a
        /*0862*/ 	.byte	0x3f
	.zero		1


	//   ....[48]....
        /*0864*/ 	.word	0x0000d250
        /*0868*/ 	.word	0x00000006
        /*086c*/ 	.word	0x0002d840
        /*0870*/ 	.short	0x010a
        /*0872*/ 	.byte	0x3f
	.zero		1


	//   ....[49]....
        /*0874*/ 	.word	0x0000d6c0
        /*0878*/ 	.word	0x00000006
        /*087c*/ 	.word	0x0002d830
        /*0880*/ 	.short	0x0107
        /*0882*/ 	.byte	0x3f
	.zero		1


	//   ....[50]....
        /*0884*/ 	.word	0x0000d780
        /*0888*/ 	.word	0x00000006
        /*088c*/ 	.word	0x0002d830
        /*0890*/ 	.short	0x0101
        /*0892*/ 	.byte	0x3f
	.zero		1


	//   ....[51]....
        /*0894*/ 	.word	0x0000d7e0
        /*0898*/ 	.word	0x00000006
        /*089c*/ 	.word	0x0002d860
        /*08a0*/ 	.short	0x010a
        /*08a2*/ 	.byte	0x3f
	.zero		1


	//   ....[52]....
        /*08a4*/ 	.word	0x0000dc20
        /*08a8*/ 	.word	0x00000006
        /*08ac*/ 	.word	0x0002d850
        /*08b0*/ 	.short	0x0107
        /*08b2*/ 	.byte	0x3f
	.zero		1


	//   ....[53]....
        /*08b4*/ 	.word	0x0000ddf0
        /*08b8*/ 	.word	0x00000006
        /*08bc*/ 	.word	0x0002d850
        /*08c0*/ 	.short	0x0101
        /*08c2*/ 	.byte	0x3f
	.zero		1


	//   ....[54]....
        /*08c4*/ 	.word	0x0000e000
        /*08c8*/ 	.word	0x00000004
        /*08cc*/ 	.word	0x0002d860
        /*08d0*/ 	.short	0x010a
        /*08d2*/ 	.byte	0x3f
	.zero		1


	//   ....[55]....
        /*08d4*/ 	.word	0x0000e450
        /*08d8*/ 	.word	0x00000004
        /*08dc*/ 	.word	0x0002d850
        /*08e0*/ 	.short	0x0107
        /*08e2*/ 	.byte	0x3f
	.zero		1


	//   ....[56]....
        /*08e4*/ 	.word	0x0000e510
        /*08e8*/ 	.word	0x00000004
        /*08ec*/ 	.word	0x0002d850
        /*08f0*/ 	.short	0x0101
        /*08f2*/ 	.byte	0x3f
	.zero		1


	//   ....[57]....
        /*08f4*/ 	.word	0x0000e7e0
        /*08f8*/ 	.word	0x00000004
        /*08fc*/ 	.word	0x0002d820
        /*0900*/ 	.short	0x010a
        /*0902*/ 	.byte	0x3f
	.zero		1


	//   ....[58]....
        /*0904*/ 	.word	0x0000e960
        /*0908*/ 	.word	0x00000005
        /*090c*/ 	.word	0x0002d840
        /*0910*/ 	.short	0x010a
        /*0912*/ 	.byte	0x3f
	.zero		1


	//   ....[59]....
        /*0914*/ 	.word	0x0000ea00
        /*0918*/ 	.word	0x00000017
        /*091c*/ 	.word	0x0002d840
        /*0920*/ 	.short	0x010a
        /*0922*/ 	.byte	0x3f
	.zero		1


	//   ....[60]....
        /*0924*/ 	.word	0x0000ea40
        /*0928*/ 	.word	0x00000005
        /*092c*/ 	.word	0x0002d860
        /*0930*/ 	.short	0x010a
        /*0932*/ 	.byte	0x3f
	.zero		1


	//   ....[61]....
        /*0934*/ 	.word	0x0000ea80
        /*0938*/ 	.word	0x00000017
        /*093c*/ 	.word	0x0002d860
        /*0940*/ 	.short	0x010a
        /*0942*/ 	.byte	0x3f
	.zero		1


	//   ....[62]....
        /*0944*/ 	.word	0x0000eaf0
        /*0948*/ 	.word	0x00000003
        /*094c*/ 	.word	0x0002d800
        /*0950*/ 	.short	0x010a
        /*0952*/ 	.byte	0x3f
	.zero		1


	//   ....[63]....
        /*0954*/ 	.word	0x0000eb40
        /*0958*/ 	.word	0x00000000
        /*095c*/ 	.word	0x0002d830
        /*0960*/ 	.short	0x010a
        /*0962*/ 	.byte	0x3f
	.zero		1


	//   ....[64]....
        /*0964*/ 	.word	0x0000eba0
        /*0968*/ 	.word	0x00000004
        /*096c*/ 	.word	0x0002d830
        /*0970*/ 	.short	0x010a
        /*0972*/ 	.byte	0x3f
	.zero		1


	//   ....[65]....
        /*0974*/ 	.word	0x0000ec00
        /*0978*/ 	.word	0x00000004
        /*097c*/ 	.word	0x0002d850
        /*0980*/ 	.short	0x010a
        /*0982*/ 	.byte	0x3f
	.zero		1


	//   ....[66]....
        /*0984*/ 	.word	0x0000ec60
        /*0988*/ 	.word	0x00000004
        /*098c*/ 	.word	0x0002d830
        /*0990*/ 	.short	0x010a
        /*0992*/ 	.byte	0x3f
	.zero		1


	//   ....[67]....
        /*0994*/ 	.word	0x0000ecc0
        /*0998*/ 	.word	0x00000004
        /*099c*/ 	.word	0x0002d850
        /*09a0*/ 	.short	0x010a
        /*09a2*/ 	.byte	0x3f
	.zero		1


	//   ....[68]....
        /*09a4*/ 	.word	0x0000ed20
        /*09a8*/ 	.word	0x00000006
        /*09ac*/ 	.word	0x0002d850
        /*09b0*/ 	.short	0x010a
        /*09b2*/ 	.byte	0x3f
	.zero		1


	//   ....[69]....
        /*09b4*/ 	.word	0x0000ee20
        /*09b8*/ 	.word	0x00000006
        /*09bc*/ 	.word	0x0002d840
        /*09c0*/ 	.short	0x010a
        /*09c2*/ 	.byte	0x3f
	.zero		1


	//   ....[70]....
        /*09c4*/ 	.word	0x0000fc40
        /*09c8*/ 	.word	0x00000011
        /*09cc*/ 	.word	0x0002d820
        /*09d0*/ 	.short	0x010a
        /*09d2*/ 	.byte	0x3f
	.zero		1


	//   ....[71]....
        /*09d4*/ 	.word	0x0000fc90
        /*09d8*/ 	.word	0x00000006
        /*09dc*/ 	.word	0x0002d840
        /*09e0*/ 	.short	0x010a
        /*09e2*/ 	.byte	0x3f
	.zero		1


	//   ....[72]....
        /*09e4*/ 	.word	0x000101f0
        /*09e8*/ 	.word	0x00000006
        /*09ec*/ 	.word	0x0002d860
        /*09f0*/ 	.short	0x010a
        /*09f2*/ 	.byte	0x3f
	.zero		1


	//   ....[73]....
        /*09f4*/ 	.word	0x000107d0
        /*09f8*/ 	.word	0x00000004
        /*09fc*/ 	.word	0x0002d860
        /*0a00*/ 	.short	0x010a
        /*0a02*/ 	.byte	0x3f
	.zero		1


	//   ....[74]....
        /*0a04*/ 	.word	0x00010e50
        /*0a08*/ 	.word	0x00000004
        /*0a0c*/ 	.word	0x0002d820
        /*0a10*/ 	.short	0x010a
        /*0a12*/ 	.byte	0x3f
	.zero		1


	//   ....[75]....
        /*0a14*/ 	.word	0x00010ff0
        /*0a18*/ 	.word	0x00000005
        /*0a1c*/ 	.word	0x0002d840
        /*0a20*/ 	.short	0x010a
        /*0a22*/ 	.byte	0x3f
	.zero		1


	//   ....[76]....
        /*0a24*/ 	.word	0x00011040
        /*0a28*/ 	.word	0x00000017
        /*0a2c*/ 	.word	0x0002d840
        /*0a30*/ 	.short	0x010a
        /*0a32*/ 	.byte	0x3f
	.zero		1


	//   ....[77]....
        /*0a34*/ 	.word	0x00011090
        /*0a38*/ 	.word	0x00000005
        /*0a3c*/ 	.word	0x0002d860
        /*0a40*/ 	.short	0x010a
        /*0a42*/ 	.byte	0x3f
	.zero		1


	//----- nvinfo : EIATTR_NUM_MBARRIERS
	.align		4
.L_265:
        /*0a44*/ 	.byte	0x03, 0x38
        /*0a46*/ 	.short	0x0016


	//----- nvinfo : EIATTR_EXIT_INSTR_OFFSETS
	.align		4
        /*0a48*/ 	.byte	0x04, 0x1c
        /*0a4a*/ 	.short	(.L_267 - .L_266)


	//   ....[0]....
.L_266:
        /*0a4c*/ 	.word	0x00000970


	//   ....[1]....
        /*0a50*/ 	.word	0x0000a860


	//   ....[2]....
        /*0a54*/ 	.word	0x0000ead0


	//----- nvinfo : EIATTR_MAX_THREADS
	.align		4
.L_267:
        /*0a58*/ 	.byte	0x04, 0x05
        /*0a5a*/ 	.short	(.L_269 - .L_268)
.L_268:
        /*0a5c*/ 	.word	0x00000200
        /*0a60*/ 	.word	0x00000001
        /*0a64*/ 	.word	0x00000001


	//----- nvinfo : EIATTR_CRS_STACK_SIZE
	.align		4
.L_269:
        /*0a68*/ 	.byte	0x04, 0x1e
        /*0a6a*/ 	.short	(.L_271 - .L_270)
.L_270:
        /*0a6c*/ 	.word	0x00000000


	//----- nvinfo : EIATTR_CBANK_PARAM_SIZE
	.align		4
.L_271:
        /*0a70*/ 	.byte	0x03, 0x19
        /*0a72*/ 	.short	0x0af0


	//----- nvinfo : EIATTR_PARAM_CBANK
	.align		4
        /*0a74*/ 	.byte	0x04, 0x0a
        /*0a76*/ 	.short	(.L_273 - .L_272)
	.align		4
.L_272:
        /*0a78*/ 	.word	index@(.nv.constant0._ZN7cutlass13device_kernelIN5flash11enable_sm90INS1_16FlashAttnFwdSm90INS1_25CollectiveMainloopFwdSm90ILi2EN4cute5tupleIJNS5_1CILi1EEES8_S8_EEENS6_IJNS7_ILi192EEENS7_ILi128EEENS7_ILi96EEEEEELi96ENS_10bfloat16_tEfNS_4arch4Sm90ELb1ELb0ELb0ELb0ELb1ELb0ELb0ELb0ELb1ELb1ELb0ELb0EEENS1_21CollectiveEpilogueFwdINS6_IJSA_SC_SB_EEES9_SE_SG_Li384ELb0ELb1ELb0ELb0EEENS1_30DynamicPersistentTileSchedulerILi384ELi128ELb0ELb1ELb1EEEEEEEEEvNT_6ParamsE)
        /*0a7c*/ 	.short	0x0210
        /*0a7e*/ 	.short	0x0af0


	//----- nvinfo : EIATTR_SW_WAR
	.align		4
.L_273:
        /*0a80*/ 	.byte	0x04, 0x36
        /*0a82*/ 	.short	(.L_275 - .L_274)
.L_274:
        /*0a84*/ 	.word	0x00000008
.L_275:


//--------------------- .nv.info._ZN7cutlass13device_kernelIN5flash11enable_sm90INS1_16FlashAttnFwdSm90INS1_25CollectiveMainloopFwdSm90ILi2EN4cute5tupleIJNS5_1CILi1EEES8_S8_EEENS6_IJNS7_ILi192EEENS7_ILi128EEENS7_ILi96EEEEEELi96ENS_10bfloat16_tEfNS_4arch4Sm90ELb1ELb0ELb0ELb1ELb1ELb0ELb0ELb0ELb1ELb1ELb0ELb0EEENS1_21CollectiveEpilogueFwdINS6_IJSA_SC_SB_EEES9_SE_SG_Li384ELb1ELb1ELb0ELb0EEENS1_36VarlenDynamicPersistentTileSchedulerILi192ELi128ELi384ELi128ELb0ELb1ELb1ELb1ELb1ELb1EEEEEEEEEvNT_6ParamsE --------------------------
	.section	.nv.info._ZN7cutlass13device_kernelIN5flash11enable_sm90INS1_16FlashAttnFwdSm90INS1_25CollectiveMainloopFwdSm90ILi2EN4cute5tupleIJNS5_1CILi1EEES8_S8_EEENS6_IJNS7_ILi192EEENS7_ILi128EEENS7_ILi96EEEEEELi96ENS_10bfloat16_tEfNS_4arch4Sm90ELb1ELb0ELb0ELb1ELb1ELb0ELb0ELb0ELb1ELb1ELb0ELb0EEENS1_21CollectiveEpilogueFwdINS6_IJSA_SC_SB_EEES9_SE_SG_Li384ELb1ELb1ELb0ELb0EEENS1_36VarlenDynamicPersistentTileSchedulerILi192ELi128ELi384ELi128ELb0ELb1ELb1ELb1ELb1ELb1EEEEEEEEEvNT_6ParamsE,"",@"SHT_CUDA_INFO"
	.sectionflags	@""
	.align	4


	//----- nvinfo : EIATTR_CUDA_API_VERSION
	.align		4
        /*0000*/ 	.byte	0x04, 0x37
        /*0002*/ 	.short	(.L_277 - .L_276)
.L_276:
        /*0004*/ 	.word	0x00000082


	//----- nvinfo : EIATTR_KPARAM_INFO
	.align		4
.L_277:
        /*0008*/ 	.byte	0x04, 0x17
        /*000a*/ 	.short	(.L_279 - .L_278)
.L_278:
        /*000c*/ 	.word	0x00000000
        /*0010*/ 	.short	0x0000
        /*0012*/ 	.short	0x0070
        /*0014*/ 	.byte	0x00, 0xf0, 0x01, 0x2a


	//----- nvinfo : EIATTR_SPARSE_MMA_MASK
	.align		4
.L_279:
        /*0018*/ 	.byte	0x03, 0x50
        /*001a*/ 	.short	0x0000


	//----- nvinfo : EIATTR_MAXREG_COUNT
	.align		4
        /*001c*/ 	.byte	0x03, 0x1b
        /*001e*/ 	.short	0x0080


	//----- nvinfo : EIATTR_NUM_BARRIERS
	.align		4
        /*0020*/ 	.byte	0x02, 0x4c
        /*0022*/ 	.byte	0x10
	.zero		1


	//----- nvinfo : EIATTR_EXTERNS
	.align		4
        /*0024*/ 	.byte	0x04, 0x0f
        /*0026*/ 	.short	(.L_281 - .L_280)


	//   ....[0]....
	.align		4
.L_280:
        /*0028*/ 	.word	index@(__assertfail)


	//----- nvinfo : EIATTR_ANNOTATIONS
	.align		4
.L_281:
        /*002c*/ 	.byte	0x04, 0x55
        /*002e*/ 	.short	(.L_283 - .L_282)


	//   ....[0]....
.L_282:
        /* <DEDUP_REMOVED lines=32> */


	//----- nvinfo : EIATTR_MERCURY_ISA_VERSION
	.align		4
.L_283:
        /*0220*/ 	.byte	0x03, 0x5f
        /*0222*/ 	.short	0x0101


	//----- nvinfo : EIATTR_UNUSED_LOAD_BYTE_OFFSET
	.align		4
        /*0224*/ 	.byte	0x04, 0x44
        /*0226*/ 	.short	(.L_285 - .L_284)


	//   ....[0]....
.L_284:
        /*0228*/ 	.word	0x00000970
        /*022c*/ 	.word	0x0000fff0


	//   ....[1]....
        /*0230*/ 	.word	0x00008fa0
        /*0234*/ 	.word	0x0000fff0


	//----- nvinfo : EIATTR_INT_WARP_WIDE_INSTR_OFFSETS
	.align		4
.L_285:
        /*0238*/ 	.byte	0x04, 0x31
        /*023a*/ 	.short	(.L_287 - .L_286)


	//   ....[0]....
.L_286:
        /*023c*/ 	.word	0x000000c0


	//   ....[1]....
        /*0240*/ 	.word	0x000000d0


	//   ....[2]....
        /*0244*/ 	.word	0x00000170


	//   ....[3]....
        /*0248*/ 	.word	0x0000bd50


	//   ....[4]....
        /*024c*/ 	.word	0x0000bde0


	//   ....[5]....
        /*0250*/ 	.word	0x0000ebd0


	//   ....[6]....
        /*0254*/ 	.word	0x0000ec60


	//----- nvinfo : EIATTR_COOP_GROUP_MASK_REGIDS
	.align		4
.L_287:
        /*0258*/ 	.byte	0x04, 0x29
        /*025a*/ 	.short	(.L_289 - .L_288)


	//   ....[0]....
.L_288:
        /*025c*/ 	.word	0xffffffff


	//   ....[1]....
        /*0260*/ 	.word	0xffffffff


	//   ....[2]....
        /*0264*/ 	.word	0xffffffff


	//   ....[3]....
        /*0268*/ 	.word	0xffffffff


	//   ....[4]....
        /*026c*/ 	.word	0xffffffff


	//   ....[5]....
        /*0270*/ 	.word	0xffffffff


	//   ....[6]....
        /*0274*/ 	.word	0xffffffff


	//   ....[7]....
        /*0278*/ 	.word	0xffffffff


	//   ....[8]....
        /*027c*/ 	.word	0xffffffff


	//   ....[9]....
        /*0280*/ 	.word	0xffffffff


	//   ....[10]....
        /*0284*/ 	.word	0xffffffff


	//   ....[11]....
        /*0288*/ 	.word	0xffffffff


	//   ....[12]....
        /*028c*/ 	.word	0xffffffff


	//   ....[13]....
        /*0290*/ 	.word	0xffffffff


	//   ....[14]....
        /*0294*/ 	.word	0xffffffff


	//   ....[15]....
        /*0298*/ 	.word	0xffffffff


	//   ....[16]....
        /*029c*/ 	.word	0xffffffff


	//   ....[17]....
        /*02a0*/ 	.word	0xffffffff


	//   ....[18]....
        /*02a4*/ 	.word	0xffffffff


	//   ....[19]....
        /*02a8*/ 	.word	0xffffffff


	//   ....[20]....
        /*02ac*/ 	.word	0xffffffff


	//   ....[21]....
        /*02b0*/ 	.word	0xffffffff


	//   ....[22]....
        /*02b4*/ 	.word	0xffffffff


	//   ....[23]....
        /*02b8*/ 	.word	0xffffffff


	//   ....[24]....
        /*02bc*/ 	.word	0xffffffff


	//   ....[25]....
        /*02c0*/ 	.word	0xffffffff


	//   ....[26]....
        /*02c4*/ 	.word	0xffffffff


	//   ....[27]....
        /*02c8*/ 	.word	0xffffffff


	//   ....[28]....
        /*02cc*/ 	.word	0xffffffff


	//   ....[29]....
        /*02d0*/ 	.word	0xffffffff


	//   ....[30]....
        /*02d4*/ 	.word	0xffffffff


	//   ....[31]....
        /*02d8*/ 	.word	0xffffffff


	//   ....[32]....
        /*02dc*/ 	.word	0xffffffff


	//   ....[33]....
        /*02e0*/ 	.word	0xffffffff


	//   ....[34]....
        /*02e4*/ 	.word	0xffffffff


	//   ....[35]....
        /*02e8*/ 	.word	0xffffffff


	//   ....[36]....
        /*02ec*/ 	.word	0xffffffff


	//   ....[37]....
        /*02f0*/ 	.word	0xffffffff


	//   ....[38]....
        /*02f4*/ 	.word	0xffffffff


	//   ....[39]....
        /*02f8*/ 	.word	0xffffffff


	//   ....[40]....
        /*02fc*/ 	.word	0xffffffff


	//   ....[41]....
        /*0300*/ 	.word	0xffffffff


	//   ....[42]....
        /*0304*/ 	.word	0xffffffff


	//   ....[43]....
        /*0308*/ 	.word	0xffffffff


	//   ....[44]....
        /*030c*/ 	.word	0xffffffff


	//   ....[45]....
        /*0310*/ 	.word	0xffffffff


	//   ....[46]....
        /*0314*/ 	.word	0xffffffff


	//   ....[47]....
        /*0318*/ 	.word	0xffffffff


	//   ....[48]....
        /*031c*/ 	.word	0xffffffff


	//   ....[49]....
        /*0320*/ 	.word	0xffffffff


	//   ....[50]....
        /*0324*/ 	.word	0xffffffff


	//   ....[51]....
        /*0328*/ 	.word	0xffffffff


	//   ....[52]....
        /*032c*/ 	.word	0xffffffff


	//   ....[53]....
        /*0330*/ 	.word	0xffffffff


	//   ....[54]....
        /*0334*/ 	.word	0xffffffff


	//   ....[55]....
        /*0338*/ 	.word	0xffffffff


	//   ....[56]....
        /*033c*/ 	.word	0xffffffff


	//   ....[57]....
        /*0340*/ 	.word	0xffffffff


	//   ....[58]....
        /*0344*/ 	.word	0xffffffff


	//   ....[59]....
        /*0348*/ 	.word	0xffffffff


	//   ....[60]....
        /*034c*/ 	.word	0xffffffff


	//   ....[61]....
        /*0350*/ 	.word	0xffffffff


	//   ....[62]....
        /*0354*/ 	.word	0xffffffff


	//   ....[63]....
        /*0358*/ 	.word	0xffffffff


	//   ....[64]....
        /*035c*/ 	.word	0xffffffff


	//   ....[65]....
        /*0360*/ 	.word	0xffffffff


	//   ....[66]....
        /*0364*/ 	.word	0xffffffff


	//   ....[67]....
        /*0368*/ 	.word	0xffffffff


	//   ....[68]....
        /*036c*/ 	.word	0xffffffff


	//   ....[69]....
        /*0370*/ 	.word	0xffffffff


	//   ....[70]....
        /*0374*/ 	.word	0xffffffff


	//   ....[71]....
        /*0378*/ 	.word	0xffffffff


	//   ....[72]....
        /*037c*/ 	.word	0xffffffff


	//   ....[73]....
        /*0380*/ 	.word	0xffffffff


	//   ....[74]....
        /*0384*/ 	.word	0xffffffff


	//   ....[75]....
        /*0388*/ 	.word	0xffffffff


	//   ....[76]....
        /*038c*/ 	.word	0xffffffff


	//   ....[77]....
        /*0390*/ 	.word	0xffffffff


	//   ....[78]....
        /*0394*/ 	.word	0xffffffff


	//   ....[79]....
        /*0398*/ 	.word	0xffffffff


	//   ....[80]....
        /*039c*/ 	.word	0xffffffff


	//   ....[81]....
        /*03a0*/ 	.word	0xffffffff


	//   ....[82]....
        /*03a4*/ 	.word	0xffffffff


	//   ....[83]....
        /*03a8*/ 	.word	0xffffffff


	//   ....[84]....
        /*03ac*/ 	.word	0xffffffff


	//   ....[85]....
        /*03b0*/ 	.word	0xffffffff


	//   ....[86]....
        /*03b4*/ 	.word	0xffffffff


	//   ....[87]....
        /*03b8*/ 	.word	0xffffffff


	//   ....[88]....
        /*03bc*/ 	.word	0xffffffff


	//   ....[89]....
        /*03c0*/ 	.word	0xffffffff


	//   ....[90]....
        /*03c4*/ 	.word	0xffffffff


	//   ....[91]....
        /*03c8*/ 	.word	0xffffffff


	//   ....[92]....
        /*03cc*/ 	.word	0xffffffff


	//   ....[93]....
        /*03d0*/ 	.word	0xffffffff


	//   ....[94]....
        /*03d4*/ 	.word	0xffffffff


	//   ....[95]....
        /*03d8*/ 	.word	0xffffffff


	//   ....[96]....
        /*03dc*/ 	.word	0xffffffff


	//   ....[97]....
        /*03e0*/ 	.word	0xffffffff


	//   ....[98]....
        /*03e4*/ 	.word	0xffffffff


	//   ....[99]....
        /*03e8*/ 	.word	0xffffffff


	//   ....[100]....
        /*03ec*/ 	.word	0xffffffff


	//   ....[101]....
        /*03f0*/ 	.word	0xffffffff


	//   ....[102]....
        /*03f4*/ 	.word	0xffffffff


	//   ....[103]....
        /*03f8*/ 	.word	0xffffffff


	//   ....[104]....
        /*03fc*/ 	.word	0xffffffff


	//   ....[105]....
        /*0400*/ 	.word	0xffffffff


	//   ....[106]....
        /*0404*/ 	.word	0xffffffff


	//   ....[107]....
        /*0408*/ 	.word	0xffffffff


	//   ....[108]....
        /*040c*/ 	.word	0xffffffff


	//   ....[109]....
        /*0410*/ 	.word	0xffffffff


	//   ....[110]....
        /*0414*/ 	.word	0xffffffff


	//   ....[111]....
        /*0418*/ 	.word	0xffffffff


	//   ....[112]....
        /*041c*/ 	.word	0xffffffff


	//   ....[113]....
        /*0420*/ 	.word	0xffffffff


	//   ....[114]....
        /*0424*/ 	.word	0xffffffff


	//   ....[115]....
        /*0428*/ 	.word	0xffffffff


	//   ....[116]....
        /*042c*/ 	.word	0xffffffff


	//   ....[117]....
        /*0430*/ 	.word	0xffffffff


	//   ....[118]....
        /*0434*/ 	.word	0xffffffff


	//   ....[119]....
        /*0438*/ 	.word	0xffffffff


	//   ....[120]....
        /*043c*/ 	.word	0x0500000f


	//   ....[121]....
        /*0440*/ 	.word	0x0500000f


	//   ....[122]....
        /*0444*/ 	.word	0x0500000f


	//   ....[123]....
        /*0448*/ 	.word	0x0500000f


	//   ....[124]....
        /*044c*/ 	.word	0x0500000f


	//   ....[125]....
        /*0450*/ 	.word	0x0500000f


	//   ....[126]....
        /*0454*/ 	.word	0x0500000f


	//   ....[127]....
        /*0458*/ 	.word	0x0500000f


	//   ....[128]....
        /*045c*/ 	.word	0x0500000f


	//   ....[129]....
        /*0460*/ 	.word	0x0500000f


	//   ....[130]....
        /*0464*/ 	.word	0x0500000f


	//   ....[131]....
        /*0468*/ 	.word	0x0500000f


	//   ....[132]....
        /*046c*/ 	.word	0x0500000f


	//   ....[133]....
        /*0470*/ 	.word	0x0500000f


	//   ....[134]....
        /*0474*/ 	.word	0x0500000f


	//   ....[135]....
        /*0478*/ 	.word	0x0500000f


	//   ....[136]....
        /*047c*/ 	.word	0x0500000f


	//   ....[137]....
        /*0480*/ 	.word	0x0500000f


	//   ....[138]....
        /*0484*/ 	.word	0x0500000f


	//   ....[139]....
        /*0488*/ 	.word	0x0500000f


	//   ....[140]....
        /*048c*/ 	.word	0x0500000f


	//   ....[141]....
        /*0490*/ 	.word	0x0500000f


	//   ....[142]....
        /*0494*/ 	.word	0x0500000f


	//   ....[143]....
        /*0498*/ 	.word	0x0500000f


	//   ....[144]....
        /*049c*/ 	.word	0x0500000f


	//   ....[145]....
        /*04a0*/ 	.word	0x0500000f


	//   ....[146]....
        /*04a4*/ 	.word	0x0500000f


	//   ....[147]....
        /*04a8*/ 	.word	0x0500000f


	//   ....[148]....
        /*04ac*/ 	.word	0x0500000f


	//   ....[149]....
        /*04b0*/ 	.word	0x0500000f


	//   ....[150]....
        /*04b4*/ 	.word	0x0500000f


	//   ....[151]....
        /*04b8*/ 	.word	0x0500000f


	//   ....[152]....
        /*04bc*/ 	.word	0x0500000f


	//   ....[153]....
        /*04c0*/ 	.word	0x0500000f


	//   ....[154]....
        /*04c4*/ 	.word	0x0500000f


	//   ....[155]....
        /*04c8*/ 	.word	0x0500000f


	//   ....[156]....
        /*04cc*/ 	.word	0x0500000f


	//   ....[157]....
        /*04d0*/ 	.word	0x0500000f


	//   ....[158]....
        /*04d4*/ 	.word	0x0500000f


	//   ....[159]....
        /*04d8*/ 	.word	0x0500000f


	//   ....[160]....
        /*04dc*/ 	.word	0x0500000f


	//   ....[161]....
        /*04e0*/ 	.word	0x0500000f


	//   ....[162]....
        /*04e4*/ 	.word	0x0500000f


	//   ....[163]....
        /*04e8*/ 	.word	0x0500000f


	//   ....[164]....
        /*04ec*/ 	.word	0x0500000f


	//   ....[165]....
        /*04f0*/ 	.word	0x0500000f


	//   ....[166]....
        /*04f4*/ 	.word	0x0500000f


	//   ....[167]....
        /*04f8*/ 	.word	0x0500000f


	//   ....[168]....
        /*04fc*/ 	.word	0x0500000f


	//   ....[169]....
        /*0500*/ 	.word	0x0500000f


	//   ....[170]....
        /*0504*/ 	.word	0x0500000f


	//   ....[171]....
        /*0508*/ 	.word	0x0500000f


	//   ....[172]....
        /*050c*/ 	.word	0x0500000f


	//   ....[173]....
        /*0510*/ 	.word	0x0500000f


	//   ....[174]....
        /*0514*/ 	.word	0x0500000f


	//   ....[175]....
        /*0518*/ 	.word	0x0500000f


	//   ....[176]....
        /*051c*/ 	.word	0x0500000f


	//   ....[177]....
        /*0520*/ 	.word	0x0500000f


	//   ....[178]....
        /*0524*/ 	.word	0x0500000f


	//   ....[179]....
        /*0528*/ 	.word	0x0500000f


	//   ....[180]....
        /*052c*/ 	.word	0x0500000f


	//   ....[181]....
        /*0530*/ 	.word	0x0500000f


	//   ....[182]....
        /*0534*/ 	.word	0x0500000f


	//----- nvinfo : EIATTR_COOP_GROUP_INSTR_OFFSETS
	.align		4
.L_289:
        /*0538*/ 	.byte	0x04, 0x28
        /*053a*/ 	.short	(.L_291 - .L_290)


	//   ....[0]....
.L_290:
        /*053c*/ 	.word	0x00000080


	//   ....[1]....
        /*0540*/ 	.word	0x000000b0


	//   ....[2]....
        /*0544*/ 	.word	0x000002d0


	//   ....[3]....
        /*0548*/ 	.word	0x00000430


	//   ....[4]....
        /*054c*/ 	.word	0x00000550


	//   ....[5]....
        /*0550*/ 	.word	0x000006b0


	//   ....[6]....
        /*0554*/ 	.word	0x000014f0


	//   ....[7]....
        /*0558*/ 	.word	0x00001c30


	//   ....[8]....
        /*055c*/ 	.word	0x00002290


	//   ....[9]....
        /*0560*/ 	.word	0x000022a0


	//   ....[10]....
        /*0564*/ 	.word	0x00002300


	//   ....[11]....
        /*0568*/ 	.word	0x00002cb0


	//   ....[12]....
        /*056c*/ 	.word	0x00002d20


	//   ....[13]....
        /*0570*/ 	.word	0x00003a10


	//   ....[14]....
        /*0574*/ 	.word	0x000043e0


	//   ....[15]....
        /*0578*/ 	.word	0x00004400


	//   ....[16]....
        /*057c*/ 	.word	0x00004a70


	//   ....[17]....
        /*0580*/ 	.word	0x00004b70


	//   ....[18]....
        /*0584*/ 	.word	0x000053a0


	//   ....[19]....
        /*0588*/ 	.word	0x00005400


	//   ....[20]....
        /*058c*/ 	.word	0x00006450


	//   ....[21]....
        /*0590*/ 	.word	0x000071b0


	//   ....[22]....
        /*0594*/ 	.word	0x000071c0


	//   ....[23]....
        /*0598*/ 	.word	0x000071f0


	//   ....[24]....
        /*059c*/ 	.word	0x00007210


	//   ....[25]....
        /*05a0*/ 	.word	0x00008560


	//   ....[26]....
        /*05a4*/ 	.word	0x00008660


	//   ....[27]....
        /*05a8*/ 	.word	0x000086c0


	//   ....[28]....
        /*05ac*/ 	.word	0x000087a0


	//   ....[29]....
        /*05b0*/ 	.word	0x000087b0


	//   ....[30]....
        /*05b4*/ 	.word	0x00009900


	//   ....[31]....
        /*05b8*/ 	.word	0x00009940


	//   ....[32]....
        /*05bc*/ 	.word	0x00009970


	//   ....[33]....
        /*05c0*/ 	.word	0x000099a0


	//   ....[34]....
        /*05c4*/ 	.word	0x00009e20


	//   ....[35]....
        /*05c8*/ 	.word	0x00009e30


	//   ....[36]....
        /*05cc*/ 	.word	0x00009f40


	//   ....[37]....
        /*05d0*/ 	.word	0x00009f60


	//   ....[38]....
        /*05d4*/ 	.word	0x0000a760


	//   ....[39]....
        /*05d8*/ 	.word	0x0000a770


	//   ....[40]....
        /*05dc*/ 	.word	0x0000a870


	//   ....[41]....
        /*05e0*/ 	.word	0x0000a890


	//   ....[42]....
        /*05e4*/ 	.word	0x0000aa00


	//   ....[43]....
        /*05e8*/ 	.word	0x0000abd0


	//   ....[44]....
        /*05ec*/ 	.word	0x0000ac00


	//   ....[45]....
        /*05f0*/ 	.word	0x0000ac30


	//   ....[46]....
        /*05f4*/ 	.word	0x0000ac60


	//   ....[47]....
        /*05f8*/ 	.word	0x0000ac90


	//   ....[48]....
        /*05fc*/ 	.word	0x0000acc0


	//   ....[49]....
        /*0600*/ 	.word	0x0000ae10


	//   ....[50]....
        /*0604*/ 	.word	0x0000ae40


	//   ....[51]....
        /*0608*/ 	.word	0x0000ae70


	//   ....[52]....
        /*060c*/ 	.word	0x0000aea0


	//   ....[53]....
        /*0610*/ 	.word	0x0000aed0


	//   ....[54]....
        /*0614*/ 	.word	0x0000af00


	//   ....[55]....
        /*0618*/ 	.word	0x0000af90


	//   ....[56]....
        /*061c*/ 	.word	0x0000aff0


	//   ....[57]....
        /*0620*/ 	.word	0x0000b090


	//   ....[58]....
        /*0624*/ 	.word	0x0000ca20


	//   ....[59]....
        /*0628*/ 	.word	0x0000ca40


	//   ....[60]....
        /*062c*/ 	.word	0x0000caf0


	//   ....[61]....
        /*0630*/ 	.word	0x0000cb10


	//   ....[62]....
        /*0634*/ 	.word	0x0000cbb0


	//   ....[63]....
        /*0638*/ 	.word	0x0000cbd0


	//   ....[64]....
        /*063c*/ 	.word	0x0000cbe0


	//   ....[65]....
        /*0640*/ 	.word	0x0000cbf0


	//   ....[66]....
        /*0644*/ 	.word	0x0000d5b0


	//   ....[67]....
        /*0648*/ 	.word	0x0000d5c0


	//   ....[68]....
        /*064c*/ 	.word	0x0000d6b0


	//   ....[69]....
        /*0650*/ 	.word	0x0000d6c0


	//   ....[70]....
        /*0654*/ 	.word	0x0000d770


	//   ....[71]....
        /*0658*/ 	.word	0x0000d780


	//   ....[72]....
        /*065c*/ 	.word	0x0000d790


	//   ....[73]....
        /*0660*/ 	.word	0x0000d7a0


	//   ....[74]....
        /*0664*/ 	.word	0x0000d870


	//   ....[75]....
        /*0668*/ 	.word	0x0000d8b0


	//   ....[76]....
        /*066c*/ 	.word	0x0000d8c0


	//   ....[77]....
        /*0670*/ 	.word	0x0000d8e0


	//   ....[78]....
        /*0674*/ 	.word	0x0000e190


	//   ....[79]....
        /*0678*/ 	.word	0x0000e1a0


	//   ....[80]....
        /*067c*/ 	.word	0x0000e1c0


	//   ....[81]....
        /*0680*/ 	.word	0x0000e240


	//   ....[82]....
        /*0684*/ 	.word	0x0000e250


	//   ....[83]....
        /*0688*/ 	.word	0x0000e2b0


	//   ....[84]....
        /*068c*/ 	.word	0x0000e2e0


	//   ....[85]....
        /*0690*/ 	.word	0x0000e320


	//   ....[86]....
        /*0694*/ 	.word	0x0000e610


	//   ....[87]....
        /*0698*/ 	.word	0x0000e630


	//   ....[88]....
        /*069c*/ 	.word	0x0000e6d0


	//   ....[89]....
        /*06a0*/ 	.word	0x0000e6e0


	//   ....[90]....
        /*06a4*/ 	.word	0x0000e770


	//   ....[91]....
        /*06a8*/ 	.word	0x0000e780


	//   ....[92]....
        /*06ac*/ 	.word	0x0000e790


	//   ....[93]....
        /*06b0*/ 	.word	0x0000e820


	//   ....[94]....
        /*06b4*/ 	.word	0x0000ee50


	//   ....[95]....
        /*06b8*/ 	.word	0x0000ee60


	//   ....[96]....
        /*06bc*/ 	.word	0x0000eef0


	//   ....[97]....
        /*06c0*/ 	.word	0x0000ef90


	//   ....[98]....
        /*06c4*/ 	.word	0x0000efb0


	//   ....[99]....
        /*06c8*/ 	.word	0x0000f030


	//   ....[100]....
        /*06cc*/ 	.word	0x0000f050


	//   ....[101]....
        /*06d0*/ 	.word	0x0000f060


	//   ....[102]....
        /*06d4*/ 	.word	0x0000f440


	//   ....[103]....
        /*06d8*/ 	.word	0x0000f470


	//   ....[104]....
        /*06dc*/ 	.word	0x0000f4b0


	//   ....[105]....
        /*06e0*/ 	.word	0x0000f4e0


	//   ....[106]....
        /*06e4*/ 	.word	0x0000f510


	//   ....[107]....
        /*06e8*/ 	.word	0x0000f540


	//   ....[108]....
        /*06ec*/ 	.word	0x0000f570


	//   ....[109]....
        /*06f0*/ 	.word	0x0000f5a0


	//   ....[110]....
        /*06f4*/ 	.word	0x0000f720


	//   ....[111]....
        /*06f8*/ 	.word	0x0000f750


	//   ....[112]....
        /*06fc*/ 	.word	0x0000f780


	//   ....[113]....
        /*0700*/ 	.word	0x0000f7b0


	//   ....[114]....
        /*0704*/ 	.word	0x0000f7e0


	//   ....[115]....
        /*0708*/ 	.word	0x0000f810


	//   ....[116]....
        /*070c*/ 	.word	0x0000f8d0


	//   ....[117]....
        /*0710*/ 	.word	0x0000f8f0


	//   ....[118]....
        /*0714*/ 	.word	0x0000f960


	//   ....[119]....
        /*0718*/ 	.word	0x00010000


	//   ....[120]....
        /*071c*/ 	.word	0x000105a0


	//   ....[121]....
        /*0720*/ 	.word	0x00010690


	//   ....[122]....
        /*0724*/ 	.word	0x00010730


	//   ....[123]....
        /*0728*/ 	.word	0x00010790


	//   ....[124]....
        /*072c*/ 	.word	0x000108a0


	//   ....[125]....
        /*0730*/ 	.word	0x00010910


	//   ....[126]....
        /*0734*/ 	.word	0x00010a20


	//   ....[127]....
        /*0738*/ 	.word	0x00010a90


	//   ....[128]....
        /*073c*/ 	.word	0x00010b30


	//   ....[129]....
        /*0740*/ 	.word	0x00010c70


	//   ....[130]....
        /*0744*/ 	.word	0x00010cc0


	//   ....[131]....
        /*0748*/ 	.word	0x00010d30


	//   ....[132]....
        /*074c*/ 	.word	0x00010e30


	//   ....[133]....
        /*0750*/ 	.word	0x00010ea0


	//   ....[134]....
        /*0754*/ 	.word	0x00010fa0


	//   ....[135]....
        /*0758*/ 	.word	0x00011020


	//   ....[136]....
        /*075c*/ 	.word	0x000110a0


	//   ....[137]....
        /*0760*/ 	.word	0x000111a0


	//   ....[138]....
        /*0764*/ 	.word	0x000112a0


	//   ....[139]....
        /*0768*/ 	.word	0x00011300


	//   ....[140]....
        /*076c*/ 	.word	0x000113e0


	//   ....[141]....
        /*0770*/ 	.word	0x00011520


	//   ....[142]....
        /*0774*/ 	.word	0x00011600


	//   ....[143]....
        /*0778*/ 	.word	0x00011680


	//   ....[144]....
        /*077c*/ 	.word	0x00011760


	//   ....[145]....
        /*0780*/ 	.word	0x000117c0


	//   ....[146]....
        /*0784*/ 	.word	0x00011890


	//   ....[147]....
        /*0788*/ 	.word	0x000118f0


	//   ....[148]....
        /*078c*/ 	.word	0x000119d0


	//   ....[149]....
        /*0790*/ 	.word	0x00011ac0


	//   ....[150]....
        /*0794*/ 	.word	0x00011b60


	//   ....[151]....
        /*0798*/ 	.word	0x00011bc0


	//   ....[152]....
        /*079c*/ 	.word	0x00011cc0


	//   ....[153]....
        /*07a0*/ 	.word	0x00011d20


	//   ....[154]....
        /*07a4*/ 	.word	0x00011e20


	//   ....[155]....
        /*07a8*/ 	.word	0x00011e80


	//   ....[156]....
        /*07ac*/ 	.word	0x00011f50


	//   ....[157]....
        /*07b0*/ 	.word	0x000120a0


	//   ....[158]....
        /*07b4*/ 	.word	0x00012150


	//   ....[159]....
        /*07b8*/ 	.word	0x00012260


	//   ....[160]....
        /*07bc*/ 	.word	0x00012340


	//   ....[161]....
        /*07c0*/ 	.word	0x000123a0


	//   ....[162]....
        /*07c4*/ 	.word	0x00012490


	//   ....[163]....
        /*07c8*/ 	.word	0x000124f0


	//   ....[164]....
        /*07cc*/ 	.word	0x000125d0


	//   ....[165]....
        /*07d0*/ 	.word	0x00012660


	//   ....[166]....
        /*07d4*/ 	.word	0x00012700


	//   ....[167]....
        /*07d8*/ 	.word	0x00012820


	//   ....[168]....
        /*07dc*/ 	.word	0x00012890


	//   ....[169]....
        /*07e0*/ 	.word	0x00012900


	//   ....[170]....
        /*07e4*/ 	.word	0x00012970


	//   ....[171]....
        /*07e8*/ 	.word	0x000129e0


	//   ....[172]....
        /*07ec*/ 	.word	0x00012a60


	//   ....[173]....
        /*07f0*/ 	.word	0x00012af0


	//   ....[174]....
        /*07f4*/ 	.word	0x00012b80


	//   ....[175]....
        /*07f8*/ 	.word	0x00012bf0


	//   ....[176]....
        /*07fc*/ 	.word	0x00012c60


	//   ....[177]....
        /*0800*/ 	.word	0x00012cd0


	//   ....[178]....
        /*0804*/ 	.word	0x00012d50


	//   ....[179]....
        /*0808*/ 	.word	0x00012dc0


	//   ....[180]....
        /*080c*/ 	.word	0x00012e60


	//   ....[181]....
        /*0810*/ 	.word	0x00012ef0


	//   ....[182]....
        /*0814*/ 	.word	0x00013020


	//----- nvinfo : EIATTR_REG_RECONFIG
	.align		4
.L_291:
        /*0818*/ 	.byte	0x01, 0x54
	.zero		2


	//----- nvinfo : EIATTR_SYSCALL_OFFSETS
	.align		4
        /*081c*/ 	.byte	0x04, 0x46
        /*081e*/ 	.short	(.L_293 - .L_292)


	//   ....[0]....
.L_292:
        /*0820*/ 	.word	0x000016e0


	//   ....[1]....
        /*0824*/ 	.word	0x0000bf40


	//   ....[2]....
        /*0828*/ 	.word	0x0000c090


	//   ....[3]....
        /*082c*/ 	.word	0x0000c180


	//   ....[4]....
        /*0830*/ 	.word	0x0000d030


	//----- nvinfo : EIATTR_MBARRIER_INSTR_OFFSETS
	.align		4
.L_293:
        /*0834*/ 	.byte	0x04, 0x39
        /*0836*/ 	.short	(.L_295 - .L_294)


	//   ....[0]....
.L_294:
        /*0838*/ 	.word	0x00000180
        /*083c*/ 	.word	0x000000ff
        /*0840*/ 	.word	0x0002d800
        /*0844*/ 	.short	0x0100
        /*0846*/ 	.byte	0x08
	.zero		1


	//   ....[1]....
        /*0848*/ 	.word	0x00000190
        /*084c*/ 	.word	0x000000ff
        /*0850*/ 	.word	0x0002d820
        /*0854*/ 	.short	0x0100
        /*0856*/ 	.byte	0x08
	.zero		1


	//   ....[2]....
        /*0858*/ 	.word	0x00000280
        /*085c*/ 	.word	0x000000ff
        /*0860*/ 	.word	0x0002d830
        /*0864*/ 	.short	0x0100
        /*0866*/ 	.byte	0x08
	.zero		1


	//   ....[3]....
        /*0868*/ 	.word	0x00000290
        /*086c*/ 	.word	0x000000ff
        /*0870*/ 	.word	0x0002d840
        /*0874*/ 	.short	0x0100
        /*0876*/ 	.byte	0x08
	.zero		1


	//   ....[4]....
        /*0878*/ 	.word	0x000002a0
        /*087c*/ 	.word	0x000000ff
        /*0880*/ 	.word	0x0002d838
        /*0884*/ 	.short	0x0100
        /*0886*/ 	.byte	0x08
	.zero		1


	//   ....[5]....
        /*0888*/ 	.word	0x000002b0
        /*088c*/ 	.word	0x000000ff
        /*0890*/ 	.word	0x0002d848
        /*0894*/ 	.short	0x0100
        /*0896*/ 	.byte	0x08
	.zero		1


	//   ....[6]....
        /*0898*/ 	.word	0x000003e0
        /*089c*/ 	.word	0x000000ff
        /*08a0*/ 	.word	0x0002d850
        /*08a4*/ 	.short	0x0100
        /*08a6*/ 	.byte	0x08
	.zero		1


	//   ....[7]....
        /*08a8*/ 	.word	0x000003f0
        /*08ac*/ 	.word	0x000000ff
        /*08b0*/ 	.word	0x0002d860
        /*08b4*/ 	.short	0x0100
        /*08b6*/ 	.byte	0x08
	.zero		1


	//   ....[8]....
        /*08b8*/ 	.word	0x00000400
        /*08bc*/ 	.word	0x000000ff
        /*08c0*/ 	.word	0x0002d858
        /*08c4*/ 	.short	0x0100
        /*08c6*/ 	.byte	0x08
	.zero		1


	//   ....[9]....
        /*08c8*/ 	.word	0x00000410
        /*08cc*/ 	.word	0x000000ff
        /*08d0*/ 	.word	0x0002d868
        /*08d4*/ 	.short	0x0100
        /*08d6*/ 	.byte	0x08
	.zero		1


	//   ....[10]....
        /*08d8*/ 	.word	0x00000500
        /*08dc*/ 	.word	0x000000ff
        /*08e0*/ 	.word	0x0002d870
        /*08e4*/ 	.short	0x0100
        /*08e6*/ 	.byte	0x06
	.zero		1


	//   ....[11]....
        /*08e8*/ 	.word	0x00000510
        /*08ec*/ 	.word	0x000000ff
        /*08f0*/ 	.word	0x0002d880
        /*08f4*/ 	.short	0x0100
        /*08f6*/ 	.byte	0x06
	.zero		1


	//   ....[12]....
        /*08f8*/ 	.word	0x00000520
        /*08fc*/ 	.word	0x000000ff
        /*0900*/ 	.word	0x0002d878
        /*0904*/ 	.short	0x0100
        /*0906*/ 	.byte	0x06
	.zero		1


	//   ....[13]....
        /*0908*/ 	.word	0x00000530
        /*090c*/ 	.word	0x000000ff
        /*0910*/ 	.word	0x0002d888
        /*0914*/ 	.short	0x0100
        /*0916*/ 	.byte	0x06
	.zero		1


	//   ....[14]....
        /*0918*/ 	.word	0x00000660
        /*091c*/ 	.word	0x000000ff
        /*0920*/ 	.word	0x0002d890
        /*0924*/ 	.short	0x0100
        /*0926*/ 	.byte	0x08
	.zero		1


	//   ....[15]....
        /*0928*/ 	.word	0x00000670
        /*092c*/ 	.word	0x000000ff
        /*0930*/ 	.word	0x0002d8a0
        /*0934*/ 	.short	0x0100
        /*0936*/ 	.byte	0x08
	.zero		1


	//   ....[16]....
        /*0938*/ 	.word	0x00000680
        /*093c*/ 	.word	0x000000ff
        /*0940*/ 	.word	0x0002d898
        /*0944*/ 	.short	0x0100
        /*0946*/ 	.byte	0x08
	.zero		1


	//   ....[17]....
        /*0948*/ 	.word	0x00000690
        /*094c*/ 	.word	0x000000ff
        /*0950*/ 	.word	0x0002d8a8
        /*0954*/ 	.short	0x0100
        /*0956*/ 	.byte	0x08
	.zero		1


	//   ....[18]....
        /*0958*/ 	.word	0x000007c0
        /*095c*/ 	.word	0x000000ff
        /*0960*/ 	.word	0x0002d8b0
        /*0964*/ 	.short	0x0100
        /*0966*/ 	.byte	0x08
	.zero		1


	//   ....[19]....
        /*0968*/ 	.word	0x000007d0
        /*096c*/ 	.word	0x000000ff
        /*0970*/ 	.word	0x0002d8c0
        /*0974*/ 	.short	0x0100
        /*0976*/ 	.byte	0x08
	.zero		1


	//   ....[20]....
        /*0978*/ 	.word	0x000007e0
        /*097c*/ 	.word	0x000000ff
        /*0980*/ 	.word	0x0002d8b8
        /*0984*/ 	.short	0x0100
        /*0986*/ 	.byte	0x08
	.zero		1


	//   ....[21]....
        /*0988*/ 	.word	0x000007f0
        /*098c*/ 	.word	0x000000ff
        /*0990*/ 	.word	0x0002d8c8
        /*0994*/ 	.short	0x0100
        /*0996*/ 	.byte	0x08
	.zero		1


	//   ....[22]....
        /*0998*/ 	.word	0x00001740
        /*099c*/ 	.word	0x000000ff
        /*09a0*/ 	.word	0x0002d800
        /*09a4*/ 	.short	0x010a
        /*09a6*/ 	.byte	0x28
	.zero		1


	//   ....[23]....
        /*09a8*/ 	.word	0x000017b0
        /*09ac*/ 	.word	0x00000003
        /*09b0*/ 	.word	0x0002d830
        /*09b4*/ 	.short	0x010a
        /*09b6*/ 	.byte	0x3f
	.zero		1


	//   ....[24]....
        /*09b8*/ 	.word	0x000017f0
        /*09bc*/ 	.word	0x00000003
        /*09c0*/ 	.word	0x0002d830
        /*09c4*/ 	.short	0x010a
        /*09c6*/ 	.byte	0x3f
	.zero		1


	//   ....[25]....
        /*09c8*/ 	.word	0x00002410
        /*09cc*/ 	.word	0x000000ff
        /*09d0*/ 	.word	0x00000000
        /*09d4*/ 	.short	0x0101
        /*09d6*/ 	.byte	0x06
	.zero		1


	//   ....[26]....
        /*09d8*/ 	.word	0x00003b40
        /*09dc*/ 	.word	0x000000ff
        /*09e0*/ 	.word	0x0002d830
        /*09e4*/ 	.short	0x010a
        /*09e6*/ 	.byte	0x07
	.zero		1


	//   ....[27]....
        /*09e8*/ 	.word	0x00003b80
        /*09ec*/ 	.word	0x000000ff
        /*09f0*/ 	.word	0x0002d830
        /*09f4*/ 	.short	0x010a
        /*09f6*/ 	.byte	0x07
	.zero		1


	//   ....[28]....
        /*09f8*/ 	.word	0x00003e60
        /*09fc*/ 	.word	0x000000ff
        /*0a00*/ 	.word	0x0002d850
        /*0a04*/ 	.short	0x010a
        /*0a06*/ 	.byte	0x07
	.zero		1


	//   ....[29]....
        /*0a08*/ 	.word	0x00003ea0
        /*0a0c*/ 	.word	0x000000ff
        /*0a10*/ 	.word	0x0002d850
        /*0a14*/ 	.short	0x010a
        /*0a16*/ 	.byte	0x07
	.zero		1


	//   ....[30]....
        /*0a18*/ 	.word	0x00004390
        /*0a1c*/ 	.word	0x000000ff
        /*0a20*/ 	.word	0x00000000
        /*0a24*/ 	.short	0x0101
        /*0a26*/ 	.byte	0x07
	.zero		1


	//   ....[31]....
        /*0a28*/ 	.word	0x00005ef0
        /*0a2c*/ 	.word	0x000000ff
        /*0a30*/ 	.word	0x00000000
        /*0a34*/ 	.short	0x0101
        /*0a36*/ 	.byte	0x06
	.zero		1


	//   ....[32]....
        /*0a38*/ 	.word	0x00006590
        /*0a3c*/ 	.word	0x000000ff
        /*0a40*/ 	.word	0x0002d830
        /*0a44*/ 	.short	0x010a
        /*0a46*/ 	.byte	0x07
	.zero		1


	//   ....[33]....
        /*0a48*/ 	.word	0x000065d0
        /*0a4c*/ 	.word	0x000000ff
        /*0a50*/ 	.word	0x0002d830
        /*0a54*/ 	.short	0x010a
        /*0a56*/ 	.byte	0x07
	.zero		1


	//   ....[34]....
        /*0a58*/ 	.word	0x000068b0
        /*0a5c*/ 	.word	0x000000ff
        /*0a60*/ 	.word	0x0002d850
        /*0a64*/ 	.short	0x010a
        /*0a66*/ 	.byte	0x07
	.zero		1


	//   ....[35]....
        /*0a68*/ 	.word	0x000068f0
        /*0a6c*/ 	.word	0x000000ff
        /*0a70*/ 	.word	0x0002d850
        /*0a74*/ 	.short	0x010a
        /*0a76*/ 	.byte	0x07
	.zero		1


	//   ....[36]....
        /*0a78*/ 	.word	0x00006e20
        /*0a7c*/ 	.word	0x000000ff
        /*0a80*/ 	.word	0x00000000
        /*0a84*/ 	.short	0x0101
        /*0a86*/ 	.byte	0x07
	.zero		1


	//   ....[37]....
        /*0a88*/ 	.word	0x00008000
        /*0a8c*/ 	.word	0x000000ff
        /*0a90*/ 	.word	0x00000000
        /*0a94*/ 	.short	0x0101
        /*0a96*/ 	.byte	0x06
	.zero		1


	//   ....[38]....
        /*0a98*/ 	.word	0x000085d0
        /*0a9c*/ 	.word	0x000000ff
        /*0aa0*/ 	.word	0x0002d850
        /*0aa4*/ 	.short	0x010a
        /*0aa6*/ 	.byte	0x04
	.zero		1


	//   ....[39]....
        /*0aa8*/ 	.word	0x00008610
        /*0aac*/ 	.word	0x000000ff
        /*0ab0*/ 	.word	0x0002d850
        /*0ab4*/ 	.short	0x010a
        /*0ab6*/ 	.byte	0x04
	.zero		1


	//   ....[40]....
        /*0ab8*/ 	.word	0x00008c80
        /*0abc*/ 	.word	0x000000ff
        /*0ac0*/ 	.word	0x00000000
        /*0ac4*/ 	.short	0x0101
        /*0ac6*/ 	.byte	0x04
	.zero		1


	//   ....[41]....
        /*0ac8*/ 	.word	0x00009e40
        /*0acc*/ 	.word	0x000000ff
        /*0ad0*/ 	.word	0x00000000
        /*0ad4*/ 	.short	0x0101
        /*0ad6*/ 	.byte	0x04
	.zero		1


	//   ....[42]....
        /*0ad8*/ 	.word	0x0000c780
        /*0adc*/ 	.word	0x00000002
        /*0ae0*/ 	.word	0x0002d840
        /*0ae4*/ 	.short	0x010a
        /*0ae6*/ 	.byte	0x3f
	.zero		1


	//   ....[43]....
        /*0ae8*/ 	.word	0x0000cd30
        /*0aec*/ 	.word	0x00000002
        /*0af0*/ 	.word	0x0002d830
        /*0af4*/ 	.short	0x0107
        /*0af6*/ 	.byte	0x3f
	.zero		1


	//   ....[44]....
        /*0af8*/ 	.word	0x0000ce10
        /*0afc*/ 	.word	0x00000002
        /*0b00*/ 	.word	0x0002d830
        /*0b04*/ 	.short	0x0101
        /*0b06*/ 	.byte	0x3f
	.zero		1


	//   ....[45]....
        /*0b08*/ 	.word	0x0000da20
        /*0b0c*/ 	.word	0x00000017
        /*0b10*/ 	.word	0x0002d800
        /*0b14*/ 	.short	0x0107
        /*0b16*/ 	.byte	0x3f
	.zero		1


	//   ....[46]....
        /*0b18*/ 	.word	0x0000db10
        /*0b1c*/ 	.word	0x00000017
        /*0b20*/ 	.word	0x0002d800
        /*0b24*/ 	.short	0x0101
        /*0b26*/ 	.byte	0x3f
	.zero		1


	//   ....[47]....
        /*0b28*/ 	.word	0x0000db30
        /*0b2c*/ 	.word	0x00000017
        /*0b30*/ 	.word	0x0002d820
        /*0b34*/ 	.short	0x010a
        /*0b36*/ 	.byte	0x3f
	.zero		1


	//   ....[48]....
        /*0b38*/ 	.word	0x0000df40
        /*0b3c*/ 	.word	0x00000005
        /*0b40*/ 	.word	0x0002d840
        /*0b44*/ 	.short	0x010a
        /*0b46*/ 	.byte	0x3f
	.zero		1


	//   ....[49]....
        /*0b48*/ 	.word	0x0000e3d0
        /*0b4c*/ 	.word	0x00000005
        /*0b50*/ 	.word	0x0002d830
        /*0b54*/ 	.short	0x0107
        /*0b56*/ 	.byte	0x3f
	.zero		1


	//   ....[50]....
        /*0b58*/ 	.word	0x0000e490
        /*0b5c*/ 	.word	0x00000005
        /*0b60*/ 	.word	0x0002d830
        /*0b64*/ 	.short	0x0101
        /*0b66*/ 	.byte	0x3f
	.zero		1


	//   ....[51]....
        /*0b68*/ 	.word	0x0000e4f0
        /*0b6c*/ 	.word	0x00000005
        /*0b70*/ 	.word	0x0002d860
        /*0b74*/ 	.short	0x010a
        /*0b76*/ 	.byte	0x3f
	.zero		1


	//   ....[52]....
        /*0b78*/ 	.word	0x0000ea10
        /*0b7c*/ 	.word	0x00000005
        /*0b80*/ 	.word	0x0002d850
        /*0b84*/ 	.short	0x0107
        /*0b86*/ 	.byte	0x3f
	.zero		1


	//   ....[53]....
        /*0b88*/ 	.word	0x0000eb10
        /*0b8c*/ 	.word	0x00000005
        /*0b90*/ 	.word	0x0002d850
        /*0b94*/ 	.short	0x0101
        /*0b96*/ 	.byte	0x3f
	.zero		1


	//   ....[54]....
        /*0b98*/ 	.word	0x0000ed10
        /*0b9c*/ 	.word	0x00000000
        /*0ba0*/ 	.word	0x0002d860
        /*0ba4*/ 	.short	0x010a
        /*0ba6*/ 	.byte	0x3f
	.zero		1


	//   ....[55]....
        /*0ba8*/ 	.word	0x0000f190
        /*0bac*/ 	.word	0x00000000
        /*0bb0*/ 	.word	0x0002d850
        /*0bb4*/ 	.short	0x0107
        /*0bb6*/ 	.byte	0x3f
	.zero		1


	//   ....[56]....
        /*0bb8*/ 	.word	0x0000f260
        /*0bbc*/ 	.word	0x00000000
        /*0bc0*/ 	.word	0x0002d850
        /*0bc4*/ 	.short	0x0101
        /*0bc6*/ 	.byte	0x3f
	.zero		1


	//   ....[57]....
        /*0bc8*/ 	.word	0x0000ff80
        /*0bcc*/ 	.word	0x00000005
        /*0bd0*/ 	.word	0x0002d820
        /*0bd4*/ 	.short	0x010a
        /*0bd6*/ 	.byte	0x3f
	.zero		1


	//   ....[58]....
        /*0bd8*/ 	.word	0x00010100
        /*0bdc*/ 	.word	0x00000003
        /*0be0*/ 	.word	0x0002d840
        /*0be4*/ 	.short	0x010a
        /*0be6*/ 	.byte	0x3f
	.zero		1


	//   ....[59]....
        /*0be8*/ 	.word	0x000101a0
        /*0bec*/ 	.word	0x00000005
        /*0bf0*/ 	.word	0x0002d840
        /*0bf4*/ 	.short	0x010a
        /*0bf6*/ 	.byte	0x3f
	.zero		1


	//   ....[60]....
        /*0bf8*/ 	.word	0x000101e0
        /*0bfc*/ 	.word	0x00000003
        /*0c00*/ 	.word	0x0002d860
        /*0c04*/ 	.short	0x010a
        /*0c06*/ 	.byte	0x3f
	.zero		1


	//   ....[61]....
        /*0c08*/ 	.word	0x00010220
        /*0c0c*/ 	.word	0x00000005
        /*0c10*/ 	.word	0x0002d860
        /*0c14*/ 	.short	0x010a
        /*0c16*/ 	.byte	0x3f
	.zero		1


	//   ....[62]....
        /*0c18*/ 	.word	0x00010290
        /*0c1c*/ 	.word	0x00000003
        /*0c20*/ 	.word	0x0002d800
        /*0c24*/ 	.short	0x010a
        /*0c26*/ 	.byte	0x3f
	.zero		1


	//   ....[63]....
        /*0c28*/ 	.word	0x000102e0
        /*0c2c*/ 	.word	0x00000003
        /*0c30*/ 	.word	0x0002d830
        /*0c34*/ 	.short	0x010a
        /*0c36*/ 	.byte	0x3f
	.zero		1


	//   ....[64]....
        /*0c38*/ 	.word	0x00010340
        /*0c3c*/ 	.word	0x00000005
        /*0c40*/ 	.word	0x0002d830
        /*0c44*/ 	.short	0x010a
        /*0c46*/ 	.byte	0x3f
	.zero		1


	//   ....[65]....
        /*0c48*/ 	.word	0x000103a0
        /*0c4c*/ 	.word	0x00000005
        /*0c50*/ 	.word	0x0002d850
        /*0c54*/ 	.short	0x010a
        /*0c56*/ 	.byte	0x3f
	.zero		1


	//   ....[66]....
        /*0c58*/ 	.word	0x00010400
        /*0c5c*/ 	.word	0x00000005
        /*0c60*/ 	.word	0x0002d830
        /*0c64*/ 	.short	0x010a
        /*0c66*/ 	.byte	0x3f
	.zero		1


	//   ....[67]....
        /*0c68*/ 	.word	0x00010460
        /*0c6c*/ 	.word	0x00000005
        /*0c70*/ 	.word	0x0002d850
        /*0c74*/ 	.short	0x010a
        /*0c76*/ 	.byte	0x3f
	.zero		1


	//   ....[68]....
        /*0c78*/ 	.word	0x000104c0
        /*0c7c*/ 	.word	0x00000008
        /*0c80*/ 	.word	0x0002d850
        /*0c84*/ 	.short	0x010a
        /*0c86*/ 	.byte	0x3f
	.zero		1


	//   ....[69]....
        /*0c88*/ 	.word	0x000105e0
        /*0c8c*/ 	.word	0x00000002
        /*0c90*/ 	.word	0x0002d840
        /*0c94*/ 	.short	0x010a
        /*0c96*/ 	.byte	0x3f
	.zero		1


	//   ....[70]....
        /*0c98*/ 	.word	0x00011420
        /*0c9c*/ 	.word	0x00000017
        /*0ca0*/ 	.word	0x0002d820
        /*0ca4*/ 	.short	0x010a
        /*0ca6*/ 	.byte	0x3f
	.zero		1


	//   ....[71]....
        /*0ca8*/ 	.word	0x00011470
        /*0cac*/ 	.word	0x00000005
        /*0cb0*/ 	.word	0x0002d840
        /*0cb4*/ 	.short	0x010a
        /*0cb6*/ 	.byte	0x3f
	.zero		1


	//   ....[72]....
        /*0cb8*/ 	.word	0x00011a10
        /*0cbc*/ 	.word	0x00000005
        /*0cc0*/ 	.word	0x0002d860
        /*0cc4*/ 	.short	0x010a
        /*0cc6*/ 	.byte	0x3f
	.zero		1


	//   ....[73]....
        /*0cc8*/ 	.word	0x00011ff0
        /*0ccc*/ 	.word	0x00000000
        /*0cd0*/ 	.word	0x0002d860
        /*0cd4*/ 	.short	0x010a
        /*0cd6*/ 	.byte	0x3f
	.zero		1


	//   ....[74]....
        /*0cd8*/ 	.word	0x00012f40
        /*0cdc*/ 	.word	0x00000005
        /*0ce0*/ 	.word	0x0002d820
        /*0ce4*/ 	.short	0x010a
        /*0ce6*/ 	.byte	0x3f
	.zero		1


	//   ....[75]....
        /*0ce8*/ 	.word	0x000130e0
        /*0cec*/ 	.word	0x00000003
        /*0cf0*/ 	.word	0x0002d840
        /*0cf4*/ 	.short	0x010a
        /*0cf6*/ 	.byte	0x3f
	.zero		1


	//   ....[76]....
        /*0cf8*/ 	.word	0x00013130
        /*0cfc*/ 	.word	0x00000005
        /*0d00*/ 	.word	0x0002d840
        /*0d04*/ 	.short	0x010a
        /*0d06*/ 	.byte	0x3f
	.zero		1


	//   ....[77]....
        /*0d08*/ 	.word	0x00013180
        /*0d0c*/ 	.word	0x00000003
        /*0d10*/ 	.word	0x0002d860
        /*0d14*/ 	.short	0x010a
        /*0d16*/ 	.byte	0x3f
	.zero		1


	//----- nvinfo : EIATTR_NUM_MBARRIERS
	.align		4
.L_295:
        /*0d18*/ 	.byte	0x03, 0x38
        /*0d1a*/ 	.short	0x0016


	//----- nvinfo : EIATTR_EXIT_INSTR_OFFSETS
	.align		4
        /*0d1c*/ 	.byte	0x04, 0x1c
        /*0d1e*/ 	.short	(.L_297 - .L_296)


	//   ....[0]....
.L_296:
        /*0d20*/ 	.word	0x000009a0


	//   ....[1]....
        /*0d24*/ 	.word	0x0000a9b0


	//   ....[2]....
        /*0d28*/ 	.word	0x00010270


	//----- nvinfo : EIATTR_MAX_THREADS
	.align		4
.L_297:
        /*0d2c*/ 	.byte	0x04, 0x05
        /*0d2e*/ 	.short	(.L_299 - .L_298)
.L_298:
        /*0d30*/ 	.word	0x00000200
        /*0d34*/ 	.word	0x00000001
        /*0d38*/ 	.word	0x00000001


	//----- nvinfo : EIATTR_CRS_STACK_SIZE
	.align		4
.L_299:
        /*0d3c*/ 	.byte	0x04, 0x1e
        /*0d3e*/ 	.short	(.L_301 - .L_300)
.L_300:
        /*0d40*/ 	.word	0x00000000


	//----- nvinfo : EIATTR_CBANK_PARAM_SIZE
	.align		4
.L_301:
        /*0d44*/ 	.byte	0x03, 0x19
        /*0d46*/ 	.short	0x0af0


	//----- nvinfo : EIATTR_PARAM_CBANK
	.align		4
        /*0d48*/ 	.byte	0x04, 0x0a
        /*0d4a*/ 	.short	(.L_303 - .L_302)
	.align		4
.L_302:
        /*0d4c*/ 	.word	index@(.nv.constant0._ZN7cutlass13device_kernelIN5flash11enable_sm90INS1_16FlashAttnFwdSm90INS1_25CollectiveMainloopFwdSm90ILi2EN4cute5tupleIJNS5_1CILi1EEES8_S8_EEENS6_IJNS7_ILi192EEENS7_ILi128EEENS7_ILi96EEEEEELi96ENS_10bfloat16_tEfNS_4arch4Sm90ELb1ELb0ELb0ELb1ELb1ELb0ELb0ELb0ELb1ELb1ELb0ELb0EEENS1_21CollectiveEpilogueFwdINS6_IJSA_SC_SB_EEES9_SE_SG_Li384ELb1ELb1ELb0ELb0EEENS1_36VarlenDynamicPersistentTileSchedulerILi192ELi128ELi384ELi128ELb0ELb1ELb1ELb1ELb1ELb1EEEEEEEEEvNT_6ParamsE)
        /*0d50*/ 	.short	0x0210
        /*0d52*/ 	.short	0x0af0


	//----- nvinfo : EIATTR_SW_WAR
	.align		4
.L_303:
        /*0d54*/ 	.byte	0x04, 0x36
        /*0d56*/ 	.short	(.L_305 - .L_304)
.L_304:
        /*0d58*/ 	.word	0x00000008
.L_305:


//--------------------- .nv.info._ZN7cutlass13device_kernelIN5flash11enable_sm90INS1_16FlashAttnFwdSm90INS1_25CollectiveMainloopFwdSm90ILi2EN4cute5tupleIJNS5_1CILi1EEES8_S8_EEENS6_IJNS7_ILi192EEENS7_ILi128EEENS7_ILi96EEEEEELi96ENS_10bfloat16_tEfNS_4arch4Sm90ELb1ELb0ELb0ELb1ELb1ELb1ELb0ELb0ELb1ELb1ELb0ELb0EEENS1_21CollectiveEpilogueFwdINS6_IJSA_SC_SB_EEES9_SE_SG_Li384ELb1ELb1ELb0ELb0EEENS1_36VarlenDynamicPersistentTileSchedulerILi192ELi128ELi384ELi128ELb0ELb1ELb1ELb1ELb1ELb1EEEEEEEEEvNT_6ParamsE --------------------------
	.section	.nv.info._ZN7cutlass13device_kernelIN5flash11enable_sm90INS1_16FlashAttnFwdSm90INS1_25CollectiveMainloopFwdSm90ILi2EN4cute5tupleIJNS5_1CILi1EEES8_S8_EEENS6_IJNS7_ILi192EEENS7_ILi128EEENS7_ILi96EEEEEELi96ENS_10bfloat16_tEfNS_4arch4Sm90ELb1ELb0ELb0ELb1ELb1ELb1ELb0ELb0ELb1ELb1ELb0ELb0EEENS1_21CollectiveEpilogueFwdINS6_IJSA_SC_SB_EEES9_SE_SG_Li384ELb1ELb1ELb0ELb0EEENS1_36VarlenDynamicPersistentTileSchedulerILi192ELi128ELi384ELi128ELb0ELb1ELb1ELb1ELb1ELb1EEEEEEEEEvNT_6ParamsE,"",@"SHT_CUDA_INFO"
	.sectionflags	@""
	.align	4


	//----- nvinfo : EIATTR_CUDA_API_VERSION
	.align		4
        /*0000*/ 	.byte	0x04, 0x37
        /*0002*/ 	.short	(.L_307 - .L_306)
.L_306:
        /*0004*/ 	.word	0x00000082


	//----- nvinfo : EIATTR_KPARAM_INFO
	.align		4
.L_307:
        /*0008*/ 	.byte	0x04, 0x17
        /*000a*/ 	.short	(.L_309 - .L_308)
.L_308:
        /*000c*/ 	.word	0x00000000
        /*0010*/ 	.short	0x0000
        /*0012*/ 	.short	0x0070
        /*0014*/ 	.byte	0x00, 0xf0, 0x01, 0x2a


	//----- nvinfo : EIATTR_SPARSE_MMA_MASK
	.align		4
.L_309:
        /*0018*/ 	.byte	0x03, 0x50
        /*001a*/ 	.short	0x0000


	//----- nvinfo : EIATTR_MAXREG_COUNT
	.align		4
        /*001c*/ 	.byte	0x03, 0x1b
        /*001e*/ 	.short	0x0080


	//----- nvinfo : EIATTR_NUM_BARRIERS
	.align		4
        /*0020*/ 	.byte	0x02, 0x4c
        /*0022*/ 	.byte	0x10
	.zero		1


	//----- nvinfo : EIATTR_EXTERNS
	.align		4
        /*0024*/ 	.byte	0x04, 0x0f
        /*0026*/ 	.short	(.L_311 - .L_310)


	//   ....[0]....
	.align		4
.L_310:
        /*0028*/ 	.word	index@(__assertfail)


	//----- nvinfo : EIATTR_ANNOTATIONS
	.align		4
.L_311:
        /*002c*/ 	.byte	0x04, 0x55
        /*002e*/ 	.short	(.L_313 - .L_312)


	//   ....[0]....
.L_312:
        /* <DEDUP_REMOVED lines=102> */


	//----- nvinfo : EIATTR_MERCURY_ISA_VERSION
	.align		4
.L_313:
        /*0680*/ 	.byte	0x03, 0x5f
        /*0682*/ 	.short	0x0101


	//----- nvinfo : EIATTR_UNUSED_LOAD_BYTE_OFFSET
	.align		4
        /*0684*/ 	.byte	0x04, 0x44
        /*0686*/ 	.short	(.L_315 - .L_314)


	//   ....[0]....
.L_314:
        /*0688*/ 	.word	0x00000a90
        /*068c*/ 	.word	0x0000fff0


	//   ....[1]....
        /*0690*/ 	.word	0x00013f70
        /*0694*/ 	.word	0x0000fff0


	//----- nvinfo : EIATTR_INT_WARP_WIDE_INSTR_OFFSETS
	.align		4
.L_315:
        /*0698*/ 	.byte	0x04, 0x31
        /*069a*/ 	.short	(.L_317 - .L_316)


	//   ....[0]....
.L_316:
        /*069c*/ 	.word	0x00000130


	//   ....[1]....
        /*06a0*/ 	.word	0x00000170


	//   ....[2]....
        /*06a4*/ 	.word	0x000001e0


	//   ....[3]....
        /*06a8*/ 	.word	0x00018740


	//   ....[4]....
        /*06ac*/ 	.word	0x000187d0


	//   ....[5]....
        /*06b0*/ 	.word	0x0001b4e0


	//   ....[6]....
        /*06b4*/ 	.word	0x0001b570


	//----- nvinfo : EIATTR_COOP_GROUP_MASK_REGIDS
	.align		4
.L_317:
        /*06b8*/ 	.byte	0x04, 0x29
        /*06ba*/ 	.short	(.L_319 - .L_318)


	//   ....[0]....
.L_318:
        /*06bc*/ 	.word	0xffffffff


	//   ....[1]....
        /*06c0*/ 	.word	0xffffffff


	//   ....[2]....
        /*06c4*/ 	.word	0xffffffff


	//   ....[3]....
        /*06c8*/ 	.word	0xffffffff


	//   ....[4]....
        /*06cc*/ 	.word	0xffffffff


	//   ....[5]....
        /*06d0*/ 	.word	0xffffffff


	//   ....[6]....
        /*06d4*/ 	.word	0xffffffff


	//   ....[7]....
        /*06d8*/ 	.word	0xffffffff


	//   ....[8]....
        /*06dc*/ 	.word	0xffffffff


	//   ....[9]....
        /*06e0*/ 	.word	0xffffffff


	//   ....[10]....
        /*06e4*/ 	.word	0xffffffff


	//   ....[11]....
        /*06e8*/ 	.word	0xffffffff


	//   ....[12]....
        /*06ec*/ 	.word	0xffffffff


	//   ....[13]....
        /*06f0*/ 	.word	0xffffffff


	//   ....[14]....
        /*06f4*/ 	.word	0xffffffff


	//   ....[15]....
        /*06f8*/ 	.word	0xffffffff


	//   ....[16]....
        /*06fc*/ 	.word	0xffffffff


	//   ....[17]....
        /*0700*/ 	.word	0xffffffff


	//   ....[18]....
        /*0704*/ 	.word	0xffffffff


	//   ....[19]....
        /*0708*/ 	.word	0xffffffff


	//   ....[20]....
        /*070c*/ 	.word	0xffffffff


	//   ....[21]....
        /*0710*/ 	.word	0xffffffff


	//   ....[22]....
        /*0714*/ 	.word	0xffffffff


	//   ....[23]....
        /*0718*/ 	.word	0xffffffff


	//   ....[24]....
        /*071c*/ 	.word	0xffffffff


	//   ....[25]....
        /*0720*/ 	.word	0xffffffff


	//   ....[26]....
        /*0724*/ 	.word	0xffffffff


	//   ....[27]....
        /*0728*/ 	.word	0xffffffff


	//   ....[28]....
        /*072c*/ 	.word	0xffffffff


	//   ....[29]....
        /*0730*/ 	.word	0xffffffff


	//   ....[30]....
        /*0734*/ 	.word	0xffffffff


	//   ....[31]....
        /*0738*/ 	.word	0xffffffff


	//   ....[32]....
        /*073c*/ 	.word	0xffffffff


	//   ....[33]....
        /*0740*/ 	.word	0xffffffff


	//   ....[34]....
        /*0744*/ 	.word	0xffffffff


	//   ....[35]....
        /*0748*/ 	.word	0xffffffff


	//   ....[36]....
        /*074c*/ 	.word	0xffffffff


	//   ....[37]....
        /*0750*/ 	.word	0xffffffff


	//   ....[38]....
        /*0754*/ 	.word	0xffffffff


	//   ....[39]....
        /*0758*/ 	.word	0xffffffff


	//   ....[40]....
        /*075c*/ 	.word	0xffffffff


	//   ....[41]....
        /*0760*/ 	.word	0xffffffff


	//   ....[42]....
        /*0764*/ 	.word	0xffffffff


	//   ....[43]....
        /*0768*/ 	.word	0xffffffff


	//   ....[44]....
        /*076c*/ 	.word	0xffffffff


	//   ....[45]....
        /*0770*/ 	.word	0xffffffff


	//   ....[46]....
        /*0774*/ 	.word	0xffffffff


	//   ....[47]....
        /*0778*/ 	.word	0xffffffff


	//   ....[48]....
        /*077c*/ 	.word	0xffffffff


	//   ....[49]....
        /*0780*/ 	.word	0xffffffff


	//   ....[50]....
        /*0784*/ 	.word	0xffffffff


	//   ....[51]....
        /*0788*/ 	.word	0xffffffff


	//   ....[52]....
        /*078c*/ 	.word	0xffffffff


	//   ....[53]....
        /*0790*/ 	.word	0xffffffff


	//   ....[54]....
        /*0794*/ 	.word	0xffffffff


	//   ....[55]....
        /*0798*/ 	.word	0xffffffff


	//   ....[56]....
        /*079c*/ 	.word	0xffffffff


	//   ....[57]....
        /*07a0*/ 	.word	0xffffffff


	//   ....[58]....
        /*07a4*/ 	.word	0xffffffff


	//   ....[59]....
        /*07a8*/ 	.word	0xffffffff


	//   ....[60]....
        /*07ac*/ 	.word	0xffffffff


	//   ....[61]....
        /*07b0*/ 	.word	0xffffffff


	//   ....[62]....
        /*07b4*/ 	.word	0xffffffff


	//   ....[63]....
        /*07b8*/ 	.word	0xffffffff


	//   ....[64]....
        /*07bc*/ 	.word	0xffffffff


	//   ....[65]....
        /*07c0*/ 	.word	0xffffffff


	//   ....[66]....
        /*07c4*/ 	.word	0xffffffff


	//   ....[67]....
        /*07c8*/ 	.word	0xffffffff


	//   ....[68]....
        /*07cc*/ 	.word	0xffffffff


	//   ....[69]....
        /*07d0*/ 	.word	0xffffffff


	//   ....[70]....
        /*07d4*/ 	.word	0xffffffff


	//   ....[71]....
        /*07d8*/ 	.word	0xffffffff


	//   ....[72]....
        /*07dc*/ 	.word	0xffffffff


	//   ....[73]....
        /*07e0*/ 	.word	0xffffffff


	//   ....[74]....
        /*07e4*/ 	.word	0xffffffff


	//   ....[75]....
        /*07e8*/ 	.word	0xffffffff


	//   ....[76]....
        /*07ec*/ 	.word	0xffffffff


	//   ....[77]....
        /*07f0*/ 	.word	0xffffffff


	//   ....[78]....
        /*07f4*/ 	.word	0xffffffff


	//   ....[79]....
        /*07f8*/ 	.word	0xffffffff


	//   ....[80]....
        /*07fc*/ 	.word	0xffffffff


	//   ....[81]....
        /*0800*/ 	.word	0xffffffff


	//   ....[82]....
        /*0804*/ 	.word	0xffffffff


	//   ....[83]....
        /*0808*/ 	.word	0xffffffff


	//   ....[84]....
        /*080c*/ 	.word	0xffffffff


	//   ....[85]....
        /*0810*/ 	.word	0xffffffff


	//   ....[86]....
        /*0814*/ 	.word	0xffffffff


	//   ....[87]....
        /*0818*/ 	.word	0xffffffff


	//   ....[88]....
        /*081c*/ 	.word	0xffffffff


	//   ....[89]....
        /*0820*/ 	.word	0xffffffff


	//   ....[90]....
        /*0824*/ 	.word	0xffffffff


	//   ....[91]....
        /*0828*/ 	.word	0xffffffff


	//   ....[92]....
        /*082c*/ 	.word	0xffffffff


	//   ....[93]....
        /*0830*/ 	.word	0xffffffff


	//   ....[94]....
        /*0834*/ 	.word	0xffffffff


	//   ....[95]....
        /*0838*/ 	.word	0xffffffff


	//   ....[96]....
        /*083c*/ 	.word	0xffffffff


	//   ....[97]....
        /*0840*/ 	.word	0xffffffff


	//   ....[98]....
        /*0844*/ 	.word	0xffffffff


	//   ....[99]....
        /*0848*/ 	.word	0xffffffff


	//   ....[100]....
        /*084c*/ 	.word	0xffffffff


	//   ....[101]....
        /*0850*/ 	.word	0xffffffff


	//   ....[102]....
        /*0854*/ 	.word	0xffffffff


	//   ....[103]....
        /*0858*/ 	.word	0xffffffff


	//   ....[104]....
        /*085c*/ 	.word	0xffffffff


	//   ....[105]....
        /*0860*/ 	.word	0xffffffff


	//   ....[106]....
        /*0864*/ 	.word	0xffffffff


	//   ....[107]....
        /*0868*/ 	.word	0xffffffff


	//   ....[108]....
        /*086c*/ 	.word	0xffffffff


	//   ....[109]....
        /*0870*/ 	.word	0xffffffff


	//   ....[110]....
        /*0874*/ 	.word	0xffffffff


	//   ....[111]....
        /*0878*/ 	.word	0xffffffff


	//   ....[112]....
        /*087c*/ 	.word	0xffffffff


	//   ....[113]....
        /*0880*/ 	.word	0xffffffff


	//   ....[114]....
        /*0884*/ 	.word	0xffffffff


	//   ....[115]....
        /*0888*/ 	.word	0xffffffff


	//   ....[116]....
        /*088c*/ 	.word	0xffffffff


	//   ....[117]....
        /*0890*/ 	.word	0xffffffff


	//   ....[118]....
        /*0894*/ 	.word	0xffffffff


	//   ....[119]....
        /*0898*/ 	.word	0xffffffff


	//   ....[120]....
        /*089c*/ 	.word	0xffffffff


	//   ....[121]....
        /*08a0*/ 	.word	0xffffffff


	//   ....[122]....
        /*08a4*/ 	.word	0xffffffff


	//   ....[123]....
        /*08a8*/ 	.word	0xffffffff


	//   ....[124]....
        /*08ac*/ 	.word	0xffffffff


	//   ....[125]....
        /*08b0*/ 	.word	0xffffffff


	//   ....[126]....
        /*08b4*/ 	.word	0xffffffff


	//   ....[127]....
        /*08b8*/ 	.word	0xffffffff


	//   ....[128]....
        /*08bc*/ 	.word	0xffffffff


	//   ....[129]....
        /*08c0*/ 	.word	0xffffffff


	//   ....[130]....
        /*08c4*/ 	.word	0xffffffff


	//   ....[131]....
        /*08c8*/ 	.word	0xffffffff


	//   ....[132]....
        /*08cc*/ 	.word	0xffffffff


	//   ....[133]....
        /*08d0*/ 	.word	0xffffffff


	//   ....[134]....
        /*08d4*/ 	.word	0xffffffff


	//   ....[135]....
        /*08d8*/ 	.word	0xffffffff


	//   ....[136]....
        /*08dc*/ 	.word	0xffffffff


	//   ....[137]....
        /*08e0*/ 	.word	0xffffffff


	//   ....[138]....
        /*08e4*/ 	.word	0x0500000f


	//   ....[139]....
        /*08e8*/ 	.word	0x0500000f


	//   ....[140]....
        /*08ec*/ 	.word	0x0500000f


	//   ....[141]....
        /*08f0*/ 	.word	0x0500000f


	//   ....[142]....
        /*08f4*/ 	.word	0x0500000f


	//   ....[143]....
        /*08f8*/ 	.word	0x0500000f


	//   ....[144]....
        /*08fc*/ 	.word	0x0500000f


	//   ....[145]....
        /*0900*/ 	.word	0x0500000f


	//   ....[146]....
        /*0904*/ 	.word	0x0500000f


	//   ....[147]....
        /*0908*/ 	.word	0x0500000f


	//   ....[148]....
        /*090c*/ 	.word	0x0500000f


	//   ....[149]....
        /*0910*/ 	.word	0x0500000f


	//   ....[150]....
        /*0914*/ 	.word	0x0500000f


	//   ....[151]....
        /*0918*/ 	.word	0x0500000f


	//   ....[152]....
        /*091c*/ 	.word	0x0500000f


	//   ....[153]....
        /*0920*/ 	.word	0x0500000f


	//   ....[154]....
        /*0924*/ 	.word	0x0500000f


	//   ....[155]....
        /*0928*/ 	.word	0x0500000f


	//   ....[156]....
        /*092c*/ 	.word	0x0500000f


	//   ....[157]....
        /*0930*/ 	.word	0x0500000f


	//   ....[158]....
        /*0934*/ 	.word	0x0500000f


	//   ....[159]....
        /*0938*/ 	.word	0x0500000f


	//   ....[160]....
        /*093c*/ 	.word	0x0500000f


	//   ....[161]....
        /*0940*/ 	.word	0x0500000f


	//   ....[162]....
        /*0944*/ 	.word	0x0500000f


	//   ....[163]....
        /*0948*/ 	.word	0x0500000f


	//   ....[164]....
        /*094c*/ 	.word	0x0500000f


	//   ....[165]....
        /*0950*/ 	.word	0x0500000f


	//   ....[166]....
        /*0954*/ 	.word	0x0500000f


	//   ....[167]....
        /*0958*/ 	.word	0x0500000f


	//   ....[168]....
        /*095c*/ 	.word	0x0500000f


	//   ....[169]....
        /*0960*/ 	.word	0x0500000f


	//   ....[170]....
        /*0964*/ 	.word	0x0500000f


	//   ....[171]....
        /*0968*/ 	.word	0x0500000f


	//   ....[172]....
        /*096c*/ 	.word	0x0500000f


	//   ....[173]....
        /*0970*/ 	.word	0x0500000f


	//   ....[174]....
        /*0974*/ 	.word	0x0500000f


	//   ....[175]....
        /*0978*/ 	.word	0x0500000f


	//   ....[176]....
        /*097c*/ 	.word	0x0500000f


	//   ....[177]....
        /*0980*/ 	.word	0x0500000f


	//   ....[178]....
        /*0984*/ 	.word	0x0500000f


	//   ....[179]....
        /*0988*/ 	.word	0x0500000f


	//   ....[180]....
        /*098c*/ 	.word	0x0500000f


	//   ....[181]....
        /*0990*/ 	.word	0x0500000f


	//   ....[182]....
        /*0994*/ 	.word	0x0500000f


	//   ....[183]....
        /*0998*/ 	.word	0x0500000f


	//   ....[184]....
        /*099c*/ 	.word	0x0500000f


	//   ....[185]....
        /*09a0*/ 	.word	0x0500000f


	//   ....[186]....
        /*09a4*/ 	.word	0x0500000f


	//   ....[187]....
        /*09a8*/ 	.word	0x0500000f


	//   ....[188]....
        /*09ac*/ 	.word	0x0500000f


	//   ....[189]....
        /*09b0*/ 	.word	0x0500000f


	//   ....[190]....
        /*09b4*/ 	.word	0x0500000f


	//   ....[191]....
        /*09b8*/ 	.word	0x0500000f


	//   ....[192]....
        /*09bc*/ 	.word	0x0500000f


	//   ....[193]....
        /*09c0*/ 	.word	0x0500000f


	//   ....[194]....
        /*09c4*/ 	.word	0x0500000f


	//   ....[195]....
        /*09c8*/ 	.word	0x0500000f


	//   ....[196]....
        /*09cc*/ 	.word	0x0500000f


	//   ....[197]....
        /*09d0*/ 	.word	0x0500000f


	//   ....[198]....
        /*09d4*/ 	.word	0x0500000f


	//   ....[199]....
        /*09d8*/ 	.word	0x0500000f


	//   ....[200]....
        /*09dc*/ 	.word	0x0500000f


	//   ....[201]....
        /*09e0*/ 	.word	0x0500000f


	//   ....[202]....
        /*09e4*/ 	.word	0x0500000f


	//   ....[203]....
        /*09e8*/ 	.word	0x0500000f


	//   ....[204]....
        /*09ec*/ 	.word	0x0500000f


	//   ....[205]....
        /*09f0*/ 	.word	0x0500000f


	//   ....[206]....
        /*09f4*/ 	.word	0x0500000f


	//   ....[207]....
        /*09f8*/ 	.word	0x0500000f


	//   ....[208]....
        /*09fc*/ 	.word	0x0500000f


	//   ....[209]....
        /*0a00*/ 	.word	0x0500000f


	//   ....[210]....
        /*0a04*/ 	.word	0x0500000f


	//   ....[211]....
        /*0a08*/ 	.word	0x0500000f


	//   ....[212]....
        /*0a0c*/ 	.word	0x0500000f


	//   ....[213]....
        /*0a10*/ 	.word	0x0500000f


	//   ....[214]....
        /*0a14*/ 	.word	0x0500000f


	//   ....[215]....
        /*0a18*/ 	.word	0x0500000f


	//   ....[216]....
        /*0a1c*/ 	.word	0x0500000f


	//   ....[217]....
        /*0a20*/ 	.word	0x0500000f


	//   ....[218]....
        /*0a24*/ 	.word	0x0500000f


	//   ....[219]....
        /*0a28*/ 	.word	0x0500000f


	//   ....[220]....
        /*0a2c*/ 	.word	0x0500000f


	//----- nvinfo : EIATTR_COOP_GROUP_INSTR_OFFSETS
	.align		4
.L_319:
        /*0a30*/ 	.byte	0x04, 0x28
        /*0a32*/ 	.short	(.L_321 - .L_320)


	//   ....[0]....
.L_320:
        /*0a34*/ 	.word	0x00000070


	//   ....[1]....
        /*0a38*/ 	.word	0x00000140


	//   ....[2]....
        /*0a3c*/ 	.word	0x00000190


	//   ....[3]....
        /*0a40*/ 	.word	0x000003c0


	//   ....[4]....
        /*0a44*/ 	.word	0x00000520


	//   ....[5]....
        /*0a48*/ 	.word	0x00000640


	//   ....[6]....
        /*0a4c*/ 	.word	0x000007a0


	//   ....[7]....
        /*0a50*/ 	.word	0x000032d0


	//   ....[8]....
        /*0a54*/ 	.word	0x000032e0


	//   ....[9]....
        /*0a58*/ 	.word	0x00004f60


	//   ....[10]....
        /*0a5c*/ 	.word	0x00004f70


	//   ....[11]....
        /*0a60*/ 	.word	0x000069f0


	//   ....[12]....
        /*0a64*/ 	.word	0x00006a00


	//   ....[13]....
        /*0a68*/ 	.word	0x00006f30


	//   ....[14]....
        /*0a6c*/ 	.word	0x00006f50


	//   ....[15]....
        /*0a70*/ 	.word	0x000076b0


	//   ....[16]....
        /*0a74*/ 	.word	0x00007e30


	//   ....[17]....
        /*0a78*/ 	.word	0x00007e40


	//   ....[18]....
        /*0a7c*/ 	.word	0x00007e50


	//   ....[19]....
        /*0a80*/ 	.word	0x00007e60


	//   ....[20]....
        /*0a84*/ 	.word	0x00009d80


	//   ....[21]....
        /*0a88*/ 	.word	0x00009d90


	//   ....[22]....
        /*0a8c*/ 	.word	0x00009da0


	//   ....[23]....
        /*0a90*/ 	.word	0x00009db0


	//   ....[24]....
        /*0a94*/ 	.word	0x0000c110


	//   ....[25]....
        /*0a98*/ 	.word	0x0000c780


	//   ....[26]....
        /*0a9c*/ 	.word	0x0000c790


	//   ....[27]....
        /*0aa0*/ 	.word	0x0000c7b0


	//   ....[28]....
        /*0aa4*/ 	.word	0x0000ce30


	//   ....[29]....
        /*0aa8*/ 	.word	0x0000ce50


	//   ....[30]....
        /*0aac*/ 	.word	0x0000df90


	//   ....[31]....
        /*0ab0*/ 	.word	0x0000ed40


	//   ....[32]....
        /*0ab4*/ 	.word	0x0000ed60


	//   ....[33]....
        /*0ab8*/ 	.word	0x0000f580


	//   ....[34]....
        /*0abc*/ 	.word	0x0000f680


	//   ....[35]....
        /*0ac0*/ 	.word	0x0000fda0


	//   ....[36]....
        /*0ac4*/ 	.word	0x0000fe00


	//   ....[37]....
        /*0ac8*/ 	.word	0x00010e20


	//   ....[38]....
        /*0acc*/ 	.word	0x00011ce0


	//   ....[39]....
        /*0ad0*/ 	.word	0x00011d00


	//   ....[40]....
        /*0ad4*/ 	.word	0x00011f50


	//   ....[41]....
        /*0ad8*/ 	.word	0x00011f70


	//   ....[42]....
        /*0adc*/ 	.word	0x000132b0


	//   ....[43]....
        /*0ae0*/ 	.word	0x000134b0


	//   ....[44]....
        /*0ae4*/ 	.word	0x00013970


	//   ....[45]....
        /*0ae8*/ 	.word	0x000139b0


	//   ....[46]....
        /*0aec*/ 	.word	0x000139c0


	//   ....[47]....
        /*0af0*/ 	.word	0x000149e0


	//   ....[48]....
        /*0af4*/ 	.word	0x00014a20


	//   ....[49]....
        /*0af8*/ 	.word	0x00014a50


	//   ....[50]....
        /*0afc*/ 	.word	0x00014a70


	//   ....[51]....
        /*0b00*/ 	.word	0x00014f20


	//   ....[52]....
        /*0b04*/ 	.word	0x00014f40


	//   ....[53]....
        /*0b08*/ 	.word	0x00015060


	//   ....[54]....
        /*0b0c*/ 	.word	0x00015080


	//   ....[55]....
        /*0b10*/ 	.word	0x00015970


	//   ....[56]....
        /*0b14*/ 	.word	0x00015980


	//   ....[57]....
        /*0b18*/ 	.word	0x00015ae0


	//   ....[58]....
        /*0b1c*/ 	.word	0x00015af0


	//   ....[59]....
        /*0b20*/ 	.word	0x00015c90


	//   ....[60]....
        /*0b24*/ 	.word	0x00015e60


	//   ....[61]....
        /*0b28*/ 	.word	0x00015e90


	//   ....[62]....
        /*0b2c*/ 	.word	0x00015ec0


	//   ....[63]....
        /*0b30*/ 	.word	0x00015ef0


	//   ....[64]....
        /*0b34*/ 	.word	0x00015f20


	//   ....[65]....
        /*0b38*/ 	.word	0x00015f50


	//   ....[66]....
        /*0b3c*/ 	.word	0x000160c0


	//   ....[67]....
        /*0b40*/ 	.word	0x000160f0


	//   ....[68]....
        /*0b44*/ 	.word	0x00016120


	//   ....[69]....
        /*0b48*/ 	.word	0x00016150


	//   ....[70]....
        /*0b4c*/ 	.word	0x00016180


	//   ....[71]....
        /*0b50*/ 	.word	0x000161b0


	//   ....[72]....
        /*0b54*/ 	.word	0x00016250


	//   ....[73]....
        /*0b58*/ 	.word	0x000162b0


	//   ....[74]....
        /*0b5c*/ 	.word	0x00016350


	//   ....[75]....
        /*0b60*/ 	.word	0x000171b0


	//   ....[76]....
        /*0b64*/ 	.word	0x000193d0


	//   ....[77]....
        /*0b68*/ 	.word	0x000193e0


	//   ....[78]....
        /*0b6c*/ 	.word	0x000194a0


	//   ....[79]....
        /*0b70*/ 	.word	0x000194b0


	//   ....[80]....
        /*0b74*/ 	.word	0x00019560


	//   ....[81]....
        /*0b78*/ 	.word	0x00019570


	//   ....[82]....
        /*0b7c*/ 	.word	0x00019580


	//   ....[83]....
        /*0b80*/ 	.word	0x00019590


	//   ....[84]....
        /*0b84*/ 	.word	0x00019f90


	//   ....[85]....
        /*0b88*/ 	.word	0x00019fa0


	//   ....[86]....
        /*0b8c*/ 	.word	0x00019fc0


	//   ....[87]....
        /*0b90*/ 	.word	0x0001a070


	//   ....[88]....
        /*0b94*/ 	.word	0x0001a0a0


	//   ....[89]....
        /*0b98*/ 	.word	0x0001a0c0


	//   ....[90]....
        /*0b9c*/ 	.word	0x0001a140


	//   ....[91]....
        /*0ba0*/ 	.word	0x0001a150


	//   ....[92]....
        /*0ba4*/ 	.word	0x0001a220


	//   ....[93]....
        /*0ba8*/ 	.word	0x0001a260


	//   ....[94]....
        /*0bac*/ 	.word	0x0001a270


	//   ....[95]....
        /*0bb0*/ 	.word	0x0001a2f0


	//   ....[96]....
        /*0bb4*/ 	.word	0x0001aae0


	//   ....[97]....
        /*0bb8*/ 	.word	0x0001aaf0


	//   ....[98]....
        /*0bbc*/ 	.word	0x0001ab10


	//   ....[99]....
        /*0bc0*/ 	.word	0x0001ab90


	//   ....[100]....
        /*0bc4*/ 	.word	0x0001aba0


	//   ....[101]....
        /*0bc8*/ 	.word	0x0001ac00


	//   ....[102]....
        /*0bcc*/ 	.word	0x0001ac30


	//   ....[103]....
        /*0bd0*/ 	.word	0x0001ac70


	//   ....[104]....
        /*0bd4*/ 	.word	0x0001af20


	//   ....[105]....
        /*0bd8*/ 	.word	0x0001af40


	//   ....[106]....
        /*0bdc*/ 	.word	0x0001afe0


	//   ....[107]....
        /*0be0*/ 	.word	0x0001aff0


	//   ....[108]....
        /*0be4*/ 	.word	0x0001b080


	//   ....[109]....
        /*0be8*/ 	.word	0x0001b090


	//   ....[110]....
        /*0bec*/ 	.word	0x0001b0a0


	//   ....[111]....
        /*0bf0*/ 	.word	0x0001b130


	//   ....[112]....
        /*0bf4*/ 	.word	0x0001b720


	//   ....[113]....
        /*0bf8*/ 	.word	0x0001b730


	//   ....[114]....
        /*0bfc*/ 	.word	0x0001b7c0


	//   ....[115]....
        /*0c00*/ 	.word	0x0001b860


	//   ....[116]....
        /*0c04*/ 	.word	0x0001b880


	//   ....[117]....
        /*0c08*/ 	.word	0x0001b900


	//   ....[118]....
        /*0c0c*/ 	.word	0x0001b920


	//   ....[119]....
        /*0c10*/ 	.word	0x0001b930


	//   ....[120]....
        /*0c14*/ 	.word	0x0001bd30


	//   ....[121]....
        /*0c18*/ 	.word	0x0001bd60


	//   ....[122]....
        /*0c1c*/ 	.word	0x0001bda0


	//   ....[123]....
        /*0c20*/ 	.word	0x0001bdd0


	//   ....[124]....
        /*0c24*/ 	.word	0x0001be00


	//   ....[125]....
        /*0c28*/ 	.word	0x0001be30


	//   ....[126]....
        /*0c2c*/ 	.word	0x0001be60


	//   ....[127]....
        /*0c30*/ 	.word	0x0001be90


	//   ....[128]....
        /*0c34*/ 	.word	0x0001c010


	//   ....[129]....
        /*0c38*/ 	.word	0x0001c040


	//   ....[130]....
        /*0c3c*/ 	.word	0x0001c070


	//   ....[131]....
        /*0c40*/ 	.word	0x0001c0a0


	//   ....[132]....
        /*0c44*/ 	.word	0x0001c0d0


	//   ....[133]....
        /*0c48*/ 	.word	0x0001c100


	//   ....[134]....
        /*0c4c*/ 	.word	0x0001c1c0


	//   ....[135]....
        /*0c50*/ 	.word	0x0001c1e0


	//   ....[136]....
        /*0c54*/ 	.word	0x0001c250


	//   ....[137]....
        /*0c58*/ 	.word	0x0001c8f0


	//   ....[138]....
        /*0c5c*/ 	.word	0x0001cc30


	//   ....[139]....
        /*0c60*/ 	.word	0x0001ccc0


	//   ....[140]....
        /*0c64*/ 	.word	0x0001cdb0


	//   ....[141]....
        /*0c68*/ 	.word	0x0001ce40


	//   ....[142]....
        /*0c6c*/ 	.word	0x0001cf20


	//   ....[143]....
        /*0c70*/ 	.word	0x0001cfb0


	//   ....[144]....
        /*0c74*/ 	.word	0x0001d0f0


	//   ....[145]....
        /*0c78*/ 	.word	0x0001d190


	//   ....[146]....
        /*0c7c*/ 	.word	0x0001d220


	//   ....[147]....
        /*0c80*/ 	.word	0x0001d270


	//   ....[148]....
        /*0c84*/ 	.word	0x0001d2c0


	//   ....[149]....
        /*0c88*/ 	.word	0x0001d3a0


	//   ....[150]....
        /*0c8c*/ 	.word	0x0001d430


	//   ....[151]....
        /*0c90*/ 	.word	0x0001d480


	//   ....[152]....
        /*0c94*/ 	.word	0x0001d4d0


	//   ....[153]....
        /*0c98*/ 	.word	0x0001d790


	//   ....[154]....
        /*0c9c*/ 	.word	0x0001d7e0


	//   ....[155]....
        /*0ca0*/ 	.word	0x0001d870


	//   ....[156]....
        /*0ca4*/ 	.word	0x0001d900


	//   ....[157]....
        /*0ca8*/ 	.word	0x0001d9c0


	//   ....[158]....
        /*0cac*/ 	.word	0x0001dca0


	//   ....[159]....
        /*0cb0*/ 	.word	0x0001dd90


	//   ....[160]....
        /*0cb4*/ 	.word	0x0001de20


	//   ....[161]....
        /*0cb8*/ 	.word	0x0001de80


	//   ....[162]....
        /*0cbc*/ 	.word	0x0001dfa0


	//   ....[163]....
        /*0cc0*/ 	.word	0x0001e000


	//   ....[164]....
        /*0cc4*/ 	.word	0x0001e120


	//   ....[165]....
        /*0cc8*/ 	.word	0x0001e180


	//   ....[166]....
        /*0ccc*/ 	.word	0x0001e230


	//   ....[167]....
        /*0cd0*/ 	.word	0x0001e350


	//   ....[168]....
        /*0cd4*/ 	.word	0x0001e3c0


	//   ....[169]....
        /*0cd8*/ 	.word	0x0001e420


	//   ....[170]....
        /*0cdc*/ 	.word	0x0001e4c0


	//   ....[171]....
        /*0ce0*/ 	.word	0x0001e590


	//   ....[172]....
        /*0ce4*/ 	.word	0x0001e630


	//   ....[173]....
        /*0ce8*/ 	.word	0x0001e710


	//   ....[174]....
        /*0cec*/ 	.word	0x0001e7a0


	//   ....[175]....
        /*0cf0*/ 	.word	0x0001e870


	//   ....[176]....
        /*0cf4*/ 	.word	0x0001e900


	//   ....[177]....
        /*0cf8*/ 	.word	0x0001e9e0


	//   ....[178]....
        /*0cfc*/ 	.word	0x0001eaa0


	//   ....[179]....
        /*0d00*/ 	.word	0x0001ec20


	//   ....[180]....
        /*0d04*/ 	.word	0x0001ed00


	//   ....[181]....
        /*0d08*/ 	.word	0x0001ed80


	//   ....[182]....
        /*0d0c*/ 	.word	0x0001ee60


	//   ....[183]....
        /*0d10*/ 	.word	0x0001eec0


	//   ....[184]....
        /*0d14*/ 	.word	0x0001ef90


	//   ....[185]....
        /*0d18*/ 	.word	0x0001eff0


	//   ....[186]....
        /*0d1c*/ 	.word	0x0001f0d0


	//   ....[187]....
        /*0d20*/ 	.word	0x0001f1c0


	//   ....[188]....
        /*0d24*/ 	.word	0x0001f260


	//   ....[189]....
        /*0d28*/ 	.word	0x0001f2c0


	//   ....[190]....
        /*0d2c*/ 	.word	0x0001f3c0


	//   ....[191]....
        /*0d30*/ 	.word	0x0001f420


	//   ....[192]....
        /*0d34*/ 	.word	0x0001f520


	//   ....[193]....
        /*0d38*/ 	.word	0x0001f580


	//   ....[194]....
        /*0d3c*/ 	.word	0x0001f650


	//   ....[195]....
        /*0d40*/ 	.word	0x0001f7a0


	//   ....[196]....
        /*0d44*/ 	.word	0x0001f850


	//   ....[197]....
        /*0d48*/ 	.word	0x0001f960


	//   ....[198]....
        /*0d4c*/ 	.word	0x0001fa40


	//   ....[199]....
        /*0d50*/ 	.word	0x0001faa0


	//   ....[200]....
        /*0d54*/ 	.word	0x0001fb90


	//   ....[201]....
        /*0d58*/ 	.word	0x0001fbf0


	//   ....[202]....
        /*0d5c*/ 	.word	0x0001fcd0


	//   ....[203]....
        /*0d60*/ 	.word	0x0001fd60


	//   ....[204]....
        /*0d64*/ 	.word	0x0001fe00


	//   ....[205]....
        /*0d68*/ 	.word	0x0001ff20


	//   ....[206]....
        /*0d6c*/ 	.word	0x0001ff90


	//   ....[207]....
        /*0d70*/ 	.word	0x00020000


	//   ....[208]....
        /*0d74*/ 	.word	0x00020070


	//   ....[209]....
        /*0d78*/ 	.word	0x000200e0


	//   ....[210]....
        /*0d7c*/ 	.word	0x00020160


	//   ....[211]....
        /*0d80*/ 	.word	0x000201f0


	//   ....[212]....
        /*0d84*/ 	.word	0x00020280


	//   ....[213]....
        /*0d88*/ 	.word	0x000202f0


	//   ....[214]....
        /*0d8c*/ 	.word	0x00020360


	//   ....[215]....
        /*0d90*/ 	.word	0x000203d0


	//   ....[216]....
        /*0d94*/ 	.word	0x00020450


	//   ....[217]....
        /*0d98*/ 	.word	0x000204c0


	//   ....[218]....
        /*0d9c*/ 	.word	0x00020560


	//   ....[219]....
        /*0da0*/ 	.word	0x000205f0


	//   ....[220]....
        /*0da4*/ 	.word	0x00020720


	//----- nvinfo : EIATTR_REG_RECONFIG
	.align		4
.L_321:
        /*0da8*/ 	.byte	0x01, 0x54
	.zero		2


	//----- nvinfo : EIATTR_SYSCALL_OFFSETS
	.align		4
        /*0dac*/ 	.byte	0x04, 0x46
        /*0dae*/ 	.short	(.L_323 - .L_322)


	//   ....[0]....
.L_322:
        /*0db0*/ 	.word	0x00001d00


	//   ....[1]....
        /*0db4*/ 	.word	0x00001e50


	//   ....[2]....
        /*0db8*/ 	.word	0x000078c0


	//   ....[3]....
        /*0dbc*/ 	.word	0x00007be0


	//   ....[4]....
        /*0dc0*/ 	.word	0x00018930


	//   ....[5]....
        /*0dc4*/ 	.word	0x00018a80


	//   ....[6]....
        /*0dc8*/ 	.word	0x00018b70


	//   ....[7]....
        /*0dcc*/ 	.word	0x00019a00


	//----- nvinfo : EIATTR_MBARRIER_INSTR_OFFSETS
	.align		4
.L_323:
        /*0dd0*/ 	.byte	0x04, 0x39
        /*0dd2*/ 	.short	(.L_325 - .L_324)


	//   ....[0]....
.L_324:
        /*0dd4*/ 	.word	0x00000270
        /*0dd8*/ 	.word	0x000000ff
        /*0ddc*/ 	.word	0x0002d800
        /*0de0*/ 	.short	0x0100
        /*0de2*/ 	.byte	0x08
	.zero		1


	//   ....[1]....
        /*0de4*/ 	.word	0x00000280
        /*0de8*/ 	.word	0x000000ff
        /*0dec*/ 	.word	0x0002d820
        /*0df0*/ 	.short	0x0100
        /*0df2*/ 	.byte	0x08
	.zero		1


	//   ....[2]....
        /*0df4*/ 	.word	0x00000370
        /*0df8*/ 	.word	0x000000ff
        /*0dfc*/ 	.word	0x0002d830
        /*0e00*/ 	.short	0x0100
        /*0e02*/ 	.byte	0x08
	.zero		1


	//   ....[3]....
        /*0e04*/ 	.word	0x00000380
        /*0e08*/ 	.word	0x000000ff
        /*0e0c*/ 	.word	0x0002d840
        /*0e10*/ 	.short	0x0100
        /*0e12*/ 	.byte	0x08
	.zero		1


	//   ....[4]....
        /*0e14*/ 	.word	0x00000390
        /*0e18*/ 	.word	0x000000ff
        /*0e1c*/ 	.word	0x0002d838
        /*0e20*/ 	.short	0x0100
        /*0e22*/ 	.byte	0x08
	.zero		1


	//   ....[5]....
        /*0e24*/ 	.word	0x000003a0
        /*0e28*/ 	.word	0x000000ff
        /*0e2c*/ 	.word	0x0002d848
        /*0e30*/ 	.short	0x0100
        /*0e32*/ 	.byte	0x08
	.zero		1


	//   ....[6]....
        /*0e34*/ 	.word	0x000004d0
        /*0e38*/ 	.word	0x000000ff
        /*0e3c*/ 	.word	0x0002d850
        /*0e40*/ 	.short	0x0100
        /*0e42*/ 	.byte	0x08
	.zero		1


	//   ....[7]....
        /*0e44*/ 	.word	0x000004e0
        /*0e48*/ 	.word	0x000000ff
        /*0e4c*/ 	.word	0x0002d860
        /*0e50*/ 	.short	0x0100
        /*0e52*/ 	.byte	0x08
	.zero		1


	//   ....[8]....
        /*0e54*/ 	.word	0x000004f0
        /*0e58*/ 	.word	0x000000ff
        /*0e5c*/ 	.word	0x0002d858
        /*0e60*/ 	.short	0x0100
        /*0e62*/ 	.byte	0x08
	.zero		1


	//   ....[9]....
        /*0e64*/ 	.word	0x00000500
        /*0e68*/ 	.word	0x000000ff
        /*0e6c*/ 	.word	0x0002d868
        /*0e70*/ 	.short	0x0100
        /*0e72*/ 	.byte	0x08
	.zero		1


	//   ....[10]....
        /*0e74*/ 	.word	0x000005f0
        /*0e78*/ 	.word	0x000000ff
        /*0e7c*/ 	.word	0x0002d870
        /*0e80*/ 	.short	0x0100
        /*0e82*/ 	.byte	0x06
	.zero		1


	//   ....[11]....
        /*0e84*/ 	.word	0x00000600
        /*0e88*/ 	.word	0x000000ff
        /*0e8c*/ 	.word	0x0002d880
        /*0e90*/ 	.short	0x0100
        /*0e92*/ 	.byte	0x06
	.zero		1


	//   ....[12]....
        /*0e94*/ 	.word	0x00000610
        /*0e98*/ 	.word	0x000000ff
        /*0e9c*/ 	.word	0x0002d878
        /*0ea0*/ 	.short	0x0100
        /*0ea2*/ 	.byte	0x06
	.zero		1


	//   ....[13]....
        /*0ea4*/ 	.word	0x00000620
        /*0ea8*/ 	.word	0x000000ff
        /*0eac*/ 	.word	0x0002d888
        /*0eb0*/ 	.short	0x0100
        /*0eb2*/ 	.byte	0x06
	.zero		1


	//   ....[14]....
        /*0eb4*/ 	.word	0x00000750
        /*0eb8*/ 	.word	0x000000ff
        /*0ebc*/ 	.word	0x0002d890
        /*0ec0*/ 	.short	0x0100
        /*0ec2*/ 	.byte	0x08
	.zero		1


	//   ....[15]....
        /*0ec4*/ 	.word	0x00000760
        /*0ec8*/ 	.word	0x000000ff
        /*0ecc*/ 	.word	0x0002d8a0
        /*0ed0*/ 	.short	0x0100
        /*0ed2*/ 	.byte	0x08
	.zero		1


	//   ....[16]....
        /*0ed4*/ 	.word	0x00000770
        /*0ed8*/ 	.word	0x000000ff
        /*0edc*/ 	.word	0x0002d898
        /*0ee0*/ 	.short	0x0100
        /*0ee2*/ 	.byte	0x08
	.zero		1


	//   ....[17]....
        /*0ee4*/ 	.word	0x00000780
        /*0ee8*/ 	.word	0x000000ff
        /*0eec*/ 	.word	0x0002d8a8
        /*0ef0*/ 	.short	0x0100
        /*0ef2*/ 	.byte	0x08
	.zero		1


	//   ....[18]....
        /*0ef4*/ 	.word	0x000008b0
        /*0ef8*/ 	.word	0x000000ff
        /*0efc*/ 	.word	0x0002d8b0
        /*0f00*/ 	.short	0x0100
        /*0f02*/ 	.byte	0x08
	.zero		1


	//   ....[19]....
        /*0f04*/ 	.word	0x000008c0
        /*0f08*/ 	.word	0x000000ff
        /*0f0c*/ 	.word	0x0002d8c0
        /*0f10*/ 	.short	0x0100
        /*0f12*/ 	.byte	0x08
	.zero		1


	//   ....[20]....
        /*0f14*/ 	.word	0x000008d0
        /*0f18*/ 	.word	0x000000ff
        /*0f1c*/ 	.word	0x0002d8b8
        /*0f20*/ 	.short	0x0100
        /*0f22*/ 	.byte	0x08
	.zero		1


	//   ....[21]....
        /*0f24*/ 	.word	0x000008e0
        /*0f28*/ 	.word	0x000000ff
        /*0f2c*/ 	.word	0x0002d8c8
        /*0f30*/ 	.short	0x0100
        /*0f32*/ 	.byte	0x08
	.zero		1


	//   ....[22]....
        /*0f34*/ 	.word	0x00003280
        /*0f38*/ 	.word	0x00000023
        /*0f3c*/ 	.word	0x0002d890
        /*0f40*/ 	.short	0x010a
        /*0f42*/ 	.byte	0x3f
	.zero		1


	//   ....[23]....
        /*0f44*/ 	.word	0x00004f10
        /*0f48*/ 	.word	0x00000023
        /*0f4c*/ 	.word	0x0002d890
        /*0f50*/ 	.short	0x010a
        /*0f52*/ 	.byte	0x3f
	.zero		1


	//   ....[24]....
        /*0f54*/ 	.word	0x00006840
        /*0f58*/ 	.word	0x00000023
        /*0f5c*/ 	.word	0x0002d890
        /*0f60*/ 	.short	0x010a
        /*0f62*/ 	.byte	0x3f
	.zero		1


	//   ....[25]....
        /*0f64*/ 	.word	0x00006d80
        /*0f68*/ 	.word	0x0000000b
        /*0f6c*/ 	.word	0x00000000
        /*0f70*/ 	.short	0x0101
        /*0f72*/ 	.byte	0x3f
	.zero		1


	//   ....[26]....
        /*0f74*/ 	.word	0x00006dc0
        /*0f78*/ 	.word	0x00000023
        /*0f7c*/ 	.word	0x0002d8b0
        /*0f80*/ 	.short	0x010a
        /*0f82*/ 	.byte	0x3f
	.zero		1


	//   ....[27]....
        /*0f84*/ 	.word	0x000072c0
        /*0f88*/ 	.word	0x00000023
        /*0f8c*/ 	.word	0x00000000
        /*0f90*/ 	.short	0x0101
        /*0f92*/ 	.byte	0x3f
	.zero		1


	//   ....[28]....
        /*0f94*/ 	.word	0x00007960
        /*0f98*/ 	.word	0x00000002
        /*0f9c*/ 	.word	0x0002d800
        /*0fa0*/ 	.short	0x010a
        /*0fa2*/ 	.byte	0x3f
	.zero		1


	//   ....[29]....
        /*0fa4*/ 	.word	0x000079b0
        /*0fa8*/ 	.word	0x00000002
        /*0fac*/ 	.word	0x0002d800
        /*0fb0*/ 	.short	0x010a
        /*0fb2*/ 	.byte	0x3f
	.zero		1


	//   ....[30]....
        /*0fb4*/ 	.word	0x000085d0
        /*0fb8*/ 	.word	0x00000002
        /*0fbc*/ 	.word	0x0002d800
        /*0fc0*/ 	.short	0x010a
        /*0fc2*/ 	.byte	0x3f
	.zero		1


	//   ....[31]....
        /*0fc4*/ 	.word	0x0000a2f0
        /*0fc8*/ 	.word	0x00000002
        /*0fcc*/ 	.word	0x0002d800
        /*0fd0*/ 	.short	0x010a
        /*0fd2*/ 	.byte	0x3f
	.zero		1


	//   ....[32]....
        /*0fd4*/ 	.word	0x0000bad0
        /*0fd8*/ 	.word	0x00000000
        /*0fdc*/ 	.word	0x0002d830
        /*0fe0*/ 	.short	0x010a
        /*0fe2*/ 	.byte	0x3f
	.zero		1


	//   ....[33]....
        /*0fe4*/ 	.word	0x0000bb80
        /*0fe8*/ 	.word	0x00000000
        /*0fec*/ 	.word	0x0002d830
        /*0ff0*/ 	.short	0x010a
        /*0ff2*/ 	.byte	0x3f
	.zero		1


	//   ....[34]....
        /*0ff4*/ 	.word	0x0000d340
        /*0ff8*/ 	.word	0x00000000
        /*0ffc*/ 	.word	0x00000000
        /*1000*/ 	.short	0x0101
        /*1002*/ 	.byte	0x3f
	.zero		1


	//   ....[35]....
        /*1004*/ 	.word	0x0000e0e0
        /*1008*/ 	.word	0x00000003
        /*100c*/ 	.word	0x0002d830
        /*1010*/ 	.short	0x010a
        /*1012*/ 	.byte	0x3f
	.zero		1


	//   ....[36]....
        /*1014*/ 	.word	0x0000e130
        /*1018*/ 	.word	0x00000003
        /*101c*/ 	.word	0x0002d830
        /*1020*/ 	.short	0x010a
        /*1022*/ 	.byte	0x3f
	.zero		1


	//   ....[37]....
        /*1024*/ 	.word	0x0000e580
        /*1028*/ 	.word	0x00000004
        /*102c*/ 	.word	0x0002d850
        /*1030*/ 	.short	0x010a
        /*1032*/ 	.byte	0x3f
	.zero		1


	//   ....[38]....
        /*1034*/ 	.word	0x0000e5c0
        /*1038*/ 	.word	0x00000004
        /*103c*/ 	.word	0x0002d850
        /*1040*/ 	.short	0x010a
        /*1042*/ 	.byte	0x3f
	.zero		1


	//   ....[39]....
        /*1044*/ 	.word	0x0000ecd0
        /*1048*/ 	.word	0x0000000f
        /*104c*/ 	.word	0x00000000
        /*1050*/ 	.short	0x0101
        /*1052*/ 	.byte	0x3f
	.zero		1


	//   ....[40]....
        /*1054*/ 	.word	0x00010800
        /*1058*/ 	.word	0x00000007
        /*105c*/ 	.word	0x00000000
        /*1060*/ 	.short	0x0101
        /*1062*/ 	.byte	0x3f
	.zero		1


	//   ....[41]....
        /*1064*/ 	.word	0x00010f80
        /*1068*/ 	.word	0x00000003
        /*106c*/ 	.word	0x0002d830
        /*1070*/ 	.short	0x010a
        /*1072*/ 	.byte	0x3f
	.zero		1


	//   ....[42]....
        /*1074*/ 	.word	0x00010fd0
        /*1078*/ 	.word	0x00000003
        /*107c*/ 	.word	0x0002d830
        /*1080*/ 	.short	0x010a
        /*1082*/ 	.byte	0x3f
	.zero		1


	//   ....[43]....
        /*1084*/ 	.word	0x00011420
        /*1088*/ 	.word	0x00000004
        /*108c*/ 	.word	0x0002d850
        /*1090*/ 	.short	0x010a
        /*1092*/ 	.byte	0x3f
	.zero		1


	//   ....[44]....
        /*1094*/ 	.word	0x00011460
        /*1098*/ 	.word	0x00000004
        /*109c*/ 	.word	0x0002d850
        /*10a0*/ 	.short	0x010a
        /*10a2*/ 	.byte	0x3f
	.zero		1


	//   ....[45]....
        /*10a4*/ 	.word	0x00011ad0
        /*10a8*/ 	.word	0x00000003
        /*10ac*/ 	.word	0x00000000
        /*10b0*/ 	.short	0x0101
        /*10b2*/ 	.byte	0x3f
	.zero		1


	//   ....[46]....
        /*10b4*/ 	.word	0x00012d00
        /*10b8*/ 	.word	0x00000005
        /*10bc*/ 	.word	0x00000000
        /*10c0*/ 	.short	0x0101
        /*10c2*/ 	.byte	0x3f
	.zero		1


	//   ....[47]....
        /*10c4*/ 	.word	0x00013330
        /*10c8*/ 	.word	0x00000005
        /*10cc*/ 	.word	0x0002d850
        /*10d0*/ 	.short	0x010a
        /*10d2*/ 	.byte	0x3f
	.zero		1


	//   ....[48]....
        /*10d4*/ 	.word	0x000133e0
        /*10d8*/ 	.word	0x00000005
        /*10dc*/ 	.word	0x0002d850
        /*10e0*/ 	.short	0x010a
        /*10e2*/ 	.byte	0x3f
	.zero		1


	//   ....[49]....
        /*10e4*/ 	.word	0x00013be0
        /*10e8*/ 	.word	0x00000005
        /*10ec*/ 	.word	0x00000000
        /*10f0*/ 	.short	0x0101
        /*10f2*/ 	.byte	0x3f
	.zero		1


	//   ....[50]....
        /*10f4*/ 	.word	0x00014f30
        /*10f8*/ 	.word	0x00000000
        /*10fc*/ 	.word	0x00000000
        /*1100*/ 	.short	0x0101
        /*1102*/ 	.byte	0x3f
	.zero		1


	//   ....[51]....
        /*1104*/ 	.word	0x00017290
        /*1108*/ 	.word	0x00000016
        /*110c*/ 	.word	0x0002d820
        /*1110*/ 	.short	0x010a
        /*1112*/ 	.byte	0x3f
	.zero		1


	//   ....[52]....
        /*1114*/ 	.word	0x00017350
        /*1118*/ 	.word	0x00000008
        /*111c*/ 	.word	0x0002d8a0
        /*1120*/ 	.short	0x010a
        /*1122*/ 	.byte	0x3f
	.zero		1


	//   ....[53]....
        /*1124*/ 	.word	0x00017780
        /*1128*/ 	.word	0x00000008
        /*112c*/ 	.word	0x0002d8c0
        /*1130*/ 	.short	0x010a
        /*1132*/ 	.byte	0x3f
	.zero		1


	//   ....[54]....
        /*1134*/ 	.word	0x00017ce0
        /*1138*/ 	.word	0x00000008
        /*113c*/ 	.word	0x0002d8a0
        /*1140*/ 	.short	0x010a
        /*1142*/ 	.byte	0x3f
	.zero		1


	//   ....[55]....
        /*1144*/ 	.word	0x00018100
        /*1148*/ 	.word	0x00000008
        /*114c*/ 	.word	0x0002d8c0
        /*1150*/ 	.short	0x010a
        /*1152*/ 	.byte	0x3f
	.zero		1


	//   ....[56]....
        /*1154*/ 	.word	0x00019160
        /*1158*/ 	.word	0x00000000
        /*115c*/ 	.word	0x0002d840
        /*1160*/ 	.short	0x010a
        /*1162*/ 	.byte	0x3f
	.zero		1


	//   ....[57]....
        /*1164*/ 	.word	0x000196e0
        /*1168*/ 	.word	0x00000000
        /*116c*/ 	.word	0x0002d830
        /*1170*/ 	.short	0x0107
        /*1172*/ 	.byte	0x3f
	.zero		1


	//   ....[58]....
        /*1174*/ 	.word	0x000197b0
        /*1178*/ 	.word	0x00000000
        /*117c*/ 	.word	0x0002d830
        /*1180*/ 	.short	0x0101
        /*1182*/ 	.byte	0x3f
	.zero		1


	//   ....[59]....
        /*1184*/ 	.word	0x0001a3c0
        /*1188*/ 	.word	0x00000016
        /*118c*/ 	.word	0x0002d800
        /*1190*/ 	.short	0x0107
        /*1192*/ 	.byte	0x3f
	.zero		1


	//   ....[60]....
        /*1194*/ 	.word	0x0001a4b0
        /*1198*/ 	.word	0x00000016
        /*119c*/ 	.word	0x0002d800
        /*11a0*/ 	.short	0x0101
        /*11a2*/ 	.byte	0x3f
	.zero		1


	//   ....[61]....
        /*11a4*/ 	.word	0x0001a4d0
        /*11a8*/ 	.word	0x00000016
        /*11ac*/ 	.word	0x0002d820
        /*11b0*/ 	.short	0x010a
        /*11b2*/ 	.byte	0x3f
	.zero		1


	//   ....[62]....
        /*11b4*/ 	.word	0x0001a8e0
        /*11b8*/ 	.word	0x00000005
        /*11bc*/ 	.word	0x0002d840
        /*11c0*/ 	.short	0x010a
        /*11c2*/ 	.byte	0x3f
	.zero		1


	//   ....[63]....
        /*11c4*/ 	.word	0x0001ad20
        /*11c8*/ 	.word	0x00000005
        /*11cc*/ 	.word	0x0002d830
        /*11d0*/ 	.short	0x0107
        /*11d2*/ 	.byte	0x3f
	.zero		1


	//   ....[64]....
        /*11d4*/ 	.word	0x0001ade0
        /*11d8*/ 	.word	0x00000005
        /*11dc*/ 	.word	0x0002d830
        /*11e0*/ 	.short	0x0101
        /*11e2*/ 	.byte	0x3f
	.zero		1


	//   ....[65]....
        /*11e4*/ 	.word	0x0001ae40
        /*11e8*/ 	.word	0x00000005
        /*11ec*/ 	.word	0x0002d860
        /*11f0*/ 	.short	0x010a
        /*11f2*/ 	.byte	0x3f
	.zero		1


	//   ....[66]....
        /*11f4*/ 	.word	0x0001b320
        /*11f8*/ 	.word	0x00000005
        /*11fc*/ 	.word	0x0002d850
        /*1200*/ 	.short	0x0107
        /*1202*/ 	.byte	0x3f
	.zero		1


	//   ....[67]....
        /*1204*/ 	.word	0x0001b410
        /*1208*/ 	.word	0x00000005
        /*120c*/ 	.word	0x0002d850
        /*1210*/ 	.short	0x0101
        /*1212*/ 	.byte	0x3f
	.zero		1


	//   ....[68]....
        /*1214*/ 	.word	0x0001b630
        /*1218*/ 	.word	0x00000000
        /*121c*/ 	.word	0x0002d860
        /*1220*/ 	.short	0x010a
        /*1222*/ 	.byte	0x3f
	.zero		1


	//   ....[69]....
        /*1224*/ 	.word	0x0001ba60
        /*1228*/ 	.word	0x00000000
        /*122c*/ 	.word	0x0002d850
        /*1230*/ 	.short	0x0107
        /*1232*/ 	.byte	0x3f
	.zero		1


	//   ....[70]....
        /*1234*/ 	.word	0x0001bb40
        /*1238*/ 	.word	0x00000000
        /*123c*/ 	.word	0x0002d850
        /*1240*/ 	.short	0x0101
        /*1242*/ 	.byte	0x3f
	.zero		1


	//   ....[71]....
        /*1244*/ 	.word	0x0001c870
        /*1248*/ 	.word	0x00000005
        /*124c*/ 	.word	0x0002d820
        /*1250*/ 	.short	0x010a
        /*1252*/ 	.byte	0x3f
	.zero		1


	//   ....[72]....
        /*1254*/ 	.word	0x0001ca10
        /*1258*/ 	.word	0x00000003
        /*125c*/ 	.word	0x0002d840
        /*1260*/ 	.short	0x010a
        /*1262*/ 	.byte	0x3f
	.zero		1


	//   ....[73]....
        /*1264*/ 	.word	0x0001caa0
        /*1268*/ 	.word	0x00000005
        /*126c*/ 	.word	0x0002d840
        /*1270*/ 	.short	0x010a
        /*1272*/ 	.byte	0x3f
	.zero		1


	//   ....[74]....
        /*1274*/ 	.word	0x0001cae0
        /*1278*/ 	.word	0x00000003
        /*127c*/ 	.word	0x0002d860
        /*1280*/ 	.short	0x010a
        /*1282*/ 	.byte	0x3f
	.zero		1


	//   ....[75]....
        /*1284*/ 	.word	0x0001cb20
        /*1288*/ 	.word	0x00000005
        /*128c*/ 	.word	0x0002d860
        /*1290*/ 	.short	0x010a
        /*1292*/ 	.byte	0x3f
	.zero		1


	//   ....[76]....
        /*1294*/ 	.word	0x0001cb80
        /*1298*/ 	.word	0x00000023
        /*129c*/ 	.word	0x0002d890
        /*12a0*/ 	.short	0x010a
        /*12a2*/ 	.byte	0x3f
	.zero		1


	//   ....[77]....
        /*12a4*/ 	.word	0x0001cd00
        /*12a8*/ 	.word	0x00000023
        /*12ac*/ 	.word	0x0002d890
        /*12b0*/ 	.short	0x010a
        /*12b2*/ 	.byte	0x3f
	.zero		1


	//   ....[78]....
        /*12b4*/ 	.word	0x0001ce80
        /*12b8*/ 	.word	0x00000023
        /*12bc*/ 	.word	0x0002d890
        /*12c0*/ 	.short	0x010a
        /*12c2*/ 	.byte	0x3f
	.zero		1


	//   ....[79]....
        /*12c4*/ 	.word	0x0001cff0
        /*12c8*/ 	.word	0x00000023
        /*12cc*/ 	.word	0x0002d8b0
        /*12d0*/ 	.short	0x010a
        /*12d2*/ 	.byte	0x3f
	.zero		1


	//   ....[80]....
        /*12d4*/ 	.word	0x0001d300
        /*12d8*/ 	.word	0x00000002
        /*12dc*/ 	.word	0x0002d800
        /*12e0*/ 	.short	0x010a
        /*12e2*/ 	.byte	0x3f
	.zero		1


	//   ....[81]....
        /*12e4*/ 	.word	0x0001d510
        /*12e8*/ 	.word	0x00000002
        /*12ec*/ 	.word	0x0002d800
        /*12f0*/ 	.short	0x010a
        /*12f2*/ 	.byte	0x3f
	.zero		1


	//   ....[82]....
        /*12f4*/ 	.word	0x0001d560
        /*12f8*/ 	.word	0x00000000
        /*12fc*/ 	.word	0x0002d830
        /*1300*/ 	.short	0x010a
        /*1302*/ 	.byte	0x3f
	.zero		1


	//   ....[83]....
        /*1304*/ 	.word	0x0001d5b0
        /*1308*/ 	.word	0x00000003
        /*130c*/ 	.word	0x0002d830
        /*1310*/ 	.short	0x010a
        /*1312*/ 	.byte	0x3f
	.zero		1


	//   ....[84]....
        /*1314*/ 	.word	0x0001d600
        /*1318*/ 	.word	0x00000004
        /*131c*/ 	.word	0x0002d850
        /*1320*/ 	.short	0x010a
        /*1322*/ 	.byte	0x3f
	.zero		1


	//   ....[85]....
        /*1324*/ 	.word	0x0001d650
        /*1328*/ 	.word	0x00000003
        /*132c*/ 	.word	0x0002d830
        /*1330*/ 	.short	0x010a
        /*1332*/ 	.byte	0x3f
	.zero		1


	//   ....[86]....
        /*1334*/ 	.word	0x0001d6a0
        /*1338*/ 	.word	0x00000004
        /*133c*/ 	.word	0x0002d850
        /*1340*/ 	.short	0x010a
        /*1342*/ 	.byte	0x3f
	.zero		1


	//   ....[87]....
        /*1344*/ 	.word	0x0001d6f0
        /*1348*/ 	.word	0x00000005
        /*134c*/ 	.word	0x0002d850
        /*1350*/ 	.short	0x010a
        /*1352*/ 	.byte	0x3f
	.zero		1


	//   ....[88]....
        /*1354*/ 	.word	0x0001da80
        /*1358*/ 	.word	0x00000016
        /*135c*/ 	.word	0x0002d820
        /*1360*/ 	.short	0x010a
        /*1362*/ 	.byte	0x3f
	.zero		1


	//   ....[89]....
        /*1364*/ 	.word	0x0001dad0
        /*1368*/ 	.word	0x00000008
        /*136c*/ 	.word	0x0002d8a0
        /*1370*/ 	.short	0x010a
        /*1372*/ 	.byte	0x3f
	.zero		1


	//   ....[90]....
        /*1374*/ 	.word	0x0001db20
        /*1378*/ 	.word	0x00000008
        /*137c*/ 	.word	0x0002d8c0
        /*1380*/ 	.short	0x010a
        /*1382*/ 	.byte	0x3f
	.zero		1


	//   ....[91]....
        /*1384*/ 	.word	0x0001db70
        /*1388*/ 	.word	0x00000008
        /*138c*/ 	.word	0x0002d8a0
        /*1390*/ 	.short	0x010a
        /*1392*/ 	.byte	0x3f
	.zero		1


	//   ....[92]....
        /*1394*/ 	.word	0x0001dbc0
        /*1398*/ 	.word	0x00000008
        /*139c*/ 	.word	0x0002d8c0
        /*13a0*/ 	.short	0x010a
        /*13a2*/ 	.byte	0x3f
	.zero		1


	//   ....[93]....
        /*13a4*/ 	.word	0x0001dce0
        /*13a8*/ 	.word	0x00000000
        /*13ac*/ 	.word	0x0002d840
        /*13b0*/ 	.short	0x010a
        /*13b2*/ 	.byte	0x3f
	.zero		1


	//   ....[94]....
        /*13b4*/ 	.word	0x0001eb20
        /*13b8*/ 	.word	0x00000016
        /*13bc*/ 	.word	0x0002d820
        /*13c0*/ 	.short	0x010a
        /*13c2*/ 	.byte	0x3f
	.zero		1


	//   ....[95]....
        /*13c4*/ 	.word	0x0001eb70
        /*13c8*/ 	.word	0x00000005
        /*13cc*/ 	.word	0x0002d840
        /*13d0*/ 	.short	0x010a
        /*13d2*/ 	.byte	0x3f
	.zero		1


	//   ....[96]....
        /*13d4*/ 	.word	0x0001f110
        /*13d8*/ 	.word	0x00000005
        /*13dc*/ 	.word	0x0002d860
        /*13e0*/ 	.short	0x010a
        /*13e2*/ 	.byte	0x3f
	.zero		1


	//   ....[97]....
        /*13e4*/ 	.word	0x0001f6f0
        /*13e8*/ 	.word	0x00000000
        /*13ec*/ 	.word	0x0002d860
        /*13f0*/ 	.short	0x010a
        /*13f2*/ 	.byte	0x3f
	.zero		1


	//   ....[98]....
        /*13f4*/ 	.word	0x00020640
        /*13f8*/ 	.word	0x00000005
        /*13fc*/ 	.word	0x0002d820
        /*1400*/ 	.short	0x010a
        /*1402*/ 	.byte	0x3f
	.zero		1


	//   ....[99]....
        /*1404*/ 	.word	0x000207e0
        /*1408*/ 	.word	0x00000003
        /*140c*/ 	.word	0x0002d840
        /*1410*/ 	.short	0x010a
        /*1412*/ 	.byte	0x3f
	.zero		1


	//   ....[100]....
        /*1414*/ 	.word	0x00020830
        /*1418*/ 	.word	0x00000005
        /*141c*/ 	.word	0x0002d840
        /*1420*/ 	.short	0x010a
        /*1422*/ 	.byte	0x3f
	.zero		1


	//   ....[101]....
        /*1424*/ 	.word	0x00020880
        /*1428*/ 	.word	0x00000003
        /*142c*/ 	.word	0x0002d860
        /*1430*/ 	.short	0x010a
        /*1432*/ 	.byte	0x3f
	.zero		1


	//----- nvinfo : EIATTR_NUM_MBARRIERS
	.align		4
.L_325:
        /*1434*/ 	.byte	0x03, 0x38
        /*1436*/ 	.short	0x0016


	//----- nvinfo : EIATTR_EXIT_INSTR_OFFSETS
	.align		4
        /*1438*/ 	.byte	0x04, 0x1c
        /*143a*/ 	.short	(.L_327 - .L_326)


	//   ....[0]....
.L_326:
        /*143c*/ 	.word	0x0001cb70


	//----- nvinfo : EIATTR_MAX_THREADS
	.align		4
.L_327:
        /*1440*/ 	.byte	0x04, 0x05
        /*1442*/ 	.short	(.L_329 - .L_328)
.L_328:
        /*1444*/ 	.word	0x00000200
        /*1448*/ 	.word	0x00000001
        /*144c*/ 	.word	0x00000001


	//----- nvinfo : EIATTR_CRS_STACK_SIZE
	.align		4
.L_329:
        /*1450*/ 	.byte	0x04, 0x1e
        /*1452*/ 	.short	(.L_331 - .L_330)
.L_330:
        /*1454*/ 	.word	0x00000000


	//----- nvinfo : EIATTR_CBANK_PARAM_SIZE
	.align		4
.L_331:
        /*1458*/ 	.byte	0x03, 0x19
        /*145a*/ 	.short	0x0af0


	//----- nvinfo : EIATTR_PARAM_CBANK
	.align		4
        /*145c*/ 	.byte	0x04, 0x0a
        /*145e*/ 	.short	(.L_333 - .L_332)
	.align		4
.L_332:
        /*1460*/ 	.word	index@(.nv.constant0._ZN7cutlass13device_kernelIN5flash11enable_sm90INS1_16FlashAttnFwdSm90INS1_25CollectiveMainloopFwdSm90ILi2EN4cute5tupleIJNS5_1CILi1EEES8_S8_EEENS6_IJNS7_ILi192EEENS7_ILi128EEENS7_ILi96EEEEEELi96ENS_10bfloat16_tEfNS_4arch4Sm90ELb1ELb0ELb0ELb1ELb1ELb1ELb0ELb0ELb1ELb1ELb0ELb0EEENS1_21CollectiveEpilogueFwdINS6_IJSA_SC_SB_EEES9_SE_SG_Li384ELb1ELb1ELb0ELb0EEENS1_36VarlenDynamicPersistentTileSchedulerILi192ELi128ELi384ELi128ELb0ELb1ELb1ELb1ELb1ELb1EEEEEEEEEvNT_6ParamsE)
        /*1464*/ 	.short	0x0210
        /*1466*/ 	.short	0x0af0


	//----- nvinfo : EIATTR_SW_WAR
	.align		4
.L_333:
        /*1468*/ 	.byte	0x04, 0x36
        /*146a*/ 	.short	(.L_335 - .L_334)
.L_334:
        /*146c*/ 	.word	0x00000008
.L_335:


//--------------------- .nv.callgraph             --------------------------
	.section	.nv.callgraph,"",@"SHT_CUDA_CALLGRAPH"
	.align	4
	.sectionentsize	8
	.align		4
        /*0000*/ 	.word	0x00000000
	.align		4
        /*0004*/ 	.word	0xffffffff
	.align		4
        /*0008*/ 	.word	index@(_ZN7cutlass13device_kernelIN5flash11enable_sm90INS1_16FlashAttnFwdSm90INS1_25CollectiveMainloopFwdSm90ILi2EN4cute5tupleIJNS5_1CILi1EEES8_S8_EEENS6_IJNS7_ILi192EEENS7_ILi128EEENS7_ILi96EEEEEELi96ENS_10bfloat16_tEfNS_4arch4Sm90ELb0ELb0ELb0ELb0ELb1ELb0ELb0ELb0ELb1ELb1ELb0ELb0EEENS1_21CollectiveEpilogueFwdINS6_IJSA_SC_SB_EEES9_SE_SG_Li384ELb0ELb1ELb0ELb0EEENS1_29StaticPersistentTileSchedulerILb0EEEEEEEEEvNT_6ParamsE)
	.align		4
        /*000c*/ 	.word	index@(__assertfail)
	.align		4
        /*0010*/ 	.word	index@(_ZN7cutlass13device_kernelIN5flash11enable_sm90INS1_16FlashAttnFwdSm90INS1_25CollectiveMainloopFwdSm90ILi2EN4cute5tupleIJNS5_1CILi1EEES8_S8_EEENS6_IJNS7_ILi192EEENS7_ILi128EEENS7_ILi96EEEEEELi96ENS_10bfloat16_tEfNS_4arch4Sm90ELb0ELb0ELb0ELb1ELb1ELb0ELb0ELb0ELb1ELb1ELb0ELb0EEENS1_21CollectiveEpilogueFwdINS6_IJSA_SC_SB_EEES9_SE_SG_Li384ELb1ELb1ELb0ELb0EEENS1_36VarlenDynamicPersistentTileSchedulerILi192ELi128ELi384ELi128ELb0ELb1ELb1ELb0ELb1ELb1EEEEEEEEEvNT_6ParamsE)
	.align		4
        /*0014*/ 	.word	index@(__assertfail)
	.align		4
        /*0018*/ 	.word	index@(_ZN7cutlass13device_kernelIN5flash11enable_sm90INS1_16FlashAttnFwdSm90INS1_25CollectiveMainloopFwdSm90ILi2EN4cute5tupleIJNS5_1CILi1EEES8_S8_EEENS6_IJNS7_ILi192EEENS7_ILi128EEENS7_ILi96EEEEEELi96ENS_10bfloat16_tEfNS_4arch4Sm90ELb0ELb0ELb0ELb1ELb1ELb1ELb0ELb0ELb1ELb1ELb0ELb0EEENS1_21CollectiveEpilogueFwdINS6_IJSA_SC_SB_EEES9_SE_SG_Li384ELb1ELb1ELb0ELb0EEENS1_36VarlenDynamicPersistentTileSchedulerILi192ELi128ELi384ELi128ELb0ELb1ELb1ELb0ELb1ELb1EEEEEEEEEvNT_6ParamsE)
	.align		4
        /*001c*/ 	.word	index@(__assertfail)
	.align		4
        /*0020*/ 	.word	index@(_ZN7cutlass13device_kernelIN5flash11enable_sm90INS1_16FlashAttnFwdSm90INS1_25CollectiveMainloopFwdSm90ILi2EN4cute5tupleIJNS5_1CILi1EEES8_S8_EEENS6_IJNS7_ILi192EEENS7_ILi128EEENS7_ILi96EEEEEELi96ENS_10bfloat16_tEfNS_4arch4Sm90ELb0ELb1ELb0ELb0ELb1ELb0ELb0ELb0ELb1ELb1ELb0ELb0EEENS1_21CollectiveEpilogueFwdINS6_IJSA_SC_SB_EEES9_SE_SG_Li384ELb0ELb1ELb0ELb0EEENS1_30DynamicPersistentTileSchedulerILi384ELi128ELb0ELb1ELb1EEEEEEEEEvNT_6ParamsE)
	.align		4
        /*0024*/ 	.word	index@(__assertfail)
	.align		4
        /*0028*/ 	.word	index@(_ZN7cutlass13device_kernelIN5flash11enable_sm90INS1_16FlashAttnFwdSm90INS1_25CollectiveMainloopFwdSm90ILi2EN4cute5tupleIJNS5_1CILi1EEES8_S8_EEENS6_IJNS7_ILi192EEENS7_ILi128EEENS7_ILi96EEEEEELi96ENS_10bfloat16_tEfNS_4arch4Sm90ELb0ELb1ELb0ELb1ELb1ELb0ELb0ELb0ELb1ELb1ELb0ELb0EEENS1_21CollectiveEpilogueFwdINS6_IJSA_SC_SB_EEES9_SE_SG_Li384ELb1ELb1ELb0ELb0EEENS1_36VarlenDynamicPersistentTileSchedulerILi192ELi128ELi384ELi128ELb0ELb1ELb1ELb1ELb0ELb1EEEEEEEEEvNT_6ParamsE)
	.align		4
        /*002c*/ 	.word	index@(__assertfail)
	.align		4
        /*0030*/ 	.word	index@(_ZN7cutlass13device_kernelIN5flash11enable_sm90INS1_16FlashAttnFwdSm90INS1_25CollectiveMainloopFwdSm90ILi2EN4cute5tupleIJNS5_1CILi1EEES8_S8_EEENS6_IJNS7_ILi192EEENS7_ILi128EEENS7_ILi96EEEEEELi96ENS_10bfloat16_tEfNS_4arch4Sm90ELb0ELb1ELb0ELb1ELb1ELb1ELb0ELb0ELb1ELb1ELb0ELb0EEENS1_21CollectiveEpilogueFwdINS6_IJSA_SC_SB_EEES9_SE_SG_Li384ELb1ELb1ELb0ELb0EEENS1_36VarlenDynamicPersistentTileSchedulerILi192ELi128ELi384ELi128ELb0ELb1ELb1ELb1ELb0ELb1EEEEEEEEEvNT_6ParamsE)
	.align		4
        /*0034*/ 	.word	index@(__assertfail)
	.align		4
        /*0038*/ 	.word	index@(_ZN7cutlass13device_kernelIN5flash11enable_sm90INS1_16FlashAttnFwdSm90INS1_25CollectiveMainloopFwdSm90ILi2EN4cute5tupleIJNS5_1CILi1EEES8_S8_EEENS6_IJNS7_ILi192EEENS7_ILi128EEENS7_ILi96EEEEEELi96ENS_10bfloat16_tEfNS_4arch4Sm90ELb1ELb0ELb0ELb0ELb1ELb0ELb0ELb0ELb1ELb1ELb0ELb0EEENS1_21CollectiveEpilogueFwdINS6_IJSA_SC_SB_EEES9_SE_SG_Li384ELb0ELb1ELb0ELb0EEENS1_30DynamicPersistentTileSchedulerILi384ELi128ELb0ELb1ELb1EEEEEEEEEvNT_6ParamsE)
	.align		4
        /*003c*/ 	.word	index@(__assertfail)
	.align		4
        /*0040*/ 	.word	index@(_ZN7cutlass13device_kernelIN5flash11enable_sm90INS1_16FlashAttnFwdSm90INS1_25CollectiveMainloopFwdSm90ILi2EN4cute5tupleIJNS5_1CILi1EEES8_S8_EEENS6_IJNS7_ILi192EEENS7_ILi128EEENS7_ILi96EEEEEELi96ENS_10bfloat16_tEfNS_4arch4Sm90ELb1ELb0ELb0ELb1ELb1ELb0ELb0ELb0ELb1ELb1ELb0ELb0EEENS1_21CollectiveEpilogueFwdINS6_IJSA_SC_SB_EEES9_SE_SG_Li384ELb1ELb1ELb0ELb0EEENS1_36VarlenDynamicPersistentTileSchedulerILi192ELi128ELi384ELi128ELb0ELb1ELb1ELb1ELb1ELb1EEEEEEEEEvNT_6ParamsE)
	.align		4
        /*0044*/ 	.word	index@(__assertfail)
	.align		4
        /*0048*/ 	.word	index@(_ZN7cutlass13device_kernelIN5flash11enable_sm90INS1_16FlashAttnFwdSm90INS1_25CollectiveMainloopFwdSm90ILi2EN4cute5tupleIJNS5_1CILi1EEES8_S8_EEENS6_IJNS7_ILi192EEENS7_ILi128EEENS7_ILi96EEEEEELi96ENS_10bfloat16_tEfNS_4arch4Sm90ELb1ELb0ELb0ELb1ELb1ELb1ELb0ELb0ELb1ELb1ELb0ELb0EEENS1_21CollectiveEpilogueFwdINS6_IJSA_SC_SB_EEES9_SE_SG_Li384ELb1ELb1ELb0ELb0EEENS1_36VarlenDynamicPersistentTileSchedulerILi192ELi128ELi384ELi128ELb0ELb1ELb1ELb1ELb1ELb1EEEEEEEEEvNT_6ParamsE)
	.align		4
        /*004c*/ 	.word	index@(__assertfail)
	.align		4
        /*0050*/ 	.word	0x00000000
	.align		4
        /*0054*/ 	.word	0xfffffffe
	.align		4
        /*0058*/ 	.word	0x00000000
	.align		4
        /*005c*/ 	.word	0xfffffffd
	.align		4
        /*0060*/ 	.word	0x00000000
	.align		4
        /*0064*/ 	.word	0xfffffffc


//--------------------- .nv.constant4             --------------------------
	.section	.nv.constant4,"a",@progbits
	.align	8
	.align		8
.nv.constant4:
        /*0000*/ 	.dword	__assertfail
	.align		8
        /*0008*/ 	.dword	__unnamed_1
	.align		8
        /*0010*/ 	.dword	__unnamed_2
	.align		8
        /*0018*/ 	.dword	__unnamed_3
	.align		8
        /*0020*/ 	.dword	__unnamed_4
	.align		8
        /*0028*/ 	.dword	__unnamed_5
	.align		8
        /*0030*/ 	.dword	_ZN71_INTERNAL_6574e65c_35_flash_fwd_hdim96_bf16_paged_sm90_cu_58b58f81_28604cuda3std3__45__cpo5beginE
	.align		8
        /*0038*/ 	.dword	_ZN71_INTERNAL_6574e65c_35_flash_fwd_hdim96_bf16_paged_sm90_cu_58b58f81_28604cuda3std3__45__cpo3endE
	.align		8
        /*0040*/ 	.dword	_ZN71_INTERNAL_6574e65c_35_flash_fwd_hdim96_bf16_paged_sm90_cu_58b58f81_28604cuda3std3__45__cpo6cbeginE
	.align		8
        /*0048*/ 	.dword	_ZN71_INTERNAL_6574e65c_35_flash_fwd_hdim96_bf16_paged_sm90_cu_58b58f81_28604cuda3std3__45__cpo4cendE
	.align		8
        /*0050*/ 	.dword	_ZN71_INTERNAL_6574e65c_35_flash_fwd_hdim96_bf16_paged_sm90_cu_58b58f81_28604cuda3std3__473_GLOBAL__N__6574e65c_35_flash_fwd_hdim96_bf16_paged_sm90_cu_58b58f81_28606ignoreE
	.align		8
        /*0058*/ 	.dword	_ZN71_INTERNAL_6574e65c_35_flash_fwd_hdim96_bf16_paged_sm90_cu_58b58f81_28604cuda3std3__419piecewise_constructE
	.align		8
        /*0060*/ 	.dword	_ZN71_INTERNAL_6574e65c_35_flash_fwd_hdim96_bf16_paged_sm90_cu_58b58f81_28604cuda3std3__48in_placeE
	.align		8
        /*0068*/ 	.dword	_ZN71_INTERNAL_6574e65c_35_flash_fwd_hdim96_bf16_paged_sm90_cu_58b58f81_28604cuda3std6ranges3__45__cpo4swapE
	.align		8
        /*0070*/ 	.dword	_ZN71_INTERNAL_6574e65c_35_flash_fwd_hdim96_bf16_paged_sm90_cu_58b58f81_28604cuda3std6ranges3__45__cpo9iter_moveE
	.align		8
        /*0078*/ 	.dword	_ZN71_INTERNAL_6574e65c_35_flash_fwd_hdim96_bf16_paged_sm90_cu_58b58f81_28604cute7productE
	.align		8
        /*0080*/ 	.dword	_ZN71_INTERNAL_6574e65c_35_flash_fwd_hdim96_bf16_paged_sm90_cu_58b58f81_28604cute1_E
	.align		8
        /*0088*/ 	.dword	$str$23
	.align		8
        /*0090*/ 	.dword	$str$24


//--------------------- .text._ZN7cutlass13device_kernelIN5flash11enable_sm90INS1_16FlashAttnFwdSm90INS1_25CollectiveMainloopFwdSm90ILi2EN4cute5tupleIJNS5_1CILi1EEES8_S8_EEENS6_IJNS7_ILi192EEENS7_ILi128EEENS7_ILi96EEEEEELi96ENS_10bfloat16_tEfNS_4arch4Sm90ELb0ELb0ELb0ELb0ELb1ELb0ELb0ELb0ELb1ELb1ELb0ELb0EEENS1_21CollectiveEpilogueFwdINS6_IJSA_SC_SB_EEES9_SE_SG_Li384ELb0ELb1ELb0ELb0EEENS1_29StaticPersistentTileSchedulerILb0EEEEEEEEEvNT_6ParamsE --------------------------
	.section	.text._ZN7cutlass13device_kernelIN5flash11enable_sm90INS1_16FlashAttnFwdSm90INS1_25CollectiveMainloopFwdSm90ILi2EN4cute5tupleIJNS5_1CILi1EEES8_S8_EEENS6_IJNS7_ILi192EEENS7_ILi128EEENS7_ILi96EEEEEELi96ENS_10bfloat16_tEfNS_4arch4Sm90ELb0ELb0ELb0ELb0ELb1ELb0ELb0ELb0ELb1ELb1ELb0ELb0EEENS1_21CollectiveEpilogueFwdINS6_IJSA_SC_SB_EEES9_SE_SG_Li384ELb0ELb1ELb0ELb0EEENS1_29StaticPersistentTileSchedulerILb0EEEEEEEEEvNT_6ParamsE,"ax",@progbits
	.align	128
.text._ZN7cutlass13device_kernelIN5flash11enable_sm90INS1_16FlashAttnFwdSm90INS1_25CollectiveMainloopFwdSm90ILi2EN4cute5tupleIJNS5_1CILi1EEES8_S8_EEENS6_IJNS7_ILi192EEENS7_ILi128EEENS7_ILi96EEEEEELi96ENS_10bfloat16_tEfNS_4arch4Sm90ELb0ELb0ELb0ELb0ELb1ELb0ELb0ELb0ELb1ELb1ELb0ELb0EEENS1_21CollectiveEpilogueFwdINS6_IJSA_SC_SB_EEES9_SE_SG_Li384ELb0ELb1ELb0ELb0EEENS1_29StaticPersistentTileSchedulerILb0EEEEEEEEEvNT_6ParamsE:
        .type           _ZN7cutlass13device_kernelIN5flash11enable_sm90INS1_16FlashAttnFwdSm90INS1_25CollectiveMainloopFwdSm90ILi2EN4cute5tupleIJNS5_1CILi1EEES8_S8_EEENS6_IJNS7_ILi192EEENS7_ILi128EEENS7_ILi96EEEEEELi96ENS_10bfloat16_tEfNS_4arch4Sm90ELb0ELb0ELb0ELb0ELb1ELb0ELb0ELb0ELb1ELb1ELb0ELb0EEENS1_21CollectiveEpilogueFwdINS6_IJSA_SC_SB_EEES9_SE_SG_Li384ELb0ELb1ELb0ELb0EEENS1_29StaticPersistentTileSchedulerILb0EEEEEEEEEvNT_6ParamsE,@function
        .size           _ZN7cutlass13device_kernelIN5flash11enable_sm90INS1_16FlashAttnFwdSm90INS1_25CollectiveMainloopFwdSm90ILi2EN4cute5tupleIJNS5_1CILi1EEES8_S8_EEENS6_IJNS7_ILi192EEENS7_ILi128EEENS7_ILi96EEEEEELi96ENS_10bfloat16_tEfNS_4arch4Sm90ELb0ELb0ELb0ELb0ELb1ELb0ELb0ELb0ELb1ELb1ELb0ELb0EEENS1_21CollectiveEpilogueFwdINS6_IJSA_SC_SB_EEES9_SE_SG_Li384ELb0ELb1ELb0ELb0EEENS1_29StaticPersistentTileSchedulerILb0EEEEEEEEEvNT_6ParamsE,(.L_x_2728 - _ZN7cutlass13device_kernelIN5flash11enable_sm90INS1_16FlashAttnFwdSm90INS1_25CollectiveMainloopFwdSm90ILi2EN4cute5tupleIJNS5_1CILi1EEES8_S8_EEENS6_IJNS7_ILi192EEENS7_ILi128EEENS7_ILi96EEEEEELi96ENS_10bfloat16_tEfNS_4arch4Sm90ELb0ELb0ELb0ELb0ELb1ELb0ELb0ELb0ELb1ELb1ELb0ELb0EEENS1_21CollectiveEpilogueFwdINS6_IJSA_SC_SB_EEES9_SE_SG_Li384ELb0ELb1ELb0ELb0EEENS1_29StaticPersistentTileSchedulerILb0EEEEEEEEEvNT_6ParamsE)
        .other          _ZN7cutlass13device_kernelIN5flash11enable_sm90INS1_16FlashAttnFwdSm90INS1_25CollectiveMainloopFwdSm90ILi2EN4cute5tupleIJNS5_1CILi1EEES8_S8_EEENS6_IJNS7_ILi192EEENS7_ILi128EEENS7_ILi96EEEEEELi96ENS_10bfloat16_tEfNS_4arch4Sm90ELb0ELb0ELb0ELb0ELb1ELb0ELb0ELb0ELb1ELb1ELb0ELb0EEENS1_21CollectiveEpilogueFwdINS6_IJSA_SC_SB_EEES9_SE_SG_Li384ELb0ELb1ELb0ELb0EEENS1_29StaticPersistentTileSchedulerILb0EEEEEEEEEvNT_6ParamsE,@"STO_CUDA_ENTRY STV_DEFAULT"
_ZN7cutlass13device_kernelIN5flash11enable_sm90INS1_16FlashAttnFwdSm90INS1_25CollectiveMainloopFwdSm90ILi2EN4cute5tupleIJNS5_1CILi1EEES8_S8_EEENS6_IJNS7_ILi192EEENS7_ILi128EEENS7_ILi96EEEEEELi96ENS_10bfloat16_tEfNS_4arch4Sm90ELb0ELb0ELb0ELb0ELb1ELb0ELb0ELb0ELb1ELb1ELb0ELb0EEENS1_21CollectiveEpilogueFwdINS6_IJSA_SC_SB_EEES9_SE_SG_Li384ELb0ELb1ELb0ELb0EEENS1_29StaticPersistentTileSchedulerILb0EEEEEEEEEvNT_6ParamsE:
[----:B------:R-:W0:Y:S02]  /*0000*/  LDC R1, c[0x0][0x28] ;  /* 0x00000a00ff017b82 */ /* 0x000e240000000800 */
[----:B0-----:R-:W-:Y:S01]  /*0010*/  VIADD R1, R1, 0xffffffe8 ;  /* 0xffffffe801017836 */ /* 0x001fe20000000000 */
[----:B------:R-:W0:Y:S01]  /*0020*/  S2R R3, SR_TID.X ;  /* 0x0000000000037919 */ /* 0x000e220000002100 */
[----:B------:R-:W-:Y:S01]  /*0030*/  ELECT P0, URZ, PT ;  /* 0x00000000003f782f */ /* 0x000fe20003800000 */
[----:B------:R-:W-:Y:S01]  /*0040*/  UMOV UR4, 0x80 ;  /* 0x0000008000047882 */ /* 0x000fe20000000000 */
[----:B------:R-:W-:Y:S01]  /*0050*/  UMOV UR7, 0x180 ;  /* 0x0000018000077882 */ /* 0x000fe20000000000 */
[--C-:B0-----:R-:W-:Y:S02]  /*0060*/  SHF.R.U32.HI R0, RZ, 0x5, R3.reuse ;  /* 0x00000005ff007819 */ /* 0x101fe40000011603 */
[----:B------:R-:W-:-:S03]  /*0070*/  SHF.R.U32.HI R3, RZ, 0x7, R3 ;  /* 0x00000007ff037819 */ /* 0x000fc60000011603 */
[----:B------:R-:W0:Y:S04]  /*0080*/  SHFL.IDX PT, R2, R0, RZ, 0x1f ;  /* 0x00001fff00027589 */ /* 0x000e2800000e0000 */
[----:B------:R-:W1:Y:S01]  /*0090*/  SHFL.IDX PT, R3, R3, RZ, 0x1f ;  /* 0x00001fff03037589 */ /* 0x000e6200000e0000 */
[C---:B0-----:R-:W-:Y:S02]  /*00a0*/  ISETP.NE.OR P0, PT, R2.reuse, RZ, !P0 ;  /* 0x000000ff0200720c */ /* 0x041fe40004705670 */
[----:B------:R-:W-:-:S11]  /*00b0*/  ISETP.NE.AND P1, PT, R2, RZ, PT ;  /* 0x000000ff0200720c */ /* 0x000fd60003f25270 */
[----:B------:R-:W-:Y:S01]  /*00c0*/  VOTEU.ALL UP0, P0 ;  /* 0x00000000003f7886 */ /* 0x000fe20000000000 */
[----:B------:R-:W-:-:S04]  /*00d0*/  VOTEU.ALL UP1, P0 ;  /* 0x00000000003f7886 */ /* 0x000fc80000020000 */
[----:B------:R-:W0:Y:S01]  /*00e0*/  @!UP0 S2UR UR8, SR_CgaCtaId ;  /* 0x00000000000889c3 */ /* 0x000e220000008800 */
[----:B------:R-:W-:Y:S01]  /*00f0*/  @!UP0 UMOV UR6, 0x400 ;  /* 0x0000040000068882 */ /* 0x000fe20000000000 */
[----:B------:R-:W-:-:S04]  /*0100*/  @!UP0 UIADD3 UR4, -UR4, 0x100000, URZ ;  /* 0x0010000004048890 */ /* 0x000fc8000fffe13f */
[----:B------:R-:W-:Y:S02]  /*0110*/  @!UP0 USHF.L.U32 UR5, UR4, 0xb, URZ ;  /* 0x0000000b04058899 */ /* 0x000fe4000800063f */
[----:B------:R-:W-:Y:S02]  /*0120*/  @!UP0 USHF.L.U32 UR4, UR4, 0x1, URZ ;  /* 0x0000000104048899 */ /* 0x000fe4000800063f */
[----:B0-----:R-:W-:Y:S02]  /*0130*/  @!UP0 ULEA UR8, UR8, UR6, 0x18 ;  /* 0x0000000608088291 */ /* 0x001fe4000f8ec03f */
[----:B------:R-:W-:-:S04]  /*0140*/  @!UP0 UIADD3 UR6, -UR7, 0x100000, URZ ;  /* 0x0010000007068890 */ /* 0x000fc8000fffe13f */
[----:B------:R-:W-:Y:S02]  /*0150*/  @!UP0 USHF.L.U32 UR7, UR6, 0xb, URZ ;  /* 0x0000000b06078899 */ /* 0x000fe4000800063f */
[----:B------:R-:W-:Y:S01]  /*0160*/  @!UP0 USHF.L.U32 UR6, UR6, 0x1, URZ ;  /* 0x0000000106068899 */ /* 0x000fe2000800063f */
[----:B------:R-:W-:-:S05]  /*0170*/  VOTEU.ALL UP0, P0 ;  /* 0x00000000003f7886 */ /* 0x000fca0000000000 */
[----:B------:R0:W2:Y:S06]  /*0180*/  @!UP0 SYNCS.EXCH.64 URZ, [UR8+0x2d800], UR4 ;  /* 0x02d80004083f85b2 */ /* 0x0000ac0008000100 */
[----:B------:R0:W3:Y:S02]  /*0190*/  @!UP1 SYNCS.EXCH.64 URZ, [UR8+0x2d820], UR6 ;  /* 0x02d82006083f95b2 */ /* 0x0000e40008000100 */
[----:B01----:R-:W-:Y:S05]  /*01a0*/  @P1 BRA `(.L_x_0) ;  /* 0x0000000000481947 */ /* 0x003fea0003800000 */
[----:B------:R-:W0:Y:S01]  /*01b0*/  S2UR UR5, SR_CgaCtaId ;  /* 0x00000000000579c3 */ /* 0x000e220000008800 */
[----:B------:R-:W-:Y:S01]  /*01c0*/  UMOV UR4, 0x400 ;  /* 0x0000040000047882 */ /* 0x000fe20000000000 */
[----:B------:R-:W-:Y:S01]  /*01d0*/  UMOV UR6, 0x80 ;  /* 0x0000008000067882 */ /* 0x000fe20000000000 */
[----:B------:R-:W-:Y:S01]  /*01e0*/  UMOV UR7, 0x180 ;  /* 0x0000018000077882 */ /* 0x000fe20000000000 */
[----:B------:R-:W-:Y:S01]  /*01f0*/  ELECT P0, URZ, PT ;  /* 0x00000000003f782f */ /* 0x000fe20003800000 */
[----:B0-----:R-:W-:Y:S02]  /*0200*/  ULEA UR8, UR5, UR4, 0x18 ;  /* 0x0000000405087291 */ /* 0x001fe4000f8ec03f */
[----:B------:R-:W-:-:S04]  /*0210*/  UIADD3 UR4, -UR6, 0x100000, URZ ;  /* 0x0010000006047890 */ /* 0x000fc8000fffe13f */
[----:B------:R-:W-:Y:S02]  /*0220*/  USHF.L.U32 UR5, UR4, 0xb, URZ ;  /* 0x0000000b04057899 */ /* 0x000fe4000800063f */
[----:B------:R-:W-:Y:S02]  /*0230*/  USHF.L.U32 UR4, UR4, 0x1, URZ ;  /* 0x0000000104047899 */ /* 0x000fe4000800063f */
[----:B------:R-:W-:-:S04]  /*0240*/  UIADD3 UR6, -UR7, 0x100000, URZ ;  /* 0x0010000007067890 */ /* 0x000fc8000fffe13f */
[----:B------:R-:W-:Y:S02]  /*0250*/  USHF.L.U32 UR7, UR6, 0xb, URZ ;  /* 0x0000000b06077899 */ /* 0x000fe4000800063f */
[----:B------:R-:W-:Y:S01]  /*0260*/  USHF.L.U32 UR6, UR6, 0x1, URZ ;  /* 0x0000000106067899 */ /* 0x000fe2000800063f */
[----:B------:R-:W0:Y:S03]  /*0270*/  FENCE.VIEW.ASYNC.S ;  /* 0x00000000000073c6 */ /* 0x000e260000000000 */
[----:B0-----:R0:W1:Y:S08]  /*0280*/  SYNCS.EXCH.64 URZ, [UR8+0x2d830], UR4 ;  /* 0x02d83004083f75b2 */ /* 0x0010700008000100 */
[----:B------:R0:W4:Y:S01]  /*0290*/  SYNCS.EXCH.64 URZ, [UR8+0x2d840], UR6 ;  /* 0x02d84006083f75b2 */ /* 0x0001220008000100 */
[----:B------:R0:W0:Y:S01]  /*02a0*/  SYNCS.EXCH.64 URZ, [UR8+0x2d838], UR4 ;  /* 0x02d83804083f75b2 */ /* 0x0000220008000100 */
[----:B------:R0:W0:Y:S01]  /*02b0*/  SYNCS.EXCH.64 URZ, [UR8+0x2d848], UR6 ;  /* 0x02d84806083f75b2 */ /* 0x0000220008000100 */
[----:B------:R-:W-:Y:S01]  /*02c0*/  NOP ;  /* 0x0000000000007918 */ /* 0x000fe20000000000 */
.L_x_0:
[----:B------:R-:W5:Y:S01]  /*02d0*/  SHFL.IDX PT, R2, R0, RZ, 0x1f ;  /* 0x00001fff00027589 */ /* 0x000f6200000e0000 */
[----:B------:R-:W-:Y:S01]  /*02e0*/  NOP ;  /* 0x0000000000007918 */ /* 0x000fe20000000000 */
[----:B-----5:R-:W-:-:S13]  /*02f0*/  ISETP.NE.AND P0, PT, R2, RZ, PT ;  /* 0x000000ff0200720c */ /* 0x020fda0003f05270 */
[----:B------:R-:W-:Y:S05]  /*0300*/  @P0 BRA `(.L_x_1) ;  /* 0x0000000000480947 */ /* 0x000fea0003800000 */
[----:B0-----:R-:W0:Y:S01]  /*0310*/  S2UR UR5, SR_CgaCtaId ;  /* 0x00000000000579c3 */ /* 0x001e220000008800 */
        /* <DEDUP_REMOVED lines=12> */
[----:B0-----:R0:W0:Y:S08]  /*03e0*/  SYNCS.EXCH.64 URZ, [UR8+0x2d850], UR4 ;  /* 0x02d85004083f75b2 */ /* 0x0010300008000100 */
[----:B------:R0:W0:Y:S01]  /*03f0*/  SYNCS.EXCH.64 URZ, [UR8+0x2d860], UR6 ;  /* 0x02d86006083f75b2 */ /* 0x0000220008000100 */
[----:B------:R0:W0:Y:S01]  /*0400*/  SYNCS.EXCH.64 URZ, [UR8+0x2d858], UR4 ;  /* 0x02d85804083f75b2 */ /* 0x0000220008000100 */
[----:B------:R0:W0:Y:S01]  /*0410*/  SYNCS.EXCH.64 URZ, [UR8+0x2d868], UR6 ;  /* 0x02d86806083f75b2 */ /* 0x0000220008000100 */
[----:B------:R-:W-:Y:S01]  /*0420*/  NOP ;  /* 0x0000000000007918 */ /* 0x000fe20000000000 */
.L_x_1:
[----:B------:R-:W5:Y:S01]  /*0430*/  SHFL.IDX PT, R2, R0, RZ, 0x1f ;  /* 0x00001fff00027589 */ /* 0x000f6200000e0000 */
[----:B------:R-:W-:Y:S01]  /*0440*/  NOP ;  /* 0x0000000000007918 */ /* 0x000fe20000000000 */
[----:B-----5:R-:W-:-:S13]  /*0450*/  ISETP.NE.AND P0, PT, R2, RZ, PT ;  /* 0x000000ff0200720c */ /* 0x020fda0003f05270 */
[----:B------:R-:W-:Y:S05]  /*0460*/  @P0 BRA `(.L_x_2) ;  /* 0x0000000000380947 */ /* 0x000fea0003800000 */
[----:B0-----:R-:W0:Y:S01]  /*0470*/  S2UR UR5, SR_CgaCtaId ;  /* 0x00000000000579c3 */ /* 0x001e220000008800 */
[----:B------:R-:W-:Y:S01]  /*0480*/  UMOV UR4, 0x400 ;  /* 0x0000040000047882 */ /* 0x000fe20000000000 */
[----:B------:R-:W-:Y:S01]  /*0490*/  UMOV UR7, 0x80 ;  /* 0x0000008000077882 */ /* 0x000fe20000000000 */
[----:B------:R-:W-:Y:S01]  /*04a0*/  ELECT P0, URZ, PT ;  /* 0x00000000003f782f */ /* 0x000fe20003800000 */
[----:B0-----:R-:W-:Y:S02]  /*04b0*/  ULEA UR6, UR5, UR4, 0x18 ;  /* 0x0000000405067291 */ /* 0x001fe4000f8ec03f */
[----:B------:R-:W-:-:S04]  /*04c0*/  UIADD3 UR4, -UR7, 0x100000, URZ ;  /* 0x0010000007047890 */ /* 0x000fc8000fffe13f */
[----:B------:R-:W-:Y:S02]  /*04d0*/  USHF.L.U32 UR5, UR4, 0xb, URZ ;  /* 0x0000000b04057899 */ /* 0x000fe4000800063f */
[----:B------:R-:W-:Y:S01]  /*04e0*/  USHF.L.U32 UR4, UR4, 0x1, URZ ;  /* 0x0000000104047899 */ /* 0x000fe2000800063f */
[----:B------:R-:W0:Y:S11]  /*04f0*/  FENCE.VIEW.ASYNC.S ;  /* 0x00000000000073c6 */ /* 0x000e360000000000 */
[----:B0-----:R0:W0:Y:S01]  /*0500*/  SYNCS.EXCH.64 URZ, [UR6+0x2d870], UR4 ;  /* 0x02d87004063f75b2 */ /* 0x0010220008000100 */
[----:B------:R0:W0:Y:S01]  /*0510*/  SYNCS.EXCH.64 URZ, [UR6+0x2d880], UR4 ;  /* 0x02d88004063f75b2 */ /* 0x0000220008000100 */
[----:B------:R0:W0:Y:S01]  /*0520*/  SYNCS.EXCH.64 URZ, [UR6+0x2d878], UR4 ;  /* 0x02d87804063f75b2 */ /* 0x0000220008000100 */
[----:B------:R0:W0:Y:S01]  /*0530*/  SYNCS.EXCH.64 URZ, [UR6+0x2d888], UR4 ;  /* 0x02d88804063f75b2 */ /* 0x0000220008000100 */
[----:B------:R-:W-:Y:S01]  /*0540*/  NOP ;  /* 0x0000000000007918 */ /* 0x000fe20000000000 */
.L_x_2:
        /* <DEDUP_REMOVED lines=22> */
.L_x_3:
[----:B------:R-:W5:Y:S01]  /*06b0*/  SHFL.IDX PT, R2, R0, RZ, 0x1f ;  /* 0x00001fff00027589 */ /* 0x000f6200000e0000 */
[----:B------:R-:W-:Y:S01]  /*06c0*/  R2UR UR9, R3 ;  /* 0x00000000030972ca */ /* 0x000fe200000e0000 */
        /* <DEDUP_REMOVED lines=21> */
.L_x_4:
[----:B------:R-:W-:Y:S01]  /*0820*/  UISETP.NE.AND UP0, UPT, UR9, URZ, UPT ;  /* 0x0000003f0900728c */ /* 0x000fe2000bf05270 */
[----:B------:R-:W-:Y:S01]  /*0830*/  NOP ;  /* 0x0000000000007918 */ /* 0x000fe20000000000 */
[----:B------:R-:W-:Y:S01]  /*0840*/  UMOV UR42, 0x1 ;  /* 0x00000001002a7882 */ /* 0x000fe20000000000 */
[----:B------:R-:W-:Y:S01]  /*0850*/  ULDC.64 UR48, c[0x0][0x208] ;  /* 0x0000820000307ab9 */ /* 0x000fe20000000a00 */
[----:B------:R-:W-:Y:S01]  /*0860*/  USEL UR42, UR42, 0x2, !UP0 ;  /* 0x000000022a2a7887 */ /* 0x000fe2000c000000 */
[----:B01234-:R-:W-:Y:S01]  /*0870*/  BAR.SYNC.DEFER_BLOCKING 0x0 ;  /* 0x0000000000007b1d */ /* 0x01ffe20000010000 */
[----:B------:R-:W-:-:S13]  /*0880*/  PLOP3.LUT P0, PT, PT, PT, UP0, 0x80, 0x0 ;  /* 0x000000000000781c */ /* 0x000fda0003f0f008 */
[----:B------:R-:W-:Y:S05]  /*0890*/  @!P0 BRA `(.L_x_5) ;  /* 0x0000006400dc8947 */ /* 0x000fea0003800000 */
.L_x_6:
[----:B------:R-:W-:-:S08]  /*08a0*/  NOP ;  /* 0x0000000000007918 */ /* 0x000fd00000000000 */
[----:B------:R-:W0:Y:S02]  /*08b0*/  USETMAXREG.TRY_ALLOC.CTAPOOL UP0, 0xa0 ;  /* 0x000000a0000079c8 */ /* 0x000e240008000600 */
[----:B0-----:R-:W-:-:S13]  /*08c0*/  PLOP3.LUT P0, PT, PT, PT, UP0, 0x80, 0x0 ;  /* 0x000000000000781c */ /* 0x001fda0003f0f008 */
[----:B------:R-:W-:Y:S05]  /*08d0*/  @!P0 BRA `(.L_x_6) ;  /* 0xfffffffc00f08947 */ /* 0x000fea000383ffff */
[----:B------:R-:W0:Y:S01]  /*08e0*/  S2R R2, SR_TID.X ;  /* 0x0000000000027919 */ /* 0x000e220000002100 */
[----:B------:R-:W1:Y:S08]  /*08f0*/  S2UR UR36, SR_CTAID.X ;  /* 0x00000000002479c3 */ /* 0x000e700000002500 */
[----:B------:R-:W-:Y:S06]  /*0900*/  BAR.ARV 0x8, 0x200 ;  /* 0x0208000000007b1d */ /* 0x000fec0000002000 */
[----:B0-----:R-:W-:-:S04]  /*0910*/  LOP3.LUT R0, R2, 0xffffff80, RZ, 0xc0, !PT ;  /* 0xffffff8002007812 */ /* 0x001fc800078ec0ff */
[----:B------:R-:W-:Y:S02]  /*0920*/  ISETP.NE.AND P0, PT, R0, 0x80, PT ;  /* 0x000000800000780c */ /* 0x000fe40003f05270 */
[----:B------:R-:W1:Y:S11]  /*0930*/  LDC R0, c[0x0][0xc34] ;  /* 0x00030d00ff007b82 */ /* 0x000e760000000800 */
[----:B------:R-:W-:Y:S06]  /*0940*/  @!P0 BAR.ARV 0x9, 0x100 ;  /* 0x0244000000008b1d */ /* 0x000fec0000002000 */
[----:B-1----:R-:W-:-:S13]  /*0950*/  ISETP.LE.AND P0, PT, R0, UR36, PT ;  /* 0x0000002400007c0c */ /* 0x002fda000bf03270 */
[----:B------:R-:W-:Y:S05]  /*0960*/  @P0 EXIT ;  /* 0x000000000000094d */ /* 0x000fea0003800000 */
[----:B------:R-:W-:Y:S01]  /*0970*/  VIADD R137, R2, 0xffffff80 ;  /* 0xffffff8002897836 */ /* 0x000fe20000000000 */
[----:B------:R-:W0:Y:S01]  /*0980*/  S2UR UR41, SR_CgaCtaId ;  /* 0x00000000002979c3 */ /* 0x000e220000008800 */
[----:B------:R-:W-:Y:S01]  /*0990*/  UMOV UR40, 0x400 ;  /* 0x0000040000287882 */ /* 0x000fe20000000000 */
[----:B------:R-:W-:Y:S01]  /*09a0*/  IMAD.MOV.U32 R16, RZ, RZ, 0x40 ;  /* 0x00000040ff107424 */ /* 0x000fe200078e00ff */
[----:B------:R-:W-:Y:S01]  /*09b0*/  ULOP3.LUT UR47, UR42, 0x1, URZ, 0xfc, !UPT ;  /* 0x000000012a2f7892 */ /* 0x000fe2000f8efc3f */
[----:B------:R-:W-:Y:S01]  /*09c0*/  SHF.R.S32.HI R0, RZ, 0x1f, R137 ;  /* 0x0000001fff007819 */ /* 0x000fe20000011489 */
[----:B------:R-:W-:Y:S01]  /*09d0*/  UMOV UR46, URZ ;  /* 0x0000003f002e7c82 */ /* 0x000fe20008000000 */
[----:B------:R-:W-:Y:S01]  /*09e0*/  UMOV UR45, URZ ;  /* 0x0000003f002d7c82 */ /* 0x000fe20008000000 */
[----:B------:R-:W-:Y:S01]  /*09f0*/  UMOV UR44, URZ ;  /* 0x0000003f002c7c82 */ /* 0x000fe20008000000 */
[CC--:B------:R-:W-:Y:S02]  /*0a00*/  LEA.HI R2, R0.reuse, R137.reuse, RZ, 0x4 ;  /* 0x0000008900027211 */ /* 0x0c0fe400078f20ff */
[----:B------:R-:W-:-:S02]  /*0a10*/  LEA.HI R141, R0, R137, RZ, 0x7 ;  /* 0x00000089008d7211 */ /* 0x000fc400078f38ff */
[CC--:B------:R-:W-:Y:S02]  /*0a20*/  LEA.HI R4, R0.reuse, R137.reuse, RZ, 0x5 ;  /* 0x0000008900047211 */ /* 0x0c0fe400078f28ff */
[----:B------:R-:W-:Y:S02]  /*0a30*/  LEA.HI R138, R0, R137, RZ, 0x2 ;  /* 0x00000089008a7211 */ /* 0x000fe400078f10ff */
[C---:B------:R-:W-:Y:S02]  /*0a40*/  LOP3.LUT R0, R2.reuse, 0xfffffff0, RZ, 0xc0, !PT ;  /* 0xfffffff002007812 */ /* 0x040fe400078ec0ff */
[----:B------:R-:W-:Y:S02]  /*0a50*/  SHF.R.S32.HI R5, RZ, 0x4, R2 ;  /* 0x00000004ff057819 */ /* 0x000fe40000011402 */
[----:B------:R-:W-:Y:S01]  /*0a60*/  LOP3.LUT R140, R141, 0xffffff80, RZ, 0xc0, !PT ;  /* 0xffffff808d8c7812 */ /* 0x000fe200078ec0ff */
[----:B------:R-:W-:Y:S01]  /*0a70*/  IMAD.IADD R0, R137, 0x1, -R0 ;  /* 0x0000000189007824 */ /* 0x000fe200078e0a00 */
[----:B------:R-:W-:-:S02]  /*0a80*/  LEA.HI R2, R2, R5, RZ, 0x1 ;  /* 0x0000000502027211 */ /* 0x000fc400078f08ff */
[----:B------:R-:W-:Y:S01]  /*0a90*/  LOP3.LUT R6, R138, 0xfffffffc, RZ, 0xc0, !PT ;  /* 0xfffffffc8a067812 */ /* 0x000fe200078ec0ff */
[C---:B------:R-:W-:Y:S01]  /*0aa0*/  IMAD.IADD R140, R137.reuse, 0x1, -R140 ;  /* 0x00000001898c7824 */ /* 0x040fe200078e0a8c */
[----:B------:R-:W-:Y:S01]  /*0ab0*/  SHF.R.S32.HI R3, RZ, 0x1f, R0 ;  /* 0x0000001fff037819 */ /* 0x000fe20000011400 */
[----:B0-----:R-:W-:Y:S01]  /*0ac0*/  ULEA UR40, UR41, UR40, 0x18 ;  /* 0x0000002829287291 */ /* 0x001fe2000f8ec03f */
[----:B------:R-:W-:Y:S01]  /*0ad0*/  LOP3.LUT R2, R2, 0x1ffffffe, RZ, 0xc0, !PT ;  /* 0x1ffffffe02027812 */ /* 0x000fe200078ec0ff */
[----:B------:R-:W-:Y:S01]  /*0ae0*/  IMAD.IADD R137, R137, 0x1, -R6 ;  /* 0x0000000189897824 */ /* 0x000fe200078e0a06 */
[----:B------:R-:W-:Y:S02]  /*0af0*/  LEA.HI R3, R3, R0, RZ, 0x3 ;  /* 0x0000000003037211 */ /* 0x000fe400078f18ff */
[----:B------:R-:W-:Y:S01]  /*0b00*/  SHF.R.S32.HI R7, RZ, 0x1f, R140 ;  /* 0x0000001fff077819 */ /* 0x000fe2000001148c */
[----:B------:R-:W-:Y:S01]  /*0b10*/  IMAD.IADD R2, R5, 0x1, -R2 ;  /* 0x0000000105027824 */ /* 0x000fe200078e0a02 */
[----:B------:R-:W-:Y:S01]  /*0b20*/  SHF.R.S32.HI R5, RZ, 0x5, R4 ;  /* 0x00000005ff057819 */ /* 0x000fe20000011404 */
[C---:B------:R-:W-:Y:S01]  /*0b30*/  IMAD.SHL.U32 R4, R3.reuse, 0x40, RZ ;  /* 0x0000004003047824 */ /* 0x040fe200078e00ff */
[----:B------:R-:W-:Y:S01]  /*0b40*/  LOP3.LUT R3, R3, 0xfffffff8, RZ, 0xc0, !PT ;  /* 0xfffffff803037812 */ /* 0x000fe200078ec0ff */
[----:B------:R-:W-:Y:S01]  /*0b50*/  IMAD.SHL.U32 R22, R137, 0x8, RZ ;  /* 0x0000000889167824 */ /* 0x000fe200078e00ff */
[----:B------:R-:W-:Y:S01]  /*0b60*/  SHF.L.U32 R2, R2, 0x3, RZ ;  /* 0x0000000302027819 */ /* 0x000fe200000006ff */
[----:B------:R-:W-:Y:S01]  /*0b70*/  IMAD R11, R5, 0x10, R0 ;  /* 0x00000010050b7824 */ /* 0x000fe200078e0200 */
[----:B------:R-:W-:Y:S01]  /*0b80*/  LEA.HI R8, R7, R140, RZ, 0x2 ;  /* 0x0000008c07087211 */ /* 0x000fe200078f10ff */
[----:B------:R-:W-:Y:S01]  /*0b90*/  IMAD.IADD R3, R0, 0x1, -R3 ;  /* 0x0000000100037824 */ /* 0x000fe200078e0a03 */
[----:B------:R-:W-:Y:S01]  /*0ba0*/  LOP3.LUT R4, R4, 0x7ffffe00, RZ, 0xc0, !PT ;  /* 0x7ffffe0004047812 */ /* 0x000fe200078ec0ff */
[----:B------:R-:W-:Y:S01]  /*0bb0*/  IMAD.U32 R144, R11, 0x20, R2 ;  /* 0x000000200b907824 */ /* 0x000fe200078e0002 */
[--C-:B------:R-:W-:Y:S01]  /*0bc0*/  SHF.R.S32.HI R9, RZ, 0x2, R8.reuse ;  /* 0x00000002ff097819 */ /* 0x100fe20000011408 */
[----:B------:R-:W-:Y:S01]  /*0bd0*/  IMAD.MOV.U32 R0, RZ, RZ, -0x2 ;  /* 0xfffffffeff007424 */ /* 0x000fe200078e00ff */
[C---:B------:R-:W-:Y:S01]  /*0be0*/  R2P PR, R3.reuse, 0x6 ;  /* 0x0000000603007804 */ /* 0x040fe20000000000 */
[----:B------:R-:W-:Y:S01]  /*0bf0*/  IMAD.SHL.U32 R3, R3, 0x40, RZ ;  /* 0x0000004003037824 */ /* 0x000fe200078e00ff */
[----:B------:R-:W-:Y:S01]  /*0c00*/  SHF.R.S32.HI R6, RZ, 0x1f, R8 ;  /* 0x0000001fff067819 */ /* 0x000fe20000011408 */
[----:B------:R-:W-:Y:S01]  /*0c10*/  IMAD R4, R5, 0x400, R4 ;  /* 0x0000040005047824 */ /* 0x000fe200078e0204 */
[----:B------:R-:W-:Y:S01]  /*0c20*/  SHF.R.S32.HI R141, RZ, 0x7, R141 ;  /* 0x00000007ff8d7819 */ /* 0x000fe2000001148d */
[C---:B------:R-:W-:Y:S01]  /*0c30*/  VIADD R136, R22.reuse, 0x20 ;  /* 0x0000002016887836 */ /* 0x040fe20000000000 */
[----:B------:R-:W-:Y:S01]  /*0c40*/  LOP3.LUT R3, R3, 0x1c0, RZ, 0xc0, !PT ;  /* 0x000001c003037812 */ /* 0x000fe200078ec0ff */
[----:B------:R-:W-:Y:S01]  /*0c50*/  VIADD R23, R22, 0x40 ;  /* 0x0000004016177836 */ /* 0x000fe20000000000 */
[----:B------:R-:W-:-:S02]  /*0c60*/  LOP3.LUT R5, R8, 0x7ffffffc, RZ, 0xc0, !PT ;  /* 0x7ffffffc08057812 */ /* 0x000fc400078ec0ff */
[----:B------:R-:W-:Y:S02]  /*0c70*/  LOP3.LUT R2, R3, 0x8, R2, 0xf8, !PT ;  /* 0x0000000803027812 */ /* 0x000fe400078ef802 */
[----:B------:R-:W-:Y:S01]  /*0c80*/  SHF.R.U32.HI R3, RZ, 0x3, R3 ;  /* 0x00000003ff037819 */ /* 0x000fe20000011603 */
[----:B------:R-:W-:Y:S01]  /*0c90*/  IMAD.IADD R5, R140, 0x1, -R5 ;  /* 0x000000018c057824 */ /* 0x000fe200078e0a05 */
[----:B------:R-:W-:Y:S01]  /*0ca0*/  LEA.HI R10, R6, R9, RZ, 0x3 ;  /* 0x00000009060a7211 */ /* 0x000fe200078f18ff */
[----:B------:R-:W-:Y:S01]  /*0cb0*/  IMAD.HI R6, R141, 0x55555556, RZ ;  /* 0x555555568d067827 */ /* 0x000fe200078e02ff */
[----:B------:R-:W-:Y:S02]  /*0cc0*/  LOP3.LUT R3, R2, R3, RZ, 0x3c, !PT ;  /* 0x0000000302037212 */ /* 0x000fe400078e3cff */
[----:B------:R-:W-:Y:S01]  /*0cd0*/  LOP3.LUT R10, R10, 0xfffffff8, RZ, 0xc0, !PT ;  /* 0xfffffff80a0a7812 */ /* 0x000fe200078ec0ff */
[----:B------:R-:W-:Y:S01]  /*0ce0*/  IMAD R145, R5, R0, 0x80 ;  /* 0x0000008005917424 */ /* 0x000fe200078e0200 */
[----:B------:R-:W-:Y:S01]  /*0cf0*/  LEA.HI R7, R7, R140, RZ, 0x5 ;  /* 0x0000008c07077211 */ /* 0x000fe200078f28ff */
[----:B------:R-:W-:Y:S01]  /*0d00*/  IMAD.IADD R2, R4, 0x1, R3 ;  /* 0x0000000104027824 */ /* 0x000fe200078e0203 */
[----:B------:R-:W-:Y:S01]  /*0d10*/  LEA.HI R6, R6, R6, RZ, 0x1 ;  /* 0x0000000606067211 */ /* 0x000fe200078f08ff */
[----:B------:R-:W-:Y:S01]  /*0d20*/  IMAD.IADD R10, R9, 0x1, -R10 ;  /* 0x00000001090a7824 */ /* 0x000fe200078e0a0a */
[----:B------:R-:W-:-:S02]  /*0d30*/  SHF.R.S32.HI R7, RZ, 0x5, R7 ;  /* 0x00000005ff077819 */ /* 0x000fc40000011407 */
[----:B------:R-:W-:Y:S01]  /*0d40*/  LEA.HI R0, R137, R137, RZ, 0x1 ;  /* 0x0000008989007211 */ /* 0x000fe200078f08ff */
[----:B------:R-:W-:Y:S01]  /*0d50*/  IMAD R6, R6, -0x3, R141 ;  /* 0xfffffffd06067824 */ /* 0x000fe200078e028d */
[----:B------:R-:W-:Y:S01]  /*0d60*/  LEA R2, R2, UR40, 0x1 ;  /* 0x0000002802027c11 */ /* 0x000fe2000f8e08ff */
[----:B------:R-:W-:Y:S01]  /*0d70*/  IMAD R7, R7, 0x10, R10 ;  /* 0x0000001007077824 */ /* 0x000fe200078e020a */
[----:B------:R-:W-:Y:S02]  /*0d80*/  LOP3.LUT R0, R0, 0x1ffffffe, RZ, 0xc0, !PT ;  /* 0x1ffffffe00007812 */ /* 0x000fe400078ec0ff */
[----:B------:R-:W-:Y:S01]  /*0d90*/  SEL R16, R16, 0xffffffc0, !P2 ;  /* 0xffffffc010107807 */ /* 0x000fe20005000000 */
[----:B------:R-:W-:Y:S01]  /*0da0*/  VIADD R17, R2, 0x21800 ;  /* 0x0002180002117836 */ /* 0x000fe20000000000 */
[----:B------:R-:W-:Y:S01]  /*0db0*/  SHF.R.S32.HI R138, RZ, 0x2, R138 ;  /* 0x00000002ff8a7819 */ /* 0x000fe2000001148a */
[----:B------:R-:W-:Y:S01]  /*0dc0*/  IMAD R142, R6, 0x40, R7 ;  /* 0x00000040068e7824 */ /* 0x000fe200078e0207 */
[----:B------:R-:W-:Y:S01]  /*0dd0*/  SHF.R.S32.HI R147, RZ, 0x1f, R136 ;  /* 0x0000001fff937819 */ /* 0x000fe20000011488 */
[----:B------:R-:W-:Y:S01]  /*0de0*/  VIADD R18, R2, 0x21820 ;  /* 0x0002182002127836 */ /* 0x000fe20000000000 */
[----:B------:R-:W-:Y:S01]  /*0df0*/  SHF.R.S32.HI R146, RZ, 0x1f, R23 ;  /* 0x0000001fff927819 */ /* 0x000fe20000011417 */
[----:B------:R-:W-:-:S02]  /*0e00*/  IMAD.IADD R143, R137, 0x1, -R0 ;  /* 0x00000001898f7824 */ /* 0x000fc400078e0a00 */
[C---:B------:R-:W-:Y:S02]  /*0e10*/  @P1 VIADD R18, R17.reuse, 0xffffffe0 ;  /* 0xffffffe011121836 */ /* 0x040fe40000000000 */
[----:B------:R-:W-:Y:S01]  /*0e20*/  IMAD.IADD R17, R17, 0x1, R16 ;  /* 0x0000000111117824 */ /* 0x000fe200078e0210 */
[----:B------:R-:W-:Y:S01]  /*0e30*/  LEA R143, R143, R142, 0x3 ;  /* 0x0000008e8f8f7211 */ /* 0x000fe200078e18ff */
[----:B------:R-:W-:Y:S02]  /*0e40*/  IMAD.IADD R16, R16, 0x1, R18 ;  /* 0x0000000110107824 */ /* 0x000fe400078e0212 */
[----:B------:R-:W-:-:S07]  /*0e50*/  VIADD R19, R18, 0x6000 ;  /* 0x0000600012137836 */ /* 0x000fce0000000000 */
.L_x_35:
[----:B------:R-:W0:Y:S01]  /*0e60*/  SHFL.IDX PT, R0, R141, RZ, 0x1f ;  /* 0x00001fff8d007589 */ /* 0x000e2200000e0000 */
[----:B------:R-:W-:Y:S01]  /*0e70*/  ULDC UR4, c[0x0][0xc38] ;  /* 0x00030e0000047ab9 */ /* 0x000fe20000000800 */
[----:B------:R-:W-:Y:S01]  /*0e80*/  ULDC.64 UR6, c[0x0][0x418] ;  /* 0x0001060000067ab9 */ /* 0x000fe20000000a00 */
[----:B------:R-:W-:Y:S02]  /*0e90*/  UISETP.NE.AND UP2, UPT, UR4, 0x1, UPT ;  /* 0x000000010400788c */ /* 0x000fe4000bf45270 */
[----:B------:R-:W-:Y:S01]  /*0ea0*/  UISETP.NE.U32.AND UP0, UPT, UR6, URZ, UPT ;  /* 0x0000003f0600728c */ /* 0x000fe2000bf05070 */
[----:B------:R-:W-:Y:S01]  /*0eb0*/  ULDC UR4, c[0x0][0xc44] ;  /* 0x0003110000047ab9 */ /* 0x000fe20000000800 */
[----:B------:R-:W-:Y:S01]  /*0ec0*/  UMOV UR43, UR36 ;  /* 0x00000024002b7c82 */ /* 0x000fe20008000000 */
[----:B------:R-:W-:Y:S02]  /*0ed0*/  UISETP.NE.AND UP1, UPT, UR4, 0x1, UPT ;  /* 0x000000010400788c */ /* 0x000fe4000bf25270 */
[----:B------:R-:W-:Y:S01]  /*0ee0*/  UISETP.NE.AND.EX UP0, UPT, UR7, URZ, UPT, UP0 ;  /* 0x0000003f0700728c */ /* 0x000fe2000bf05300 */
[----:B------:R-:W-:-:S03]  /*0ef0*/  ULDC UR51, c[0x0][0x424] ;  /* 0x0001090000337ab9 */ /* 0x000fc60000000800 */
[----:B------:R-:W-:Y:S01]  /*0f00*/  @UP2 ULDC UR4, c[0x0][0xc3c] ;  /* 0x00030f0000042ab9 */ /* 0x000fe20000000800 */
[----:B------:R-:W-:Y:S01]  /*0f10*/  @UP2 ULDC UR6, c[0x0][0xc40] ;  /* 0x0003100000062ab9 */ /* 0x000fe20000000800 */
[----:B------:R-:W-:Y:S02]  /*0f20*/  UIMAD.WIDE.U32 UR4, UR36, UR4, URZ ;  /* 0x00000004240472a5 */ /* 0x000fe4000f8e003f */
[----:B------:R-:W-:Y:S02]  /*0f30*/  USEL UR51, UR51, 0x1, UP0 ;  /* 0x0000000133337887 */ /* 0x000fe40008000000 */
[----:B------:R-:W-:Y:S01]  /*0f40*/  @UP2 USHF.R.U32.HI UR43, URZ, UR6, UR5 ;  /* 0x000000063f2b2299 */ /* 0x000fe20008011605 */
[----:B------:R-:W-:Y:S01]  /*0f50*/  @UP1 ULDC.64 UR8, c[0x0][0xc48] ;  /* 0x0003120000081ab9 */ /* 0x000fe20000000a00 */
[----:B0-----:R-:W-:Y:S02]  /*0f60*/  R2UR UR39, R0 ;  /* 0x00000000002772ca */ /* 0x001fe400000e0000 */
[----:B------:R-:W-:-:S02]  /*0f70*/  UIMAD.WIDE.U32 UR4, UR43, UR8, URZ ;  /* 0x000000082b0472a5 */ /* 0x000fc4000f8e003f */
[----:B------:R-:W-:Y:S01]  /*0f80*/  UIADD3 UR8, UR40, 0x21800, URZ ;  /* 0x0002180028087890 */ /* 0x000fe2000fffe03f */
[----:B------:R-:W-:Y:S01]  /*0f90*/  UMOV UR38, UR43 ;  /* 0x0000002b00267c82 */ /* 0x000fe20008000000 */
[----:B------:R-:W-:-:S03]  /*0fa0*/  @UP1 USHF.R.U32.HI UR38, URZ, UR9, UR5 ;  /* 0x000000093f261299 */ /* 0x000fc60008011605 */
[----:B------:R-:W-:Y:S01]  /*0fb0*/  ULDC UR4, c[0x0][0x2f0] ;  /* 0x0000bc0000047ab9 */ /* 0x000fe20000000800 */
[----:B------:R-:W-:Y:S02]  /*0fc0*/  ULOP3.LUT UP0, URZ, UR8, 0x3ff, URZ, 0xc0, !UPT ;  /* 0x000003ff083f7892 */ /* 0x000fe4000f80c03f */
[----:B------:R-:W-:Y:S02]  /*0fd0*/  UIMAD UR51, UR51, UR4, URZ ;  /* 0x00000004333372a4 */ /* 0x000fe4000f8e023f */
[----:B------:R-:W-:Y:S02]  /*0fe0*/  UIMAD.WIDE UR6, UR39, 0x55555556, URZ ;  /* 0x55555556270678a5 */ /* 0x000fe4000f8e023f */
[----:B------:R-:W-:Y:S01]  /*0ff0*/  UIADD3 UR4, UR51, 0x7f, URZ ;  /* 0x0000007f33047890 */ /* 0x000fe2000fffe03f */
[----:B------:R-:W-:Y:S01]  /*1000*/  PLOP3.LUT P0, PT, PT, PT, UP0, 0x80, 0x0 ;  /* 0x000000000000781c */ /* 0x000fe20003f0f008 */
[----:B------:R-:W-:Y:S02]  /*1010*/  ULEA.HI UR52, UR7, UR7, URZ, 0x1 ;  /* 0x0000000707347291 */ /* 0x000fe4000f8f083f */
[----:B------:R-:W-:-:S02]  /*1020*/  USHF.R.S32.HI UR5, URZ, 0x1f, UR4 ;  /* 0x0000001f3f057899 */ /* 0x000fc40008011404 */
[----:B------:R-:W-:Y:S02]  /*1030*/  UIMAD UR52, UR52, -0x3, UR39 ;  /* 0xfffffffd343478a4 */ /* 0x000fe4000f8e0227 */
[----:B------:R-:W-:Y:S02]  /*1040*/  ULEA.HI UR5, UR5, UR4, URZ, 0x7 ;  /* 0x0000000405057291 */ /* 0x000fe4000f8f383f */
[----:B------:R-:W-:Y:S02]  /*1050*/  ULEA UR8, UR52, UR8, 0xd ;  /* 0x0000000834087291 */ /* 0x000fe4000f8e683f */
[----:B------:R-:W-:Y:S02]  /*1060*/  USHF.R.S32.HI UR50, URZ, 0x7, UR5 ;  /* 0x000000073f327899 */ /* 0x000fe40008011405 */
[----:B------:R-:W-:-:S04]  /*1070*/  USHF.R.U32.HI UR8, URZ, 0x4, UR8 ;  /* 0x000000043f087899 */ /* 0x000fc80008011608 */
[----:B------:R-:W-:Y:S01]  /*1080*/  ULOP3.LUT UR37, UR8, 0x3fff, URZ, 0xc0, !UPT ;  /* 0x00003fff08257892 */ /* 0x000fe2000f8ec03f */
[----:B-12345:R-:W-:Y:S11]  /*1090*/  @!P0 BRA `(.L_x_7) ;  /* 0x0000000000408947 */ /* 0x03eff60003800000 */
[----:B------:R-:W-:Y:S01]  /*10a0*/  MOV R0, 0x0 ;  /* 0x0000000000007802 */ /* 0x000fe20000000f00 */
[----:B------:R-:W-:Y:S01]  /*10b0*/  ULDC.64 UR4, c[0x4][0x88] ;  /* 0x0100220000047ab9 */ /* 0x000fe20000000a00 */
[----:B------:R-:W-:Y:S01]  /*10c0*/  ULDC.64 UR6, c[0x4][0x28] ;  /* 0x01000a0000067ab9 */ /* 0x000fe20000000a00 */
[----:B------:R-:W-:Y:S01]  /*10d0*/  IMAD.U32 R4, RZ, RZ, UR4 ;  /* 0x00000004ff047e24 */ /* 0x000fe2000f8e00ff */
[----:B------:R0:W1:Y:S01]  /*10e0*/  LDC.64 R14, c[0x4][R0] ;  /* 0x01000000000e7b82 */ /* 0x0000620000000a00 */
[----:B------:R-:W-:Y:S01]  /*10f0*/  IMAD.U32 R5, RZ, RZ, UR5 ;  /* 0x00000005ff057e24 */ /* 0x000fe2000f8e00ff */
[----:B------:R-:W-:Y:S01]  /*1100*/  ULDC.64 UR4, c[0x4][0x90] ;  /* 0x0100240000047ab9 */ /* 0x000fe20000000a00 */
[----:B------:R-:W-:Y:S02]  /*1110*/  IMAD.U32 R10, RZ, RZ, UR6 ;  /* 0x00000006ff0a7e24 */ /* 0x000fe4000f8e00ff */
[----:B------:R-:W-:Y:S02]  /*1120*/  IMAD.U32 R6, RZ, RZ, UR4 ;  /* 0x00000004ff067e24 */ /* 0x000fe4000f8e00ff */
[----:B------:R-:W-:-:S02]  /*1130*/  IMAD.U32 R7, RZ, RZ, UR5 ;  /* 0x00000005ff077e24 */ /* 0x000fc4000f8e00ff */
[----:B------:R-:W-:Y:S02]  /*1140*/  IMAD.U32 R11, RZ, RZ, UR7 ;  /* 0x00000007ff0b7e24 */ /* 0x000fe4000f8e00ff */
[----:B------:R-:W-:Y:S02]  /*1150*/  IMAD.MOV.U32 R8, RZ, RZ, 0x70 ;  /* 0x00000070ff087424 */ /* 0x000fe400078e00ff */
[----:B------:R-:W-:Y:S02]  /*1160*/  IMAD.MOV.U32 R12, RZ, RZ, 0x1 ;  /* 0x00000001ff0c7424 */ /* 0x000fe400078e00ff */
[----:B0-----:R-:W-:-:S07]  /*1170*/  IMAD.MOV.U32 R13, RZ, RZ, RZ ;  /* 0x000000ffff0d7224 */ /* 0x001fce00078e00ff */
[----:B------:R-:W-:-:S07]  /*1180*/  LEPC R20, `(.L_x_7) ;  /* 0x000000001014794e */ /* 0x000fce0000000000 */
[----:B-1----:R-:W-:Y:S05]  /*1190*/  CALL.ABS.NOINC R14 ;  /* 0x000000000e007343 */ /* 0x002fea0003c00000 */
.L_x_7:
[----:B------:R-:W-:Y:S01]  /*11a0*/  ULOP3.LUT UR4, UR46, 0x1, URZ, 0xc0, !UPT ;  /* 0x000000012e047892 */ /* 0x000fe2000f8ec03f */
[----:B------:R-:W-:-:S04]  /*11b0*/  MOV R3, UR47 ;  /* 0x0000002f00037c02 */ /* 0x000fc80008000f00 */
[----:B------:R-:W-:Y:S01]  /*11c0*/  ISETP.NE.AND P0, PT, R3, 0x3, PT ;  /* 0x000000030300780c */ /* 0x000fe20003f05270 */
[----:B------:R-:W-:-:S05]  /*11d0*/  IMAD.U32 R0, RZ, RZ, UR4 ;  /* 0x00000004ff007e24 */ /* 0x000fca000f8e00ff */
[----:B------:R-:W-:-:S04]  /*11e0*/  SHF.L.U32 R0, R0, 0x1f, RZ ;  /* 0x0000001f00007819 */ /* 0x000fc800000006ff */
[----:B------:R-:W0:Y:S02]  /*11f0*/  SYNCS.PHASECHK.TRANS64.TRYWAIT P1, [UR40+0x2d800], R0 ;  /* 0x02d80000ff0075a7 */ /* 0x000e240008020168 */
[----:B0-----:R-:W-:Y:S05]  /*1200*/  @!P1 BRA `(.L_x_8) ;  /* 0x0000009400949947 */ /* 0x001fea0003800000 */
.L_x_85:
[----:B------:R-:W-:Y:S05]  /*1210*/  @!P0 BRA `(.L_x_9) ;  /* 0x0000000000048947 */ /* 0x000fea0003800000 */
[----:B------:R-:W-:Y:S01]  /*1220*/  BPT.TRAP 0x1 ;  /* 0x000000040000795c */ /* 0x000fe20000300000 */
.L_x_9:
[----:B------:R-:W-:Y:S02]  /*1230*/  IMAD.U32 R4, RZ, RZ, UR44 ;  /* 0x0000002cff047e24 */ /* 0x000fe4000f8e00ff */
[----:B0-----:R-:W-:-:S03]  /*1240*/  IMAD.U32 R3, RZ, RZ, UR45 ;  /* 0x0000002dff037e24 */ /* 0x001fc6000f8e00ff */
[----:B------:R-:W-:Y:S02]  /*1250*/  LEA R4, R4, UR40, 0x3 ;  /* 0x0000002804047c11 */ /* 0x000fe4000f8e18ff */
[----:B------:R-:W-:-:S04]  /*1260*/  SHF.L.U32 R3, R3, 0x1f, RZ ;  /* 0x0000001f03037819 */ /* 0x000fc800000006ff */
[----:B------:R0:W1:Y:S01]  /*1270*/  SYNCS.PHASECHK.TRANS64.TRYWAIT P1, [R4+URZ+0x2d830], R3 ;  /* 0x02d83003040075a7 */ /* 0x000062000802017f */
[----:B------:R-:W-:Y:S05]  /*1280*/  @!P0 BRA `(.L_x_10) ;  /* 0x0000000000048947 */ /* 0x000fea0003800000 */
[----:B------:R-:W-:Y:S01]  /*1290*/  BPT.TRAP 0x1 ;  /* 0x000000040000795c */ /* 0x000fe20000300000 */
.L_x_10:
[----:B------:R-:W-:Y:S01]  /*12a0*/  IMAD.MOV.U32 R135, RZ, RZ, RZ ;  /* 0x000000ffff877224 */ /* 0x000fe200078e00ff */
[----:B-1----:R-:W-:Y:S06]  /*12b0*/  @P1 BRA `(.L_x_11) ;  /* 0x0000000000081947 */ /* 0x002fec0003800000 */
[----:B------:R-:W1:Y:S02]  /*12c0*/  SYNCS.PHASECHK.TRANS64.TRYWAIT P1, [R4+URZ+0x2d830], R3 ;  /* 0x02d83003040075a7 */ /* 0x000e64000802017f */
[----:B-1----:R-:W-:Y:S05]  /*12d0*/  @!P1 BRA `(.L_x_12) ;  /* 0x0000009400789947 */ /* 0x002fea0003800000 */
.L_x_11:
[----:B------:R-:W-:Y:S05]  /*12e0*/  WARPSYNC.ALL ;  /* 0x0000000000007948 */ /* 0x000fea0003800000 */
[----:B------:R-:W-:Y:S01]  /*12f0*/  UIADD3 UR4, UR40, 0x15400, URZ ;  /* 0x0001540028047890 */ /* 0x000fe2000fffe03f */
[----:B------:R-:W-:Y:S01]  /*1300*/  WARPGROUP.ARRIVE ;  /* 0x00000000000079c5 */ /* 0x000fe20000000000 */
[----:B------:R-:W-:Y:S02]  /*1310*/  ULEA UR52, UR52, UR40, 0xc ;  /* 0x0000002834347291 */ /* 0x000fe4000f8e603f */
[----:B------:R-:W-:Y:S02]  /*1320*/  USHF.R.U32.HI UR4, URZ, 0x4, UR4 ;  /* 0x000000043f047899 */ /* 0x000fe40008011604 */
[----:B------:R-:W-:-:S02]  /*1330*/  UIADD3 UR52, UR52, 0xc400, URZ ;  /* 0x0000c40034347890 */ /* 0x000fc4000fffe03f */
[----:B------:R-:W-:Y:S02]  /*1340*/  ULOP3.LUT UR4, UR4, 0x3fff, URZ, 0xc0, !UPT ;  /* 0x00003fff04047892 */ /* 0x000fe4000f8ec03f */
[----:B------:R-:W-:Y:S02]  /*1350*/  USHF.R.U32.HI UR52, URZ, 0x4, UR52 ;  /* 0x000000043f347899 */ /* 0x000fe40008011634 */
[----:B------:R-:W-:Y:S02]  /*1360*/  ULOP3.LUT UR32, UR4, 0x10000, URZ, 0xfc, !UPT ;  /* 0x0001000004207892 */ /* 0x000fe4000f8efc3f */
[----:B------:R-:W-:Y:S02]  /*1370*/  ULOP3.LUT UR52, UR52, 0x3fff, URZ, 0xc0, !UPT ;  /* 0x00003fff34347892 */ /* 0x000fe4000f8ec03f */
[----:B------:R-:W-:Y:S02]  /*1380*/  UIMAD UR6, UR44, 0x600, UR32 ;  /* 0x000006002c0678a4 */ /* 0x000fe4000f8e0220 */
[----:B------:R-:W-:Y:S01]  /*1390*/  ULOP3.LUT UR4, UR52, 0x10000, URZ, 0xfc, !UPT ;  /* 0x0001000034047892 */ /* 0x000fe2000f8efc3f */
[----:B------:R-:W-:Y:S01]  /*13a0*/  UMOV UR7, 0x80000020 ;  /* 0x8000002000077882 */ /* 0x000fe20000000000 */
[----:B------:R-:W-:-:S02]  /*13b0*/  UMOV UR5, 0x80000020 ;  /* 0x8000002000057882 */ /* 0x000fc40000000000 */
[----:B------:R-:W-:Y:S02]  /*13c0*/  UIADD3 UR8, UR4, 0x2, URZ ;  /* 0x0000000204087890 */ /* 0x000fe4000fffe03f */
[----:B------:R-:W-:Y:S01]  /*13d0*/  UIADD3 UR10, UR6, 0x2, URZ ;  /* 0x00000002060a7890 */ /* 0x000fe2000fffe03f */
[----:B------:R-:W-:Y:S02]  /*13e0*/  UMOV UR9, 0x80000020 ;  /* 0x8000002000097882 */ /* 0x000fe40000000000 */
[----:B------:R-:W-:Y:S01]  /*13f0*/  HGMMA.64x128x16.F32.BF16 R24, gdesc[UR4], RZ, !UPT, gsb0 ;  /* 0x01e00000041879f0 */ /* 0x000fe2000c0018ff */
[----:B------:R-:W-:Y:S01]  /*1400*/  UMOV UR11, 0x80000020 ;  /* 0x80000020000b7882 */ /* 0x000fe20000000000 */
[----:B------:R-:W-:Y:S02]  /*1410*/  UIADD3 UR12, UR4, 0x300, URZ ;  /* 0x00000300040c7890 */ /* 0x000fe4000fffe03f */
[----:B------:R-:W-:Y:S01]  /*1420*/  UIADD3 UR14, UR6, 0x200, URZ ;  /* 0x00000200060e7890 */ /* 0x000fe2000fffe03f */
[----:B------:R-:W-:Y:S01]  /*1430*/  UMOV UR13, 0x80000020 ;  /* 0x80000020000d7882 */ /* 0x000fe20000000000 */
[----:B------:R-:W-:Y:S01]  /*1440*/  UMOV UR15, 0x80000020 ;  /* 0x80000020000f7882 */ /* 0x000fe20000000000 */
[----:B------:R-:W-:-:S02]  /*1450*/  UIADD3 UR16, UR4, 0x302, URZ ;  /* 0x0000030204107890 */ /* 0x000fc4000fffe03f */
[----:B------:R-:W-:Y:S01]  /*1460*/  UIADD3 UR18, UR6, 0x202, URZ ;  /* 0x0000020206127890 */ /* 0x000fe2000fffe03f */
[----:B------:R-:W-:Y:S01]  /*1470*/  UMOV UR17, 0x80000020 ;  /* 0x8000002000117882 */ /* 0x000fe20000000000 */
[----:B------:R-:W-:Y:S01]  /*1480*/  UMOV UR19, 0x80000020 ;  /* 0x8000002000137882 */ /* 0x000fe20000000000 */
[----:B------:R-:W-:Y:S02]  /*1490*/  UIADD3 UR20, UR4, 0x600, URZ ;  /* 0x0000060004147890 */ /* 0x000fe4000fffe03f */
[----:B------:R-:W-:Y:S01]  /*14a0*/  UIADD3 UR22, UR6, 0x400, URZ ;  /* 0x0000040006167890 */ /* 0x000fe2000fffe03f */
[----:B------:R-:W-:Y:S01]  /*14b0*/  UMOV UR21, 0x80000020 ;  /* 0x8000002000157882 */ /* 0x000fe20000000000 */
[----:B------:R-:W-:Y:S01]  /*14c0*/  UMOV UR23, 0x80000020 ;  /* 0x8000002000177882 */ /* 0x000fe20000000000 */
[----:B------:R-:W-:Y:S02]  /*14d0*/  UIADD3 UR24, UR4, 0x602, URZ ;  /* 0x0000060204187890 */ /* 0x000fe4000fffe03f */
[----:B------:R-:W-:Y:S01]  /*14e0*/  UIADD3 UR26, UR6, 0x402, URZ ;  /* 0x00000402061a7890 */ /* 0x000fe2000fffe03f */
[----:B------:R-:W-:Y:S01]  /*14f0*/  UMOV UR25, 0x80000020 ;  /* 0x8000002000197882 */ /* 0x000fe20000000000 */
[----:B------:R-:W-:Y:S01]  /*1500*/  UMOV UR27, 0x80000020 ;  /* 0x80000020001b7882 */ /* 0x000fe20000000000 */
[----:B------:R-:W-:-:S02]  /*1510*/  WARPGROUP.DEPBAR.LE gsb0, 0x0 ;  /* 0x00008000000079c5 */ /* 0x000fc40000010000 */
[----:B------:R-:W-:-:S06]  /*1520*/  WARPGROUP.ARRIVE ;  /* 0x00000000000079c5 */ /* 0x000fcc0000000000 */
[----:B------:R-:W-:Y:S03]  /*1530*/  HGMMA.64x128x16.F32.BF16 R24, gdesc[UR8], R24, gsb0 ;  /* 0x01e00000081879f0 */ /* 0x000fe60008001818 */
[----:B------:R-:W-:Y:S02]  /*1540*/  WARPGROUP.DEPBAR.LE gsb0, 0x0 ;  /* 0x00008000000079c5 */ /* 0x000fe40000010000 */
[----:B------:R-:W-:-:S07]  /*1550*/  WARPGROUP.ARRIVE ;  /* 0x00000000000079c5 */ /* 0x000fce0000000000 */
        /* <DEDUP_REMOVED lines=11> */
[----:B------:R-:W-:Y:S05]  /*1610*/  @!P0 BRA `(.L_x_13) ;  /* 0x0000000000048947 */ /* 0x000fea0003800000 */
[----:B------:R-:W-:Y:S01]  /*1620*/  BPT.TRAP 0x1 ;  /* 0x000000040000795c */ /* 0x000fe20000300000 */
.L_x_13:
[----:B01----:R-:W-:Y:S01]  /*1630*/  VIADD R3, R145, UR51 ;  /* 0x0000003391037c36 */ /* 0x003fe20008000000 */
[----:B------:R-:W-:Y:S01]  /*1640*/  P2R R6, PR, RZ, 0x1 ;  /* 0x00000001ff067803 */ /* 0x000fe20000000000 */
[----:B------:R-:W-:Y:S01]  /*1650*/  IMAD.U32 R0, RZ, RZ, UR50 ;  /* 0x00000032ff007e24 */ /* 0x000fe2000f8e00ff */
[----:B------:R-:W-:Y:S01]  /*1660*/  ULDC UR33, c[0x0][0x988] ;  /* 0x0002620000217ab9 */ /* 0x000fe20000000800 */
[----:B------:R-:W-:Y:S01]  /*1670*/  R2UR UR6, R4 ;  /* 0x00000000040672ca */ /* 0x000fe200000e0000 */
[----:B------:R-:W-:Y:S01]  /*1680*/  UISETP.GE.AND UP0, UPT, UR51, 0x81, UPT ;  /* 0x000000813300788c */ /* 0x000fe2000bf06270 */
[----:B------:R-:W-:Y:S01]  /*1690*/  IMAD R3, R0, -0x80, R3 ;  /* 0xffffff8000037824 */ /* 0x000fe200078e0203 */
[-C--:B------:R-:W-:Y:S01]  /*16a0*/  MOV R126, R135.reuse ;  /* 0x00000087007e7202 */ /* 0x080fe20000000f00 */
[--C-:B------:R-:W-:Y:S01]  /*16b0*/  IMAD.MOV.U32 R134, RZ, RZ, R135.reuse ;  /* 0x000000ffff867224 */ /* 0x100fe200078e0087 */
[----:B------:R-:W-:Y:S01]  /*16c0*/  MOV R112, R135 ;  /* 0x0000008700707202 */ /* 0x000fe20000000f00 */
[--C-:B------:R-:W-:Y:S01]  /*16d0*/  IMAD.MOV.U32 R133, RZ, RZ, R135.reuse ;  /* 0x000000ffff857224 */ /* 0x100fe200078e0087 */
[C---:B------:R-:W-:Y:S01]  /*16e0*/  ISETP.GT.AND P4, PT, R3.reuse, RZ, PT ;  /* 0x000000ff0300720c */ /* 0x040fe20003f84270 */
[--C-:B------:R-:W-:Y:S01]  /*16f0*/  IMAD.MOV.U32 R132, RZ, RZ, R135.reuse ;  /* 0x000000ffff847224 */ /* 0x100fe200078e0087 */
[C---:B------:R-:W-:Y:S01]  /*1700*/  ISETP.GT.AND P3, PT, R3.reuse, 0x1, PT ;  /* 0x000000010300780c */ /* 0x040fe20003f64270 */
[--C-:B------:R-:W-:Y:S01]  /*1710*/  IMAD.MOV.U32 R131, RZ, RZ, R135.reuse ;  /* 0x000000ffff837224 */ /* 0x100fe200078e0087 */
[----:B------:R-:W-:Y:S01]  /*1720*/  ISETP.GT.AND P1, PT, R3, 0x8, PT ;  /* 0x000000080300780c */ /* 0x000fe20003f24270 */
[--C-:B------:R-:W-:Y:S01]  /*1730*/  IMAD.MOV.U32 R130, RZ, RZ, R135.reuse ;  /* 0x000000ffff827224 */ /* 0x100fe200078e0087 */
[----:B------:R-:W-:Y:S01]  /*1740*/  FSEL R24, R24, -INF , P4 ;  /* 0xff80000018187808 */ /* 0x000fe20002000000 */
[----:B------:R-:W-:Y:S01]  /*1750*/  UIADD3 UR6, UR6, 0x2d840, URZ ;  /* 0x0002d84006067890 */ /* 0x000fe2000fffe03f */
[----:B------:R-:W-:Y:S01]  /*1760*/  FSEL R25, R25, -INF , P3 ;  /* 0xff80000019197808 */ /* 0x000fe20001800000 */
[--C-:B------:R-:W-:Y:S01]  /*1770*/  IMAD.MOV.U32 R129, RZ, RZ, R135.reuse ;  /* 0x000000ffff817224 */ /* 0x100fe200078e0087 */
[C---:B------:R-:W-:Y:S01]  /*1780*/  ISETP.GT.AND P2, PT, R3.reuse, 0x9, PT ;  /* 0x000000090300780c */ /* 0x040fe20003f44270 */
[----:B------:R-:W-:Y:S01]  /*1790*/  UPRMT UR6, UR41, 0x654, UR6 ;  /* 0x0000065429067896 */ /* 0x000fe20008000006 */
[----:B------:R-:W-:Y:S01]  /*17a0*/  FSEL R28, R28, -INF , P1 ;  /* 0xff8000001c1c7808 */ /* 0x000fe20000800000 */
[--C-:B------:R-:W-:Y:S01]  /*17b0*/  IMAD.MOV.U32 R128, RZ, RZ, R135.reuse ;  /* 0x000000ffff807224 */ /* 0x100fe200078e0087 */
[----:B------:R-:W-:Y:S01]  /*17c0*/  FMNMX.FTZ R5, R24, R25, !PT ;  /* 0x0000001918057209 */ /* 0x000fe20007810000 */
[--C-:B------:R-:W-:Y:S01]  /*17d0*/  IMAD.MOV.U32 R127, RZ, RZ, R135.reuse ;  /* 0x000000ffff7f7224 */ /* 0x100fe200078e0087 */
[----:B------:R-:W-:Y:S01]  /*17e0*/  ISETP.GT.AND P6, PT, R3, 0x10, PT ;  /* 0x000000100300780c */ /* 0x000fe20003fc4270 */
[--C-:B------:R-:W-:Y:S01]  /*17f0*/  IMAD.MOV.U32 R125, RZ, RZ, R135.reuse ;  /* 0x000000ffff7d7224 */ /* 0x100fe200078e0087 */
[----:B------:R-:W-:Y:S01]  /*1800*/  FSEL R29, R29, -INF , P2 ;  /* 0xff8000001d1d7808 */ /* 0x000fe20001000000 */
[--C-:B------:R-:W-:Y:S01]  /*1810*/  IMAD.MOV.U32 R124, RZ, RZ, R135.reuse ;  /* 0x000000ffff7c7224 */ /* 0x100fe200078e0087 */
[----:B------:R-:W-:Y:S01]  /*1820*/  FMNMX.FTZ R0, R28, R5, !PT ;  /* 0x000000051c007209 */ /* 0x000fe20007810000 */
[----:B------:R-:W-:Y:S01]  /*1830*/  SYNCS.ARRIVE.TRANS64.RED.A1T0 RZ, [UR6], RZ ;  /* 0x000000ffffff79a7 */ /* 0x000fe20008100406 */
[----:B------:R-:W-:Y:S01]  /*1840*/  ISETP.GT.AND P5, PT, R3, 0x11, PT ;  /* 0x000000110300780c */ /* 0x000fe20003fa4270 */
[--C-:B------:R-:W-:Y:S01]  /*1850*/  IMAD.MOV.U32 R123, RZ, RZ, R135.reuse ;  /* 0x000000ffff7b7224 */ /* 0x100fe200078e0087 */
[----:B------:R-:W-:Y:S01]  /*1860*/  FSEL R32, R32, -INF , P6 ;  /* 0xff80000020207808 */ /* 0x000fe20003000000 */
[--C-:B------:R-:W-:Y:S01]  /*1870*/  IMAD.MOV.U32 R122, RZ, RZ, R135.reuse ;  /* 0x000000ffff7a7224 */ /* 0x100fe200078e0087 */
[----:B------:R-:W-:Y:S01]  /*1880*/  FMNMX.FTZ R5, R29, R0, !PT ;  /* 0x000000001d057209 */ /* 0x000fe20007810000 */
[--C-:B------:R-:W-:Y:S01]  /*1890*/  IMAD.MOV.U32 R121, RZ, RZ, R135.reuse ;  /* 0x000000ffff797224 */ /* 0x100fe200078e0087 */
[----:B------:R-:W-:Y:S01]  /*18a0*/  FSEL R26, R26, -INF , P4 ;  /* 0xff8000001a1a7808 */ /* 0x000fe20002000000 */
[--C-:B------:R-:W-:Y:S01]  /*18b0*/  IMAD.MOV.U32 R120, RZ, RZ, R135.reuse ;  /* 0x000000ffff787224 */ /* 0x100fe200078e0087 */
        /* <DEDUP_REMOVED lines=59> */
[----:B------:R-:W-:Y:S01]  /*1c70*/  IMAD.MOV.U32 R88, RZ, RZ, R135 ;  /* 0x000000ffff587224 */ /* 0x000fe200078e0087 */
[----:B------:R-:W-:-:S02]  /*1c80*/  FMNMX.FTZ R5, R45, R0, !PT ;  /* 0x000000002d057209 */ /* 0x000fc40007810000 */
[----:B------:R-:W-:Y:S02]  /*1c90*/  FSEL R42, R42, -INF , P1 ;  /* 0xff8000002a2a7808 */ /* 0x000fe40000800000 */
[----:B------:R-:W-:Y:S02]  /*1ca0*/  ISETP.GT.AND P1, PT, R3, 0x38, PT ;  /* 0x000000380300780c */ /* 0x000fe40003f24270 */
[----:B------:R-:W-:Y:S02]  /*1cb0*/  FSEL R49, R49, -INF , P3 ;  /* 0xff80000031317808 */ /* 0x000fe40001800000 */
[----:B------:R-:W-:Y:S02]  /*1cc0*/  FMNMX.FTZ R0, R48, R5, !PT ;  /* 0x0000000530007209 */ /* 0x000fe40007810000 */
[----:B------:R-:W-:Y:S02]  /*1cd0*/  FSEL R43, R43, -INF , P2 ;  /* 0xff8000002b2b7808 */ /* 0x000fe40001000000 */
[----:B------:R-:W-:-:S02]  /*1ce0*/  ISETP.GT.AND P2, PT, R3, 0x39, PT ;  /* 0x000000390300780c */ /* 0x000fc40003f44270 */
[----:B------:R-:W-:Y:S02]  /*1cf0*/  FSEL R52, R52, -INF , P1 ;  /* 0xff80000034347808 */ /* 0x000fe40000800000 */
[----:B------:R-:W-:Y:S02]  /*1d00*/  FMNMX.FTZ R5, R49, R0, !PT ;  /* 0x0000000031057209 */ /* 0x000fe40007810000 */
[----:B------:R-:W-:Y:S02]  /*1d10*/  FSEL R46, R46, -INF , P6 ;  /* 0xff8000002e2e7808 */ /* 0x000fe40003000000 */
[----:B------:R-:W-:Y:S02]  /*1d20*/  ISETP.GT.AND P6, PT, R3, 0x40, PT ;  /* 0x000000400300780c */ /* 0x000fe40003fc4270 */
[----:B------:R-:W-:Y:S02]  /*1d30*/  FSEL R53, R53, -INF , P2 ;  /* 0xff80000035357808 */ /* 0x000fe40001000000 */
        /* <DEDUP_REMOVED lines=25> */
[----:B------:R-:W-:Y:S02]  /*1ed0*/  ISETP.GT.AND P0, PT, R3, 0x59, PT ;  /* 0x000000590300780c */ /* 0x000fe40003f04270 */
[----:B------:R-:W-:Y:S02]  /*1ee0*/  FSEL R68, R68, -INF , P6 ;  /* 0xff80000044447808 */ /* 0x000fe40003000000 */
[----:B------:R-:W-:Y:S02]  /*1ef0*/  FMNMX.FTZ R5, R65, R0, !PT ;  /* 0x0000000041057209 */ /* 0x000fe40007810000 */
[----:B------:R-:W-:Y:S02]  /*1f00*/  FSEL R59, R59, -INF , P5 ;  /* 0xff8000003b3b7808 */ /* 0x000fe40002800000 */
[----:B------:R-:W-:Y:S02]  /*1f10*/  ISETP.GT.AND P5, PT, R3, 0x60, PT ;  /* 0x000000600300780c */ /* 0x000fe40003fa4270 */
[----:B------:R-:W-:-:S02]  /*1f20*/  FSEL R69, R69, -INF , P0 ;  /* 0xff80000045457808 */ /* 0x000fc40000000000 */
[----:B------:R-:W-:Y:S02]  /*1f30*/  FMNMX.FTZ R0, R68, R5, !PT ;  /* 0x0000000544007209 */ /* 0x000fe40007810000 */
        /* <DEDUP_REMOVED lines=12> */
[----:B------:R-:W-:Y:S02]  /*2000*/  FSEL R77, R77, -INF , P2 ;  /* 0xff8000004d4d7808 */ /* 0x000fe40001000000 */
[----:B------:R-:W-:Y:S02]  /*2010*/  FMNMX.FTZ R0, R76, R5, !PT ;  /* 0x000000054c007209 */ /* 0x000fe40007810000 */
[----:B------:R-:W-:Y:S02]  /*2020*/  ISETP.GT.AND P3, PT, R3, 0x70, PT ;  /* 0x000000700300780c */ /* 0x000fe40003f64270 */
[----:B------:R-:W-:Y:S02]  /*2030*/  FSEL R62, R62, -INF , P4 ;  /* 0xff8000003e3e7808 */ /* 0x000fe40002000000 */
[----:B------:R-:W-:-:S02]  /*2040*/  FSEL R80, R80, -INF , P3 ;  /* 0xff80000050507808 */ /* 0x000fc40001800000 */
[----:B------:R-:W-:Y:S02]  /*2050*/  FMNMX.FTZ R5, R77, R0, !PT ;  /* 0x000000004d057209 */ /* 0x000fe40007810000 */
[----:B------:R-:W-:Y:S02]  /*2060*/  ISETP.GT.AND P4, PT, R3, 0x71, PT ;  /* 0x000000710300780c */ /* 0x000fe40003f84270 */
[----:B------:R-:W-:Y:S02]  /*2070*/  FMNMX.FTZ R0, R80, R5, !PT ;  /* 0x0000000550007209 */ /* 0x000fe40007810000 */
[----:B------:R-:W-:Y:S02]  /*2080*/  FSEL R81, R81, -INF , P4 ;  /* 0xff80000051517808 */ /* 0x000fe40002000000 */
[----:B------:R-:W-:Y:S02]  /*2090*/  ISETP.GT.AND P5, PT, R3, 0x78, PT ;  /* 0x000000780300780c */ /* 0x000fe40003fa4270 */
[----:B------:R-:W-:-:S02]  /*20a0*/  FMNMX.FTZ R5, R81, R0, !PT ;  /* 0x0000000051057209 */ /* 0x000fc40007810000 */
[----:B------:R-:W-:Y:S02]  /*20b0*/  FSEL R84, R84, -INF , P5 ;  /* 0xff80000054547808 */ /* 0x000fe40002800000 */
[----:B------:R-:W-:Y:S02]  /*20c0*/  ISETP.GT.AND P6, PT, R3, 0x79, PT ;  /* 0x000000790300780c */ /* 0x000fe40003fc4270 */
[----:B------:R-:W-:Y:S02]  /*20d0*/  FMNMX.FTZ R0, R84, R5, !PT ;  /* 0x0000000554007209 */ /* 0x000fe40007810000 */
[----:B------:R-:W-:Y:S02]  /*20e0*/  FSEL R85, R85, -INF , P6 ;  /* 0xff80000055557808 */ /* 0x000fe40003000000 */
[----:B------:R-:W-:Y:S02]  /*20f0*/  P2R R8, PR, RZ, 0x8 ;  /* 0x00000008ff087803 */ /* 0x000fe40000000000 */
[----:B------:R-:W-:-:S02]  /*2100*/  FMNMX.FTZ R5, R85, R0, !PT ;  /* 0x0000000055057209 */ /* 0x000fc40007810000 */
[----:B------:R-:W-:Y:S02]  /*2110*/  P2R R11, PR, RZ, 0x1 ;  /* 0x00000001ff0b7803 */ /* 0x000fe40000000000 */
[----:B------:R-:W-:Y:S01]  /*2120*/  P2R R10, PR, RZ, 0x2 ;  /* 0x00000002ff0a7803 */ /* 0x000fe20000000000 */
[----:B------:R-:W0:Y:S01]  /*2130*/  SHFL.BFLY PT, R0, R5, 0x2, 0x1f ;  /* 0x0c401f0005007f89 */ /* 0x000e2200000e0000 */
[----:B------:R-:W-:Y:S02]  /*2140*/  P2R R9, PR, RZ, 0x4 ;  /* 0x00000004ff097803 */ /* 0x000fe40000000000 */
[C---:B------:R-:W-:Y:S02]  /*2150*/  ISETP.GT.AND P2, PT, R3.reuse, 0x58, PT ;  /* 0x000000580300780c */ /* 0x040fe40003f44270 */
[C---:B------:R-:W-:Y:S02]  /*2160*/  ISETP.GT.AND P1, PT, R3.reuse, 0x59, PT ;  /* 0x000000590300780c */ /* 0x040fe40003f24270 */
[----:B------:R-:W-:-:S02]  /*2170*/  ISETP.GT.AND P0, PT, R3, 0x60, PT ;  /* 0x000000600300780c */ /* 0x000fc40003f04270 */
[----:B------:R-:W-:Y:S02]  /*2180*/  FMNMX.FTZ R3, R26, R27, !PT ;  /* 0x0000001b1a037209 */ /* 0x000fe40007810000 */
[----:B------:R-:W-:Y:S02]  /*2190*/  FSEL R74, R74, -INF , P0 ;  /* 0xff8000004a4a7808 */ /* 0x000fe40000000000 */
[----:B------:R-:W-:Y:S02]  /*21a0*/  ISETP.NE.AND P0, PT, R11, RZ, PT ;  /* 0x000000ff0b00720c */ /* 0x000fe40003f05270 */
[----:B------:R-:W-:Y:S02]  /*21b0*/  FSEL R70, R70, -INF , P2 ;  /* 0xff80000046467808 */ /* 0x000fe40001000000 */
[----:B------:R-:W-:Y:S02]  /*21c0*/  FSEL R75, R75, -INF , P0 ;  /* 0xff8000004b4b7808 */ /* 0x000fe40000000000 */
[----:B------:R-:W-:-:S02]  /*21d0*/  ISETP.NE.AND P0, PT, R6, RZ, PT ;  /* 0x000000ff0600720c */ /* 0x000fc40003f05270 */
[----:B------:R-:W-:Y:S02]  /*21e0*/  FSEL R71, R71, -INF , P1 ;  /* 0xff80000047477808 */ /* 0x000fe40000800000 */
[----:B------:R-:W-:Y:S02]  /*21f0*/  ISETP.NE.AND P1, PT, R10, RZ, PT ;  /* 0x000000ff0a00720c */ /* 0x000fe40003f25270 */
[----:B0-----:R-:W-:Y:S02]  /*2200*/  FMNMX.FTZ R7, R5, R0, !PT ;  /* 0x0000000005077209 */ /* 0x001fe40007810000 */
[----:B------:R-:W-:Y:S02]  /*2210*/  ISETP.NE.AND P2, PT, R9, RZ, PT ;  /* 0x000000ff0900720c */ /* 0x000fe40003f45270 */
[----:B------:R-:W-:Y:S01]  /*2220*/  FSEL R78, R78, -INF , P1 ;  /* 0xff8000004e4e7808 */ /* 0x000fe20000800000 */
[----:B------:R-:W0:Y:S01]  /*2230*/  SHFL.BFLY PT, R0, R7, 0x1, 0x1f ;  /* 0x0c201f0007007f89 */ /* 0x000e2200000e0000 */
[----:B------:R-:W-:-:S02]  /*2240*/  FSEL R79, R79, -INF , P2 ;  /* 0xff8000004f4f7808 */ /* 0x000fc40001000000 */
[----:B------:R-:W-:Y:S02]  /*2250*/  FSEL R83, R83, -INF , P4 ;  /* 0xff80000053537808 */ /* 0x000fe40002000000 */
[----:B------:R-:W-:Y:S02]  /*2260*/  FSEL R86, R86, -INF , P5 ;  /* 0xff80000056567808 */ /* 0x000fe40002800000 */
[----:B------:R-:W-:Y:S02]  /*2270*/  FSEL R87, R87, -INF , P6 ;  /* 0xff80000057577808 */ /* 0x000fe40003000000 */
[----:B------:R-:W-:Y:S02]  /*2280*/  MOV R98, R135 ;  /* 0x0000008700627202 */ /* 0x000fe40000000f00 */
[----:B0-----:R-:W-:-:S04]  /*2290*/  FMNMX.FTZ R0, R7, R0, !PT ;  /* 0x0000000007007209 */ /* 0x001fc80007810000 */
[C---:B------:R-:W-:Y:S01]  /*22a0*/  FSETP.NEU.FTZ.AND P3, PT, R0.reuse, -INF , PT ;  /* 0xff8000000000780b */ /* 0x040fe20003f7d000 */
[----:B------:R-:W-:-:S05]  /*22b0*/  FMUL.FTZ R14, R0, UR33 ;  /* 0x00000021000e7c20 */ /* 0x000fca0008410000 */
[----:B------:R-:W-:Y:S02]  /*22c0*/  FSEL R14, R14, RZ, P3 ;  /* 0x000000ff0e0e7208 */ /* 0x000fe40001800000 */
[----:B------:R-:W-:Y:S02]  /*22d0*/  ISETP.NE.AND P3, PT, R8, RZ, PT ;  /* 0x000000ff0800720c */ /* 0x000fe40003f65270 */
[----:B------:R-:W-:Y:S01]  /*22e0*/  FMNMX.FTZ R8, R30, R3, !PT ;  /* 0x000000031e087209 */ /* 0x000fe20007810000 */
[--C-:B------:R-:W-:Y:S01]  /*22f0*/  FFMA.FTZ R5, R24, UR33, -R14.reuse ;  /* 0x0000002118057c23 */ /* 0x100fe2000801080e */
[--C-:B------:R-:W-:Y:S01]  /*2300*/  FFMA.FTZ R6, R28, UR33, -R14.reuse ;  /* 0x000000211c067c23 */ /* 0x100fe2000801080e */
[--C-:B------:R-:W-:Y:S01]  /*2310*/  FFMA.FTZ R32, R32, UR33, -R14.reuse ;  /* 0x0000002120207c23 */ /* 0x100fe2000801080e */
[----:B------:R-:W-:Y:S01]  /*2320*/  FMNMX.FTZ R3, R31, R8, !PT ;  /* 0x000000081f037209 */ /* 0x000fe20007810000 */
[--C-:B------:R-:W-:Y:S01]  /*2330*/  FFMA.FTZ R11, R36, UR33, -R14.reuse ;  /* 0x00000021240b7c23 */ /* 0x100fe2000801080e */
[----:B------:R-:W-:Y:S01]  /*2340*/  FSEL R82, R82, -INF , P3 ;  /* 0xff80000052527808 */ /* 0x000fe20001800000 */
[----:B------:R-:W-:Y:S01]  /*2350*/  MUFU.EX2 R8, R32 ;  /* 0x0000002000087308 */ /* 0x000fe20000000800 */
[----:B------:R-:W-:Y:S01]  /*2360*/  FMNMX.FTZ R12, R34, R3, !PT ;  /* 0x00000003220c7209 */ /* 0x000fe20007810000 */
[--C-:B------:R-:W-:Y:S01]  /*2370*/  FFMA.FTZ R13, R40, UR33, -R14.reuse ;  /* 0x00000021280d7c23 */ /* 0x100fe2000801080e */
[--C-:B------:R-:W-:Y:S01]  /*2380*/  FFMA.FTZ R10, R25, UR33, -R14.reuse ;  /* 0x00000021190a7c23 */ /* 0x100fe2000801080e */
[--C-:B------:R-:W-:Y:S01]  /*2390*/  FFMA.FTZ R25, R52, UR33, -R14.reuse ;  /* 0x0000002134197c23 */ /* 0x100fe2000801080e */
        /* <DEDUP_REMOVED lines=18> */
[----:B------:R0:W-:Y:S01]  /*24c0*/  MUFU.EX2 R12, R37 ;  /* 0x00000025000c7308 */ /* 0x0001e20000000800 */
[--C-:B------:R-:W-:Y:S01]  /*24d0*/  FFMA.FTZ R48, R69, UR33, -R14.reuse ;  /* 0x0000002145307c23 */ /* 0x100fe2000801080e */
[----:B------:R-:W-:Y:S01]  /*24e0*/  FMNMX.FTZ R20, R46, R3, !PT ;  /* 0x000000032e147209 */ /* 0x000fe20007810000 */
[--C-:B------:R-:W-:Y:S01]  /*24f0*/  FFMA.FTZ R56, R77, UR33, -R14.reuse ;  /* 0x000000214d387c23 */ /* 0x100fe2000801080e */
[----:B------:R-:W-:-:S02]  /*2500*/  FFMA.FTZ R64, R81, UR33, -R14 ;  /* 0x0000002151407c23 */ /* 0x000fc4000801080e */
[----:B------:R-:W-:Y:S02]  /*2510*/  FMNMX.FTZ R3, R47, R20, !PT ;  /* 0x000000142f037209 */ /* 0x000fe40007810000 */
[----:B------:R-:W-:Y:S01]  /*2520*/  MUFU.EX2 R5, R5 ;  /* 0x0000000500057308 */ /* 0x000fe20000000800 */
[----:B0-----:R-:W-:Y:S01]  /*2530*/  FFMA.FTZ R37, R60, UR33, -R14 ;  /* 0x000000213c257c23 */ /* 0x001fe2000801080e */
[----:B------:R-:W-:-:S04]  /*2540*/  FMNMX.FTZ R20, R50, R3, !PT ;  /* 0x0000000332147209 */ /* 0x000fc80007810000 */
[----:B------:R-:W-:Y:S02]  /*2550*/  FMNMX.FTZ R3, R51, R20, !PT ;  /* 0x0000001433037209 */ /* 0x000fe40007810000 */
[----:B------:R0:W-:Y:S02]  /*2560*/  MUFU.EX2 R20, R41 ;  /* 0x0000002900147308 */ /* 0x0001e40000000800 */
[----:B------:R-:W-:-:S04]  /*2570*/  FMNMX.FTZ R24, R54, R3, !PT ;  /* 0x0000000336187209 */ /* 0x000fc80007810000 */
[----:B------:R-:W-:Y:S02]  /*2580*/  FMNMX.FTZ R3, R55, R24, !PT ;  /* 0x0000001837037209 */ /* 0x000fe40007810000 */
[----:B------:R-:W1:Y:S01]  /*2590*/  MUFU.EX2 R10, R10 ;  /* 0x0000000a000a7308 */ /* 0x000e620000000800 */
[----:B0-----:R-:W-:Y:S01]  /*25a0*/  FFMA.FTZ R41, R68, UR33, -R14 ;  /* 0x0000002144297c23 */ /* 0x001fe2000801080e */
[----:B------:R-:W-:-:S04]  /*25b0*/  FMNMX.FTZ R24, R58, R3, !PT ;  /* 0x000000033a187209 */ /* 0x000fc80007810000 */
[----:B------:R-:W-:Y:S02]  /*25c0*/  FMNMX.FTZ R3, R59, R24, !PT ;  /* 0x000000183b037209 */ /* 0x000fe40007810000 */
[----:B------:R0:W-:Y:S02]  /*25d0*/  MUFU.EX2 R24, R45 ;  /* 0x0000002d00187308 */ /* 0x0001e40000000800 */
[----:B------:R-:W-:-:S04]  /*25e0*/  FMNMX.FTZ R28, R62, R3, !PT ;  /* 0x000000033e1c7209 */ /* 0x000fc80007810000 */
[----:B------:R-:W-:Y:S02]  /*25f0*/  FMNMX.FTZ R3, R63, R28, !PT ;  /* 0x0000001c3f037209 */ /* 0x000fe40007810000 */
[----:B------:R-:W-:Y:S01]  /*2600*/  MUFU.EX2 R6, R6 ;  /* 0x0000000600067308 */ /* 0x000fe20000000800 */
[----:B0-----:R-:W-:Y:S01]  /*2610*/  FFMA.FTZ R45, R72, UR33, -R14 ;  /* 0x00000021482d7c23 */ /* 0x001fe2000801080e */
[----:B------:R-:W-:Y:S02]  /*2620*/  FMNMX.FTZ R28, R66, R3, !PT ;  /* 0x00000003421c7209 */ /* 0x000fe40007810000 */
[----:B-1----:R-:W-:Y:S02]  /*2630*/  F2FP.BF16.F32.PACK_AB R4, R10, R5 ;  /* 0x000000050a04723e */ /* 0x002fe400000010ff */
[----:B------:R-:W-:Y:S02]  /*2640*/  FMNMX.FTZ R3, R67, R28, !PT ;  /* 0x0000001c43037209 */ /* 0x000fe40007810000 */
[----:B------:R0:W-:Y:S02]  /*2650*/  MUFU.EX2 R28, R49 ;  /* 0x00000031001c7308 */ /* 0x0001e40000000800 */
[----:B------:R-:W-:-:S04]  /*2660*/  FMNMX.FTZ R32, R70, R3, !PT ;  /* 0x0000000346207209 */ /* 0x000fc80007810000 */
[----:B------:R-:W-:Y:S02]  /*2670*/  FMNMX.FTZ R3, R71, R32, !PT ;  /* 0x0000002047037209 */ /* 0x000fe40007810000 */
[----:B------:R-:W-:Y:S01]  /*2680*/  MUFU.EX2 R7, R7 ;  /* 0x0000000700077308 */ /* 0x000fe20000000800 */
[----:B0-----:R-:W-:Y:S01]  /*2690*/  FFMA.FTZ R49, R76, UR33, -R14 ;  /* 0x000000214c317c23 */ /* 0x001fe2000801080e */
[----:B------:R-:W-:-:S04]  /*26a0*/  FMNMX.FTZ R32, R74, R3, !PT ;  /* 0x000000034a207209 */ /* 0x000fc80007810000 */
[----:B------:R-:W-:Y:S02]  /*26b0*/  FMNMX.FTZ R3, R75, R32, !PT ;  /* 0x000000204b037209 */ /* 0x000fe40007810000 */
[----:B------:R-:W-:Y:S02]  /*26c0*/  MUFU.EX2 R32, R53 ;  /* 0x0000003500207308 */ /* 0x000fe40000000800 */
[----:B------:R-:W-:-:S04]  /*26d0*/  FMNMX.FTZ R36, R78, R3, !PT ;  /* 0x000000034e247209 */ /* 0x000fc80007810000 */
[----:B------:R-:W-:Y:S02]  /*26e0*/  FMNMX.FTZ R3, R79, R36, !PT ;  /* 0x000000244f037209 */ /* 0x000fe40007810000 */
[----:B------:R-:W-:Y:S02]  /*26f0*/  MUFU.EX2 R9, R9 ;  /* 0x0000000900097308 */ /* 0x000fe40000000800 */
[----:B------:R-:W-:-:S04]  /*2700*/  FMNMX.FTZ R36, R82, R3, !PT ;  /* 0x0000000352247209 */ /* 0x000fc80007810000 */
[----:B------:R-:W-:Y:S02]  /*2710*/  FMNMX.FTZ R3, R83, R36, !PT ;  /* 0x0000002453037209 */ /* 0x000fe40007810000 */
[----:B------:R0:W-:Y:S02]  /*2720*/  MUFU.EX2 R36, R57 ;  /* 0x0000003900247308 */ /* 0x0001e40000000800 */
[----:B------:R-:W-:-:S04]  /*2730*/  FMNMX.FTZ R40, R86, R3, !PT ;  /* 0x0000000356287209 */ /* 0x000fc80007810000 */
[----:B------:R-:W-:Y:S01]  /*2740*/  FMNMX.FTZ R3, R87, R40, !PT ;  /* 0x0000002857037209 */ /* 0x000fe20007810000 */
[--C-:B------:R-:W-:Y:S01]  /*2750*/  FFMA.FTZ R40, R65, UR33, -R14.reuse ;  /* 0x0000002141287c23 */ /* 0x100fe2000801080e */
[----:B------:R-:W-:Y:S01]  /*2760*/  MUFU.EX2 R11, R11 ;  /* 0x0000000b000b7308 */ /* 0x000fe20000000800 */
[--C-:B0-----:R-:W-:Y:S02]  /*2770*/  FFMA.FTZ R57, R80, UR33, -R14.reuse ;  /* 0x0000002150397c23 */ /* 0x101fe4000801080e */
[----:B------:R-:W0:Y:S05]  /*2780*/  SHFL.BFLY PT, R52, R3, 0x2, 0x1f ;  /* 0x0c401f0003347f89 */ /* 0x000e2a00000e0000 */
[----:B------:R-:W-:Y:S08]  /*2790*/  MUFU.EX2 R13, R13 ;  /* 0x0000000d000d7308 */ /* 0x000ff00000000800 */
[----:B------:R-:W-:Y:S08]  /*27a0*/  MUFU.EX2 R15, R15 ;  /* 0x0000000f000f7308 */ /* 0x000ff00000000800 */
[----:B------:R-:W-:Y:S01]  /*27b0*/  MUFU.EX2 R21, R21 ;  /* 0x0000001500157308 */ /* 0x000fe20000000800 */
[----:B0-----:R-:W-:Y:S01]  /*27c0*/  FMNMX.FTZ R53, R3, R52, !PT ;  /* 0x0000003403357209 */ /* 0x001fe20007810000 */
[----:B------:R-:W-:-:S04]  /*27d0*/  FFMA.FTZ R52, R73, UR33, -R14 ;  /* 0x0000002149347c23 */ /* 0x000fc8000801080e */
[----:B------:R-:W0:Y:S02]  /*27e0*/  SHFL.BFLY PT, R60, R53, 0x1, 0x1f ;  /* 0x0c201f00353c7f89 */ /* 0x000e2400000e0000 */
[----:B------:R-:W-:Y:S08]  /*27f0*/  MUFU.EX2 R25, R25 ;  /* 0x0000001900197308 */ /* 0x000ff00000000800 */
[----:B------:R-:W-:Y:S08]  /*2800*/  MUFU.EX2 R29, R29 ;  /* 0x0000001d001d7308 */ /* 0x000ff00000000800 */
[----:B------:R-:W-:Y:S01]  /*2810*/  MUFU.EX2 R37, R37 ;  /* 0x0000002500257308 */ /* 0x000fe20000000800 */
[----:B0-----:R-:W-:Y:S01]  /*2820*/  FMNMX.FTZ R3, R53, R60, !PT ;  /* 0x0000003c35037209 */ /* 0x001fe20007810000 */
[--C-:B------:R-:W-:Y:S01]  /*2830*/  FFMA.FTZ R53, R84, UR33, -R14.reuse ;  /* 0x0000002154357c23 */ /* 0x100fe2000801080e */
[----:B------:R-:W-:-:S05]  /*2840*/  FFMA.FTZ R60, R85, UR33, -R14 ;  /* 0x00000021553c7c23 */ /* 0x000fca000801080e */
[----:B------:R-:W-:Y:S01]  /*2850*/  MUFU.EX2 R44, R44 ;  /* 0x0000002c002c7308 */ /* 0x000fe20000000800 */
[C---:B------:R-:W-:Y:S01]  /*2860*/  FSETP.NEU.FTZ.AND P1, PT, R3.reuse, -INF , PT ;  /* 0xff8000000300780b */ /* 0x040fe20003f3d000 */
[----:B------:R-:W-:-:S05]  /*2870*/  FMUL.FTZ R61, R3, UR33 ;  /* 0x00000021033d7c20 */ /* 0x000fca0008410000 */
[----:B------:R-:W-:Y:S01]  /*2880*/  FSEL R14, R61, RZ, P1 ;  /* 0x000000ff3d0e7208 */ /* 0x000fe20000800000 */
[----:B------:R-:W-:Y:S01]  /*2890*/  MUFU.EX2 R33, R33 ;  /* 0x0000002100217308 */ /* 0x000fe20000000800 */
[----:B------:R-:W-:-:S03]  /*28a0*/  PLOP3.LUT P1, PT, PT, PT, UP0, 0x80, 0x0 ;  /* 0x000000000000781c */ /* 0x000fc60003f2f008 */
[--C-:B------:R-:W-:Y:S01]  /*28b0*/  FFMA.FTZ R61, R26, UR33, -R14.reuse ;  /* 0x000000211a3d7c23 */ /* 0x100fe2000801080e */
[--C-:B------:R-:W-:Y:S01]  /*28c0*/  FFMA.FTZ R65, R27, UR33, -R14.reuse ;  /* 0x000000211b417c23 */ /* 0x100fe2000801080e */
[--C-:B------:R-:W-:Y:S01]  /*28d0*/  FFMA.FTZ R68, R30, UR33, -R14.reuse ;  /* 0x000000211e447c23 */ /* 0x100fe2000801080e */
[--C-:B------:R-:W-:Y:S01]  /*28e0*/  FFMA.FTZ R31, R31, UR33, -R14.reuse ;  /* 0x000000211f1f7c23 */ /* 0x100fe2000801080e */
[--C-:B------:R-:W-:Y:S01]  /*28f0*/  FFMA.FTZ R26, R34, UR33, -R14.reuse ;  /* 0x00000021221a7c23 */ /* 0x100fe2000801080e */
[----:B------:R-:W-:Y:S01]  /*2900*/  MUFU.EX2 R72, R65 ;  /* 0x0000004100487308 */ /* 0x000fe20000000800 */
[--C-:B------:R-:W-:Y:S01]  /*2910*/  FFMA.FTZ R27, R35, UR33, -R14.reuse ;  /* 0x00000021231b7c23 */ /* 0x100fe2000801080e */
[--C-:B------:R-:W-:Y:S01]  /*2920*/  FFMA.FTZ R34, R42, UR33, -R14.reuse ;  /* 0x000000212a227c23 */ /* 0x100fe2000801080e */
[--C-:B------:R-:W-:Y:S01]  /*2930*/  FFMA.FTZ R30, R38, UR33, -R14.reuse ;  /* 0x00000021261e7c23 */ /* 0x100fe2000801080e */
[--C-:B------:R-:W-:Y:S01]  /*2940*/  FFMA.FTZ R42, R54, UR33, -R14.reuse ;  /* 0x00000021362a7c23 */ /* 0x100fe2000801080e */
[--C-:B------:R-:W-:Y:S01]  /*2950*/  FFMA.FTZ R38, R51, UR33, -R14.reuse ;  /* 0x0000002133267c23 */ /* 0x100fe2000801080e */
[--C-:B------:R-:W-:Y:S01]  /*2960*/  FFMA.FTZ R35, R39, UR33, -R14.reuse ;  /* 0x0000002127237c23 */ /* 0x100fe2000801080e */
[--C-:B------:R-:W-:Y:S01]  /*2970*/  FFMA.FTZ R51, R59, UR33, -R14.reuse ;  /* 0x000000213b337c23 */ /* 0x100fe2000801080e */
[----:B------:R-:W0:Y:S01]  /*2980*/  MUFU.EX2 R61, R61 ;  /* 0x0000003d003d7308 */ /* 0x000e220000000800 */
[--C-:B------:R-:W-:Y:S01]  /*2990*/  FFMA.FTZ R39, R43, UR33, -R14.reuse ;  /* 0x000000212b277c23 */ /* 0x100fe2000801080e */
[--C-:B------:R-:W-:Y:S01]  /*29a0*/  FFMA.FTZ R43, R46, UR33, -R14.reuse ;  /* 0x000000212e2b7c23 */ /* 0x100fe2000801080e */
[--C-:B------:R-:W-:Y:S01]  /*29b0*/  FFMA.FTZ R46, R58, UR33, -R14.reuse ;  /* 0x000000213a2e7c23 */ /* 0x100fe2000801080e */
[--C-:B------:R-:W-:Y:S01]  /*29c0*/  FFMA.FTZ R58, R70, UR33, -R14.reuse ;  /* 0x00000021463a7c23 */ /* 0x100fe2000801080e */
[--C-:B------:R-:W-:Y:S01]  /*29d0*/  FFMA.FTZ R71, R71, UR33, -R14.reuse ;  /* 0x0000002147477c23 */ /* 0x100fe2000801080e */
[--C-:B------:R-:W-:Y:S01]  /*29e0*/  FFMA.FTZ R74, R74, UR33, -R14.reuse ;  /* 0x000000214a4a7c23 */ /* 0x100fe2000801080e */
[--C-:B------:R-:W-:Y:S01]  /*29f0*/  FFMA.FTZ R75, R75, UR33, -R14.reuse ;  /* 0x000000214b4b7c23 */ /* 0x100fe2000801080e */
[----:B------:R1:W2:Y:S01]  /*2a00*/  MUFU.EX2 R69, R68 ;  /* 0x0000004400457308 */ /* 0x0002a20000000800 */
[--C-:B------:R-:W-:Y:S01]  /*2a10*/  FFMA.FTZ R78, R78, UR33, -R14.reuse ;  /* 0x000000214e4e7c23 */ /* 0x100fe2000801080e */
[--C-:B------:R-:W-:Y:S01]  /*2a20*/  FFMA.FTZ R79, R79, UR33, -R14.reuse ;  /* 0x000000214f4f7c23 */ /* 0x100fe2000801080e */
[--C-:B------:R-:W-:Y:S01]  /*2a30*/  FFMA.FTZ R82, R82, UR33, -R14.reuse ;  /* 0x0000002152527c23 */ /* 0x100fe2000801080e */
[--C-:B------:R-:W-:Y:S01]  /*2a40*/  FFMA.FTZ R83, R83, UR33, -R14.reuse ;  /* 0x0000002153537c23 */ /* 0x100fe2000801080e */
[--C-:B------:R-:W-:Y:S01]  /*2a50*/  FFMA.FTZ R86, R86, UR33, -R14.reuse ;  /* 0x0000002156567c23 */ /* 0x100fe2000801080e */
[----:B------:R-:W-:-:S02]  /*2a60*/  FFMA.FTZ R87, R87, UR33, -R14 ;  /* 0x0000002157577c23 */ /* 0x000fc4000801080e */
[----:B------:R3:W4:Y:S01]  /*2a70*/  MUFU.EX2 R76, R31 ;  /* 0x0000001f004c7308 */ /* 0x0007220000000800 */
[--C-:B-1----:R-:W-:Y:S01]  /*2a80*/  FFMA.FTZ R68, R47, UR33, -R14.reuse ;  /* 0x000000212f447c23 */ /* 0x102fe2000801080e */
[----:B------:R-:W-:Y:S01]  /*2a90*/  FFMA.FTZ R47, R55, UR33, -R14 ;  /* 0x00000021372f7c23 */ /* 0x000fe2000801080e */
[----:B------:R-:W-:Y:S01]  /*2aa0*/  FADD.FTZ R55, R5, R10 ;  /* 0x0000000a05377221 */ /* 0x000fe20000010000 */
[----:B0-----:R-:W-:Y:S01]  /*2ab0*/  FADD.FTZ R10, R61, R72 ;  /* 0x000000483d0a7221 */ /* 0x001fe20000010000 */
[----:B------:R-:W-:Y:S02]  /*2ac0*/  F2FP.BF16.F32.PACK_AB R5, R72, R61 ;  /* 0x0000003d4805723e */ /* 0x000fe400000010ff */
[----:B------:R-:W-:Y:S01]  /*2ad0*/  FADD.FTZ R54, R6, R55 ;  /* 0x0000003706367221 */ /* 0x000fe20000010000 */
[----:B------:R-:W0:Y:S01]  /*2ae0*/  MUFU.EX2 R26, R26 ;  /* 0x0000001a001a7308 */ /* 0x000e220000000800 */
[C---:B------:R-:W-:Y:S01]  /*2af0*/  F2FP.BF16.F32.PACK_AB R6, R7.reuse, R6 ;  /* 0x000000060706723e */ /* 0x040fe200000010ff */
[----:B---3--:R-:W-:Y:S01]  /*2b00*/  FFMA.FTZ R31, R50, UR33, -R14 ;  /* 0x00000021321f7c23 */ /* 0x008fe2000801080e */
[----:B------:R-:W-:Y:S01]  /*2b10*/  FADD.FTZ R59, R7, R54 ;  /* 0x00000036073b7221 */ /* 0x000fe20000010000 */
[----:B--2---:R-:W-:Y:S01]  /*2b20*/  FADD.FTZ R7, R69, R10 ;  /* 0x0000000a45077221 */ /* 0x004fe20000010000 */
[--C-:B------:R-:W-:Y:S01]  /*2b30*/  FFMA.FTZ R50, R62, UR33, -R14.reuse ;  /* 0x000000213e327c23 */ /* 0x100fe2000801080e */
[--C-:B------:R-:W-:Y:S01]  /*2b40*/  FFMA.FTZ R55, R63, UR33, -R14.reuse ;  /* 0x000000213f377c23 */ /* 0x100fe2000801080e */
[----:B------:R-:W-:Y:S01]  /*2b50*/  FADD.FTZ R10, R8, R59 ;  /* 0x0000003b080a7221 */ /* 0x000fe20000010000 */
[----:B------:R-:W1:Y:S01]  /*2b60*/  MUFU.EX2 R27, R27 ;  /* 0x0000001b001b7308 */ /* 0x000e620000000800 */
[----:B----4-:R-:W-:Y:S01]  /*2b70*/  FADD.FTZ R61, R76, R7 ;  /* 0x000000074c3d7221 */ /* 0x010fe20000010000 */
[----:B------:R-:W-:Y:S01]  /*2b80*/  FFMA.FTZ R54, R66, UR33, -R14 ;  /* 0x0000002142367c23 */ /* 0x000fe2000801080e */
[----:B------:R-:W-:Y:S01]  /*2b90*/  FADD.FTZ R62, R9, R10 ;  /* 0x0000000a093e7221 */ /* 0x000fe20000010000 */
[----:B------:R-:W-:Y:S01]  /*2ba0*/  FFMA.FTZ R59, R67, UR33, -R14 ;  /* 0x00000021433b7c23 */ /* 0x000fe2000801080e */
[----:B------:R-:W-:-:S02]  /*2bb0*/  F2FP.BF16.F32.PACK_AB R8, R9, R8 ;  /* 0x000000080908723e */ /* 0x000fc400000010ff */
[----:B------:R-:W-:Y:S01]  /*2bc0*/  FADD.FTZ R63, R11, R62 ;  /* 0x0000003e0b3f7221 */ /* 0x000fe20000010000 */
[----:B------:R-:W2:Y:S01]  /*2bd0*/  MUFU.EX2 R30, R30 ;  /* 0x0000001e001e7308 */ /* 0x000ea20000000800 */
[----:B0-----:R-:W-:Y:S01]  /*2be0*/  FADD.FTZ R10, R26, R61 ;  /* 0x0000003d1a0a7221 */ /* 0x001fe20000010000 */
[----:B------:R-:W-:Y:S01]  /*2bf0*/  F2FP.BF16.F32.PACK_AB R7, R76, R69 ;  /* 0x000000454c07723e */ /* 0x000fe200000010ff */
[----:B------:R-:W-:-:S04]  /*2c00*/  FADD.FTZ R62, R12, R63 ;  /* 0x0000003f0c3e7221 */ /* 0x000fc80000010000 */
[----:B------:R-:W-:Y:S01]  /*2c10*/  FADD.FTZ R63, R13, R62 ;  /* 0x0000003e0d3f7221 */ /* 0x000fe20000010000 */
[----:B------:R-:W0:Y:S01]  /*2c20*/  MUFU.EX2 R35, R35 ;  /* 0x0000002300237308 */ /* 0x000e220000000800 */
[----:B-1----:R-:W-:Y:S01]  /*2c30*/  FADD.FTZ R61, R27, R10 ;  /* 0x0000000a1b3d7221 */ /* 0x002fe20000010000 */
[----:B------:R1:W-:Y:S01]  /*2c40*/  STSM.16.M88.4 [R2+0x21800], R4 ;  /* 0x0218000402007844 */ /* 0x0003e20000000200 */
[----:B------:R-:W-:-:S05]  /*2c50*/  FADD.FTZ R62, R20, R63 ;  /* 0x0000003f143e7221 */ /* 0x000fca0000010000 */
[----:B------:R-:W3:Y:S01]  /*2c60*/  MUFU.EX2 R34, R34 ;  /* 0x0000002200227308 */ /* 0x000ee20000000800 */
[----:B--2---:R-:W-:-:S07]  /*2c70*/  FADD.FTZ R10, R30, R61 ;  /* 0x0000003d1e0a7221 */ /* 0x004fce0000010000 */
[----:B------:R-:W2:Y:S01]  /*2c80*/  MUFU.EX2 R39, R39 ;  /* 0x0000002700277308 */ /* 0x000ea20000000800 */
[----:B0-----:R-:W-:-:S07]  /*2c90*/  FADD.FTZ R61, R35, R10 ;  /* 0x0000000a233d7221 */ /* 0x001fce0000010000 */
[----:B------:R-:W0:Y:S01]  /*2ca0*/  MUFU.EX2 R43, R43 ;  /* 0x0000002b002b7308 */ /* 0x000e220000000800 */
[----:B---3--:R-:W-:Y:S01]  /*2cb0*/  FADD.FTZ R10, R34, R61 ;  /* 0x0000003d220a7221 */ /* 0x008fe20000010000 */
[----:B------:R-:W-:-:S04]  /*2cc0*/  FADD.FTZ R61, R15, R62 ;  /* 0x0000003e0f3d7221 */ /* 0x000fc80000010000 */
[----:B------:R-:W-:Y:S02]  /*2cd0*/  FADD.FTZ R62, R24, R61 ;  /* 0x0000003d183e7221 */ /* 0x000fe40000010000 */
[----:B------:R-:W3:Y:S01]  /*2ce0*/  MUFU.EX2 R68, R68 ;  /* 0x0000004400447308 */ /* 0x000ee20000000800 */
[----:B--2---:R-:W-:Y:S01]  /*2cf0*/  FADD.FTZ R10, R39, R10 ;  /* 0x0000000a270a7221 */ /* 0x004fe20000010000 */
[----:B------:R-:W-:-:S04]  /*2d00*/  FADD.FTZ R63, R21, R62 ;  /* 0x0000003e153f7221 */ /* 0x000fc80000010000 */
[----:B------:R-:W-:Y:S02]  /*2d10*/  FADD.FTZ R14, R28, R63 ;  /* 0x0000003f1c0e7221 */ /* 0x000fe40000010000 */
[----:B------:R-:W2:Y:S01]  /*2d20*/  MUFU.EX2 R31, R31 ;  /* 0x0000001f001f7308 */ /* 0x000ea20000000800 */
[----:B0-----:R-:W-:-:S07]  /*2d30*/  FADD.FTZ R61, R43, R10 ;  /* 0x0000000a2b3d7221 */ /* 0x001fce0000010000 */
[----:B------:R-:W0:Y:S01]  /*2d40*/  MUFU.EX2 R38, R38 ;  /* 0x0000002600267308 */ /* 0x000e220000000800 */
[----:B---3--:R-:W-:Y:S01]  /*2d50*/  FADD.FTZ R10, R68, R61 ;  /* 0x0000003d440a7221 */ /* 0x008fe20000010000 */
[----:B------:R-:W-:Y:S01]  /*2d60*/  FADD.FTZ R61, R25, R14 ;  /* 0x0000000e193d7221 */ /* 0x000fe20000010000 */
[----:B------:R-:W-:Y:S02]  /*2d70*/  F2FP.BF16.F32.PACK_AB R14, R24, R15 ;  /* 0x0000000f180e723e */ /* 0x000fe400000010ff */
[----:B------:R-:W-:-:S03]  /*2d80*/  F2FP.BF16.F32.PACK_AB R15, R68, R43 ;  /* 0x0000002b440f723e */ /* 0x000fc600000010ff */
[----:B------:R-:W3:Y:S01]  /*2d90*/  MUFU.EX2 R42, R42 ;  /* 0x0000002a002a7308 */ /* 0x000ee20000000800 */
[----:B--2---:R-:W-:Y:S01]  /*2da0*/  FADD.FTZ R9, R31, R10 ;  /* 0x0000000a1f097221 */ /* 0x004fe20000010000 */
[----:B------:R-:W-:Y:S02]  /*2db0*/  F2FP.BF16.F32.PACK_AB R10, R12, R11 ;  /* 0x0000000b0c0a723e */ /* 0x000fe400000010ff */
[----:B------:R-:W-:Y:S01]  /*2dc0*/  F2FP.BF16.F32.PACK_AB R12, R20, R13 ;  /* 0x0000000d140c723e */ /* 0x000fe200000010ff */
[----:B------:R-:W-:Y:S01]  /*2dd0*/  FADD.FTZ R20, R32, R61 ;  /* 0x0000003d20147221 */ /* 0x000fe20000010000 */
[----:B------:R-:W-:Y:S02]  /*2de0*/  F2FP.BF16.F32.PACK_AB R11, R35, R30 ;  /* 0x0000001e230b723e */ /* 0x000fe400000010ff */
[----:B------:R-:W2:Y:S01]  /*2df0*/  MUFU.EX2 R47, R47 ;  /* 0x0000002f002f7308 */ /* 0x000ea20000000800 */
[----:B0-----:R-:W-:Y:S01]  /*2e00*/  FADD.FTZ R9, R38, R9 ;  /* 0x0000000926097221 */ /* 0x001fe20000010000 */
[----:B-1----:R-:W-:Y:S01]  /*2e10*/  FADD.FTZ R7, R29, R20 ;  /* 0x000000141d077221 */ /* 0x002fe20000010000 */
[----:B------:R-:W-:-:S03]  /*2e20*/  F2FP.BF16.F32.PACK_AB R13, R39, R34 ;  /* 0x00000022270d723e */ /* 0x000fc600000010ff */
[----:B------:R-:W-:Y:S02]  /*2e30*/  FADD.FTZ R6, R36, R7 ;  /* 0x0000000724067221 */ /* 0x000fe40000010000 */
[----:B------:R-:W0:Y:S01]  /*2e40*/  MUFU.EX2 R46, R46 ;  /* 0x0000002e002e7308 */ /* 0x000e220000000800 */
[----:B---3--:R-:W-:Y:S01]  /*2e50*/  FADD.FTZ R4, R42, R9 ;  /* 0x000000092a047221 */ /* 0x008fe20000010000 */
[----:B------:R-:W-:Y:S01]  /*2e60*/  FADD.FTZ R7, R37, R6 ;  /* 0x0000000625077221 */ /* 0x000fe20000010000 */
[----:B------:R-:W-:Y:S02]  /*2e70*/  F2FP.BF16.F32.PACK_AB R9, R27, R26 ;  /* 0x0000001a1b09723e */ /* 0x000fe400000010ff */
[----:B------:R-:W-:-:S03]  /*2e80*/  F2FP.BF16.F32.PACK_AB R6, R32, R25 ;  /* 0x000000192006723e */ /* 0x000fc600000010ff */
[----:B------:R-:W1:Y:S01]  /*2e90*/  MUFU.EX2 R51, R51 ;  /* 0x0000003300337308 */ /* 0x000e620000000800 */
[----:B--2---:R-:W-:Y:S01]  /*2ea0*/  FADD.FTZ R5, R47, R4 ;  /* 0x000000042f057221 */ /* 0x004fe20000010000 */
[----:B------:R2:W-:Y:S04]  /*2eb0*/  STSM.16.M88.4 [R18], R8 ;  /* 0x0000000812007844 */ /* 0x0005e80000000200 */
[----:B------:R3:W-:Y:S02]  /*2ec0*/  STSM.16.M88.4 [R17], R12 ;  /* 0x0000000c11007844 */ /* 0x0007e40000000200 */
[----:B------:R-:W4:Y:S01]  /*2ed0*/  MUFU.EX2 R50, R50 ;  /* 0x0000003200327308 */ /* 0x000f220000000800 */
[----:B0-----:R-:W-:-:S07]  /*2ee0*/  FADD.FTZ R4, R46, R5 ;  /* 0x000000052e047221 */ /* 0x001fce0000010000 */
[----:B------:R-:W0:Y:S01]  /*2ef0*/  MUFU.EX2 R55, R55 ;  /* 0x0000003700377308 */ /* 0x000e220000000800 */
[----:B-1----:R-:W-:Y:S01]  /*2f00*/  FADD.FTZ R5, R51, R4 ;  /* 0x0000000433057221 */ /* 0x002fe20000010000 */
[----:B------:R-:W-:Y:S01]  /*2f10*/  FADD.FTZ R4, R44, R7 ;  /* 0x000000072c047221 */ /* 0x000fe20000010000 */
[----:B--2---:R-:W-:Y:S02]  /*2f20*/  F2FP.BF16.F32.PACK_AB R8, R36, R29 ;  /* 0x0000001d2408723e */ /* 0x004fe400000010ff */
[----:B------:R-:W-:Y:S01]  /*2f30*/  F2FP.BF16.F32.PACK_AB R10, R44, R37 ;  /* 0x000000252c0a723e */ /* 0x000fe200000010ff */
[----:B------:R-:W-:Y:S01]  /*2f40*/  FADD.FTZ R7, R33, R4 ;  /* 0x0000000421077221 */ /* 0x000fe20000010000 */
[----:B------:R-:W-:Y:S01]  /*2f50*/  F2FP.BF16.F32.PACK_AB R4, R28, R21 ;  /* 0x000000151c04723e */ /* 0x000fe200000010ff */
[----:B------:R-:W1:Y:S01]  /*2f60*/  MUFU.EX2 R40, R40 ;  /* 0x0000002800287308 */ /* 0x000e620000000800 */
[----:B----4-:R-:W-:-:S07]  /*2f70*/  FADD.FTZ R24, R50, R5 ;  /* 0x0000000532187221 */ /* 0x010fce0000010000 */
[----:B------:R-:W2:Y:S01]  /*2f80*/  MUFU.EX2 R54, R54 ;  /* 0x0000003600367308 */ /* 0x000ea20000000800 */
[C---:B0-----:R-:W-:Y:S01]  /*2f90*/  FADD.FTZ R5, R55.reuse, R24 ;  /* 0x0000001837057221 */ /* 0x041fe20000010000 */
[----:B------:R-:W-:-:S06]  /*2fa0*/  F2FP.BF16.F32.PACK_AB R11, R55, R50 ;  /* 0x00000032370b723e */ /* 0x000fcc00000010ff */
[----:B------:R-:W0:Y:S01]  /*2fb0*/  MUFU.EX2 R41, R41 ;  /* 0x0000002900297308 */ /* 0x000e220000000800 */
[----:B-1----:R-:W-:-:S07]  /*2fc0*/  FADD.FTZ R26, R40, R7 ;  /* 0x00000007281a7221 */ /* 0x002fce0000010000 */
[----:B------:R-:W1:Y:S01]  /*2fd0*/  MUFU.EX2 R59, R59 ;  /* 0x0000003b003b7308 */ /* 0x000e620000000800 */
[----:B--2---:R-:W-:Y:S01]  /*2fe0*/  FADD.FTZ R24, R54, R5 ;  /* 0x0000000536187221 */ /* 0x004fe20000010000 */
[----:B------:R-:W-:-:S06]  /*2ff0*/  F2FP.BF16.F32.PACK_AB R5, R38, R31 ;  /* 0x0000001f2605723e */ /* 0x000fcc00000010ff */
[----:B------:R-:W3:Y:S01]  /*3000*/  MUFU.EX2 R48, R48 ;  /* 0x0000003000307308 */ /* 0x000ee20000000800 */
[----:B0-----:R-:W-:-:S07]  /*3010*/  FADD.FTZ R7, R41, R26 ;  /* 0x0000001a29077221 */ /* 0x001fce0000010000 */
[----:B------:R-:W0:Y:S01]  /*3020*/  MUFU.EX2 R58, R58 ;  /* 0x0000003a003a7308 */ /* 0x000e220000000800 */
[----:B-1----:R-:W-:-:S07]  /*3030*/  FADD.FTZ R9, R59, R24 ;  /* 0x000000183b097221 */ /* 0x002fce0000010000 */
[----:B------:R-:W1:Y:S01]  /*3040*/  MUFU.EX2 R45, R45 ;  /* 0x0000002d002d7308 */ /* 0x000e620000000800 */
[----:B---3--:R-:W-:Y:S01]  /*3050*/  FADD.FTZ R14, R48, R7 ;  /* 0x00000007300e7221 */ /* 0x008fe20000010000 */
[----:B------:R-:W-:-:S05]  /*3060*/  F2FP.BF16.F32.PACK_AB R7, R47, R42 ;  /* 0x0000002a2f07723e */ /* 0x000fca00000010ff */
[----:B------:R2:W-:Y:S01]  /*3070*/  STSM.16.M88.4 [R16], R4 ;  /* 0x0000000410007844 */ /* 0x0005e20000000200 */
[----:B------:R-:W3:Y:S01]  /*3080*/  MUFU.EX2 R71, R71 ;  /* 0x0000004700477308 */ /* 0x000ee20000000800 */
[----:B0-----:R-:W-:Y:S01]  /*3090*/  FADD.FTZ R12, R58, R9 ;  /* 0x000000093a0c7221 */ /* 0x001fe20000010000 */
[----:B------:R-:W-:-:S05]  /*30a0*/  F2FP.BF16.F32.PACK_AB R9, R51, R46 ;  /* 0x0000002e3309723e */ /* 0x000fca00000010ff */
[----:B------:R0:W-:Y:S01]  /*30b0*/  STSM.16.M88.4 [R2+0x27800], R8 ;  /* 0x0278000802007844 */ /* 0x0001e20000000200 */
[----:B------:R-:W4:Y:S01]  /*30c0*/  MUFU.EX2 R52, R52 ;  /* 0x0000003400347308 */ /* 0x000f220000000800 */
[----:B-1----:R-:W-:-:S07]  /*30d0*/  FADD.FTZ R15, R45, R14 ;  /* 0x0000000e2d0f7221 */ /* 0x002fce0000010000 */
[----:B------:R-:W1:Y:S01]  /*30e0*/  MUFU.EX2 R74, R74 ;  /* 0x0000004a004a7308 */ /* 0x000e620000000800 */
[----:B---3--:R-:W-:-:S07]  /*30f0*/  FADD.FTZ R13, R71, R12 ;  /* 0x0000000c470d7221 */ /* 0x008fce0000010000 */
[----:B------:R-:W3:Y:S01]  /*3100*/  MUFU.EX2 R49, R49 ;  /* 0x0000003100317308 */ /* 0x000ee20000000800 */
[----:B----4-:R-:W-:-:S07]  /*3110*/  FADD.FTZ R12, R52, R15 ;  /* 0x0000000f340c7221 */ /* 0x010fce0000010000 */
[----:B------:R-:W4:Y:S01]  /*3120*/  MUFU.EX2 R75, R75 ;  /* 0x0000004b004b7308 */ /* 0x000f220000000800 */
[----:B-1----:R-:W-:-:S07]  /*3130*/  FADD.FTZ R14, R74, R13 ;  /* 0x0000000d4a0e7221 */ /* 0x002fce0000010000 */
[----:B------:R-:W1:Y:S01]  /*3140*/  MUFU.EX2 R56, R56 ;  /* 0x0000003800387308 */ /* 0x000e620000000800 */
[----:B---3--:R-:W-:Y:S01]  /*3150*/  FADD.FTZ R13, R49, R12 ;  /* 0x0000000c310d7221 */ /* 0x008fe20000010000 */
[----:B------:R-:W-:-:S06]  /*3160*/  F2FP.BF16.F32.PACK_AB R12, R40, R33 ;  /* 0x00000021280c723e */ /* 0x000fcc00000010ff */
[----:B------:R-:W3:Y:S01]  /*3170*/  MUFU.EX2 R27, R78 ;  /* 0x0000004e001b7308 */ /* 0x000ee20000000800 */
[C---:B----4-:R-:W-:Y:S01]  /*3180*/  FADD.FTZ R24, R75.reuse, R14 ;  /* 0x0000000e4b187221 */ /* 0x050fe20000010000 */
[----:B------:R-:W-:Y:S02]  /*3190*/  F2FP.BF16.F32.PACK_AB R14, R48, R41 ;  /* 0x00000029300e723e */ /* 0x000fe400000010ff */
[----:B------:R-:W-:-:S04]  /*31a0*/  F2FP.BF16.F32.PACK_AB R25, R75, R74 ;  /* 0x0000004a4b19723e */ /* 0x000fc800000010ff */
[----:B------:R-:W4:Y:S01]  /*31b0*/  MUFU.EX2 R57, R57 ;  /* 0x0000003900397308 */ /* 0x000f220000000800 */
[----:B-1----:R-:W-:-:S07]  /*31c0*/  FADD.FTZ R26, R56, R13 ;  /* 0x0000000d381a7221 */ /* 0x002fce0000010000 */
[----:B------:R-:W2:Y:S01]  /*31d0*/  MUFU.EX2 R20, R79 ;  /* 0x0000004f00147308 */ /* 0x000ea20000000800 */
[----:B---3--:R-:W-:Y:S01]  /*31e0*/  FADD.FTZ R13, R27, R24 ;  /* 0x000000181b0d7221 */ /* 0x008fe20000010000 */
[----:B------:R-:W-:-:S06]  /*31f0*/  F2FP.BF16.F32.PACK_AB R24, R52, R45 ;  /* 0x0000002d3418723e */ /* 0x000fcc00000010ff */
[----:B------:R-:W1:Y:S01]  /*3200*/  MUFU.EX2 R64, R64 ;  /* 0x0000004000407308 */ /* 0x000e620000000800 */
[----:B----4-:R-:W-:Y:S01]  /*3210*/  FADD.FTZ R15, R57, R26 ;  /* 0x0000001a390f7221 */ /* 0x010fe20000010000 */
[----:B------:R-:W-:-:S06]  /*3220*/  F2FP.BF16.F32.PACK_AB R26, R56, R49 ;  /* 0x00000031381a723e */ /* 0x000fcc00000010ff */
[----:B------:R-:W3:Y:S01]  /*3230*/  MUFU.EX2 R65, R82 ;  /* 0x0000005200417308 */ /* 0x000ee20000000800 */
[C---:B--2---:R-:W-:Y:S01]  /*3240*/  FADD.FTZ R4, R20.reuse, R13 ;  /* 0x0000000d14047221 */ /* 0x044fe20000010000 */
[----:B------:R-:W-:Y:S02]  /*3250*/  F2FP.BF16.F32.PACK_AB R13, R59, R54 ;  /* 0x000000363b0d723e */ /* 0x000fe400000010ff */
[----:B------:R-:W-:-:S04]  /*3260*/  F2FP.BF16.F32.PACK_AB R27, R20, R27 ;  /* 0x0000001b141b723e */ /* 0x000fc800000010ff */
[----:B------:R-:W-:Y:S01]  /*3270*/  MUFU.EX2 R53, R53 ;  /* 0x0000003500357308 */ /* 0x000fe20000000800 */
[C---:B-1----:R-:W-:Y:S01]  /*3280*/  FADD.FTZ R6, R64.reuse, R15 ;  /* 0x0000000f40067221 */ /* 0x042fe20000010000 */
[----:B------:R-:W-:Y:S02]  /*3290*/  F2FP.BF16.F32.PACK_AB R15, R71, R58 ;  /* 0x0000003a470f723e */ /* 0x000fe400000010ff */
[----:B------:R-:W-:-:S03]  /*32a0*/  F2FP.BF16.F32.PACK_AB R64, R64, R57 ;  /* 0x000000394040723e */ /* 0x000fc600000010ff */
[----:B------:R0:W-:Y:S01]  /*32b0*/  STSM.16.M88.4 [R19], R12 ;  /* 0x0000000c13007844 */ /* 0x0001e20000000200 */
[----:B------:R-:W1:Y:S01]  /*32c0*/  MUFU.EX2 R60, R60 ;  /* 0x0000003c003c7308 */ /* 0x000e620000000800 */
[----:B---3--:R-:W-:Y:S02]  /*32d0*/  FADD.FTZ R5, R65, R4 ;  /* 0x0000000441057221 */ /* 0x008fe40000010000 */
[----:B------:R0:W-:Y:S05]  /*32e0*/  STSM.16.M88.4 [R17+0x6000], R24 ;  /* 0x0060001811007844 */ /* 0x0001ea0000000200 */
[----:B------:R-:W2:Y:S08]  /*32f0*/  MUFU.EX2 R28, R83 ;  /* 0x00000053001c7308 */ /* 0x000eb00000000800 */
[----:B------:R-:W-:Y:S01]  /*3300*/  MUFU.EX2 R86, R86 ;  /* 0x0000005600567308 */ /* 0x000fe20000000800 */
[----:B-1----:R-:W-:Y:S01]  /*3310*/  F2FP.BF16.F32.PACK_AB R66, R60, R53 ;  /* 0x000000353c42723e */ /* 0x002fe200000010ff */
[----:B------:R-:W-:-:S04]  /*3320*/  FADD.FTZ R53, R53, R6 ;  /* 0x0000000635357221 */ /* 0x000fc80000010000 */
[----:B------:R-:W-:Y:S02]  /*3330*/  FADD.FTZ R4, R60, R53 ;  /* 0x000000353c047221 */ /* 0x000fe40000010000 */
[----:B------:R-:W1:Y:S01]  /*3340*/  MUFU.EX2 R87, R87 ;  /* 0x0000005700577308 */ /* 0x000e620000000800 */
[C---:B--2---:R-:W-:Y:S01]  /*3350*/  F2FP.BF16.F32.PACK_AB R65, R28.reuse, R65 ;  /* 0x000000411c41723e */ /* 0x044fe200000010ff */
[----:B------:R-:W-:Y:S01]  /*3360*/  FADD.FTZ R5, R28, R5 ;  /* 0x000000051c057221 */ /* 0x000fe20000010000 */
[----:B-1----:R-:W-:-:S03]  /*3370*/  F2FP.BF16.F32.PACK_AB R67, R87, R86 ;  /* 0x000000565743723e */ /* 0x002fc600000010ff */
[----:B------:R-:W-:Y:S02]  /*3380*/  FADD.FTZ R86, R86, R5 ;  /* 0x0000000556567221 */ /* 0x000fe40000010000 */
[----:B------:R0:W-:Y:S02]  /*3390*/  STSM.16.M88.4 [R16+0x6000], R64 ;  /* 0x0060004010007844 */ /* 0x0001e40000000200 */
[----:B------:R-:W-:Y:S01]  /*33a0*/  FADD.FTZ R5, R87, R86 ;  /* 0x0000005657057221 */ /* 0x000fe20000010000 */
[----:B------:R1:W-:Y:S06]  /*33b0*/  MEMBAR.ALL.CTA ;  /* 0x0000000000007992 */ /* 0x0003ec0000008000 */
[----:B-1----:R-:W1:Y:S02]  /*33c0*/  FENCE.VIEW.ASYNC.S ;  /* 0x00000000000073c6 */ /* 0x002e640000000000 */
[----:B-1----:R-:W-:Y:S01]  /*33d0*/  NOP ;  /* 0x0000000000007918 */ /* 0x002fe20000000000 */
[----:B------:R-:W-:Y:S05]  /*33e0*/  @!P1 BRA `(.L_x_14) ;  /* 0x0000002000a49947 */ /* 0x000fea0003800000 */
[----:B------:R-:W-:Y:S01]  /*33f0*/  IMAD.MOV.U32 R6, RZ, RZ, R3 ;  /* 0x000000ffff067224 */ /* 0x000fe200078e0003 */
[----:B------:R-:W-:Y:S01]  /*3400*/  CS2R R134, SRZ ;  /* 0x0000000000867805 */ /* 0x000fe2000001ff00 */
[----:B------:R-:W-:Y:S01]  /*3410*/  IMAD.MOV.U32 R7, RZ, RZ, R0 ;  /* 0x000000ffff077224 */ /* 0x000fe200078e0000 */
[----:B------:R-:W-:Y:S02]  /*3420*/  CS2R R132, SRZ ;  /* 0x0000000000847805 */ /* 0x000fe4000001ff00 */
[----:B------:R-:W-:Y:S02]  /*3430*/  CS2R R130, SRZ ;  /* 0x0000000000827805 */ /* 0x000fe4000001ff00 */
[----:B------:R-:W-:Y:S02]  /*3440*/  CS2R R128, SRZ ;  /* 0x0000000000807805 */ /* 0x000fe4000001ff00 */
[----:B------:R-:W-:Y:S02]  /*3450*/  CS2R R126, SRZ ;  /* 0x00000000007e7805 */ /* 0x000fe4000001ff00 */
[----:B------:R-:W-:-:S02]  /*3460*/  CS2R R124, SRZ ;  /* 0x00000000007c7805 */ /* 0x000fc4000001ff00 */
[----:B------:R-:W-:Y:S02]  /*3470*/  CS2R R122, SRZ ;  /* 0x00000000007a7805 */ /* 0x000fe4000001ff00 */
        /* <DEDUP_REMOVED lines=16> */
[----:B------:R-:W-:Y:S01]  /*3580*/  CS2R R88, SRZ ;  /* 0x0000000000587805 */ /* 0x000fe2000001ff00 */
[----:B------:R-:W-:Y:S01]  /*3590*/  UIADD3 UR35, UR50, -0x2, URZ ;  /* 0xfffffffe32237890 */ /* 0x000fe2000fffe03f */
[----:B------:R-:W-:Y:S01]  /*35a0*/  UMOV UR28, UR45 ;  /* 0x0000002d001c7c82 */ /* 0x000fe20008000000 */
[----:B------:R-:W-:Y:S01]  /*35b0*/  UMOV UR34, UR44 ;  /* 0x0000002c00227c82 */ /* 0x000fe20008000000 */
[----:B------:R-:W-:-:S09]  /*35c0*/  ULDC UR33, c[0x0][0x988] ;  /* 0x0002620000217ab9 */ /* 0x000fd20000000800 */
.L_x_25:
[----:B------:R-:W-:Y:S01]  /*35d0*/  ISETP.NE.AND P2, PT, RZ, UR39, PT ;  /* 0x00000027ff007c0c */ /* 0x000fe2000bf45270 */
[----:B------:R-:W-:-:S04]  /*35e0*/  UISETP.NE.AND UP0, UPT, UR34, 0x1, UPT ;  /* 0x000000012200788c */ /* 0x000fc8000bf05270 */
[----:B------:R-:W-:-:S04]  /*35f0*/  USEL UR45, URZ, 0x1, UP0 ;  /* 0x000000013f2d7887 */ /* 0x000fc80008000000 */
[----:B------:R-:W-:-:S04]  /*3600*/  ULOP3.LUT UR45, UR28, UR45, URZ, 0x3c, !UPT ;  /* 0x0000002d1c2d7292 */ /* 0x000fc8000f8e3c3f */
[----:B------:R-:W-:Y:S08]  /*3610*/  @P2 BRA `(.L_x_15) ;  /* 0x0000000000382947 */ /* 0x000ff00003800000 */
[----:B------:R-:W-:Y:S05]  /*3620*/  @!P0 BRA `(.L_x_16) ;  /* 0x0000000000048947 */ /* 0x000fea0003800000 */
[----:B------:R-:W-:Y:S01]  /*3630*/  BPT.TRAP 0x1 ;  /* 0x000000040000795c */ /* 0x000fe20000300000 */
.L_x_16:
[----:B------:R-:W-:Y:S01]  /*3640*/  UIADD3 UR6, UR34, 0x1, URZ ;  /* 0x0000000122067890 */ /* 0x000fe2000fffe03f */
[----:B------:R-:W-:-:S03]  /*3650*/  IMAD.U32 R0, RZ, RZ, UR45 ;  /* 0x0000002dff007e24 */ /* 0x000fc6000f8e00ff */
[----:B------:R-:W-:Y:S02]  /*3660*/  UISETP.NE.AND UP0, UPT, UR6, 0x2, UPT ;  /* 0x000000020600788c */ /* 0x000fe4000bf05270 */
[----:B------:R-:W-:Y:S02]  /*3670*/  SHF.L.U32 R0, R0, 0x1f, RZ ;  /* 0x0000001f00007819 */ /* 0x000fe400000006ff */
[----:B------:R-:W-:-:S04]  /*3680*/  USEL UR6, UR6, URZ, UP0 ;  /* 0x0000003f06067287 */ /* 0x000fc80008000000 */
[----:B------:R-:W-:-:S09]  /*3690*/  ULEA UR6, UR6, UR40, 0x3 ;  /* 0x0000002806067291 */ /* 0x000fd2000f8e183f */
[----:B------:R1:W2:Y:S01]  /*36a0*/  SYNCS.PHASECHK.TRANS64.TRYWAIT P1, [UR6+0x2d830], R0 ;  /* 0x02d83000ff0075a7 */ /* 0x0002a20008020146 */
[----:B------:R-:W-:Y:S05]  /*36b0*/  @!P0 BRA `(.L_x_17) ;  /* 0x0000000000048947 */ /* 0x000fea0003800000 */
[----:B------:R-:W-:Y:S01]  /*36c0*/  BPT.TRAP 0x1 ;  /* 0x000000040000795c */ /* 0x000fe20000300000 */
.L_x_17:
[----:B--2---:R-:W-:Y:S05]  /*36d0*/  @P1 BRA `(.L_x_15) ;  /* 0x0000000000081947 */ /* 0x004fea0003800000 */
[----:B------:R-:W2:Y:S02]  /*36e0*/  SYNCS.PHASECHK.TRANS64.TRYWAIT P1, [UR6+0x2d830], R0 ;  /* 0x02d83000ff0075a7 */ /* 0x000ea40008020146 */
[----:B--2---:R-:W-:Y:S05]  /*36f0*/  @!P1 BRA `(.L_x_18) ;  /* 0x0000007000849947 */ /* 0x004fea0003800000 */
.L_x_15:
[----:B--2---:R-:W2:Y:S01]  /*3700*/  S2R R3, SR_TID.X ;  /* 0x0000000000037919 */ /* 0x004ea20000002100 */
[----:B------:R-:W-:Y:S01]  /*3710*/  UIADD3 UR44, UR34, 0x1, URZ ;  /* 0x00000001222c7890 */ /* 0x000fe2000fffe03f */
[----:B------:R-:W-:Y:S01]  /*3720*/  UMOV UR7, 0x80000020 ;  /* 0x8000002000077882 */ /* 0x000fe20000000000 */
[----:B------:R-:W-:Y:S02]  /*3730*/  UMOV UR11, 0x80000020 ;  /* 0x80000020000b7882 */ /* 0x000fe40000000000 */
[----:B------:R-:W-:Y:S01]  /*3740*/  UISETP.NE.AND UP0, UPT, UR44, 0x2, UPT ;  /* 0x000000022c00788c */ /* 0x000fe2000bf05270 */
[----:B------:R-:W-:Y:S01]  /*3750*/  UMOV UR15, 0x80000020 ;  /* 0x80000020000f7882 */ /* 0x000fe20000000000 */
[----:B------:R-:W-:Y:S02]  /*3760*/  UMOV UR19, 0x80000020 ;  /* 0x8000002000137882 */ /* 0x000fe40000000000 */
[----:B------:R-:W-:Y:S01]  /*3770*/  USEL UR44, UR44, URZ, UP0 ;  /* 0x0000003f2c2c7287 */ /* 0x000fe20008000000 */
[----:B------:R-:W-:Y:S01]  /*3780*/  UMOV UR23, 0x80000020 ;  /* 0x8000002000177882 */ /* 0x000fe20000000000 */
[----:B------:R-:W-:-:S02]  /*3790*/  UMOV UR27, 0x80000020 ;  /* 0x80000020001b7882 */ /* 0x000fc40000000000 */
[----:B------:R-:W-:-:S04]  /*37a0*/  UIMAD UR6, UR44, 0x600, UR32 ;  /* 0x000006002c0678a4 */ /* 0x000fc8000f8e0220 */
[----:B------:R-:W-:Y:S02]  /*37b0*/  UIADD3 UR10, UR6, 0x2, URZ ;  /* 0x00000002060a7890 */ /* 0x000fe4000fffe03f */
[----:B------:R-:W-:Y:S02]  /*37c0*/  UIADD3 UR14, UR6, 0x200, URZ ;  /* 0x00000200060e7890 */ /* 0x000fe4000fffe03f */
[----:B------:R-:W-:Y:S02]  /*37d0*/  UIADD3 UR18, UR6, 0x202, URZ ;  /* 0x0000020206127890 */ /* 0x000fe4000fffe03f */
[----:B------:R-:W-:Y:S02]  /*37e0*/  UIADD3 UR22, UR6, 0x400, URZ ;  /* 0x0000040006167890 */ /* 0x000fe4000fffe03f */
[----:B------:R-:W-:Y:S01]  /*37f0*/  UIADD3 UR26, UR6, 0x402, URZ ;  /* 0x00000402061a7890 */ /* 0x000fe2000fffe03f */
[----:B--2---:R-:W-:-:S04]  /*3800*/  SHF.R.U32.HI R3, RZ, 0x7, R3 ;  /* 0x00000007ff037819 */ /* 0x004fc80000011603 */
[----:B-1----:R-:W-:-:S05]  /*3810*/  IADD3 R0, R3, 0x8, RZ ;  /* 0x0000000803007810 */ /* 0x002fca0007ffe0ff */
[----:B------:R1:W-:Y:S06]  /*3820*/  BAR.SYNC.DEFER_BLOCKING R0, 0x100 ;  /* 0x000400000000751d */ /* 0x0003ec0000010000 */
[----:B0-----:R-:W-:-:S06]  /*3830*/  WARPGROUP.ARRIVE ;  /* 0x00000000000079c5 */ /* 0x001fcc0000000000 */
[----:B------:R-:W-:Y:S03]  /*3840*/  HGMMA.64x128x16.F32.BF16 R24, gdesc[UR4], RZ, !UPT, gsb0 ;  /* 0x01e00000041879f0 */ /* 0x000fe6000c0018ff */
        /* <DEDUP_REMOVED lines=16> */
[----:B-1----:R-:W-:Y:S05]  /*3950*/  @P2 BRA `(.L_x_19) ;  /* 0x00000000002c2947 */ /* 0x002fea0003800000 */
[----:B------:R-:W-:Y:S05]  /*3960*/  @!P0 BRA `(.L_x_20) ;  /* 0x0000000000048947 */ /* 0x000fea0003800000 */
[----:B------:R-:W-:Y:S01]  /*3970*/  BPT.TRAP 0x1 ;  /* 0x000000040000795c */ /* 0x000fe20000300000 */
.L_x_20:
[----:B------:R-:W-:Y:S01]  /*3980*/  ULEA UR6, UR34, UR40, 0x3 ;  /* 0x0000002822067291 */ /* 0x000fe2000f8e183f */
[----:B------:R-:W-:-:S05]  /*3990*/  IMAD.U32 R0, RZ, RZ, UR28 ;  /* 0x0000001cff007e24 */ /* 0x000fca000f8e00ff */
[----:B------:R-:W-:-:S04]  /*39a0*/  SHF.L.U32 R0, R0, 0x1f, RZ ;  /* 0x0000001f00007819 */ /* 0x000fc800000006ff */
[----:B------:R0:W1:Y:S01]  /*39b0*/  SYNCS.PHASECHK.TRANS64.TRYWAIT P1, [UR6+0x2d850], R0 ;  /* 0x02d85000ff0075a7 */ /* 0x0000620008020146 */
[----:B------:R-:W-:Y:S05]  /*39c0*/  @!P0 BRA `(.L_x_21) ;  /* 0x0000000000048947 */ /* 0x000fea0003800000 */
[----:B------:R-:W-:Y:S01]  /*39d0*/  BPT.TRAP 0x1 ;  /* 0x000000040000795c */ /* 0x000fe20000300000 */
.L_x_21:
[----:B-1----:R-:W-:Y:S05]  /*39e0*/  @P1 BRA `(.L_x_19) ;  /* 0x0000000000081947 */ /* 0x002fea0003800000 */
[----:B------:R-:W1:Y:S02]  /*39f0*/  SYNCS.PHASECHK.TRANS64.TRYWAIT P1, [UR6+0x2d850], R0 ;  /* 0x02d85000ff0075a7 */ /* 0x000e640008020146 */
[----:B-1----:R-:W-:Y:S05]  /*3a00*/  @!P1 BRA `(.L_x_22) ;  /* 0x0000006c00d89947 */ /* 0x002fea0003800000 */
.L_x_19:
[----:B------:R-:W-:Y:S01]  /*3a10*/  UIADD3 UR6, UR40, 0x400, URZ ;  /* 0x0000040028067890 */ /* 0x000fe2000fffe03f */
[----:B------:R-:W-:Y:S01]  /*3a20*/  WARPGROUP.ARRIVE ;  /* 0x00000000000079c5 */ /* 0x000fe20000000000 */
[----:B------:R-:W-:Y:S01]  /*3a30*/  UMOV UR29, 0x40000040 ;  /* 0x40000040001d7882 */ /* 0x000fe20000000000 */
[----:B------:R-:W-:Y:S01]  /*3a40*/  UMOV UR31, 0x80000020 ;  /* 0x80000020001f7882 */ /* 0x000fe20000000000 */
[----:B------:R-:W-:-:S03]  /*3a50*/  USHF.R.U32.HI UR6, URZ, 0x4, UR6 ;  /* 0x000000043f067899 */ /* 0x000fc60008011606 */
[----:B------:R-:W1:Y:S01]  /*3a60*/  S2R R8, SR_TID.X ;  /* 0x0000000000087919 */ /* 0x000e620000002100 */
[----:B------:R-:W-:-:S04]  /*3a70*/  ULOP3.LUT UR6, UR6, 0x3fff, URZ, 0xc0, !UPT ;  /* 0x00003fff06067892 */ /* 0x000fc8000f8ec03f */
[----:B------:R-:W-:Y:S02]  /*3a80*/  ULOP3.LUT UR7, UR6, 0x2000000, URZ, 0xfc, !UPT ;  /* 0x0200000006077892 */ /* 0x000fe4000f8efc3f */
[----:B------:R-:W-:Y:S02]  /*3a90*/  ULOP3.LUT UR6, UR37, 0x10000, URZ, 0xfc, !UPT ;  /* 0x0001000025067892 */ /* 0x000fe4000f8efc3f */
[----:B------:R-:W-:-:S05]  /*3aa0*/  UIMAD UR7, UR34, 0x600, UR7 ;  /* 0x00000600220778a4 */ /* 0x000fca000f8e0207 */
[----:B------:R-:W-:Y:S02]  /*3ab0*/  UMOV UR28, UR6 ;  /* 0x00000006001c7c82 */ /* 0x000fe40008000000 */
[----:B------:R-:W-:Y:S02]  /*3ac0*/  UMOV UR30, UR7 ;  /* 0x00000007001e7c82 */ /* 0x000fe40008000000 */
[----:B------:R-:W-:Y:S01]  /*3ad0*/  HGMMA.64x96x16.F32.BF16 R88, gdesc[UR28].tnspB, R88, gsb0 ;  /* 0x416000001c5879f0 */ /* 0x000fe20008001858 */
[----:B------:R-:W-:Y:S02]  /*3ae0*/  UIADD3 UR28, UR6, 0x2, URZ ;  /* 0x00000002061c7890 */ /* 0x000fe4000fffe03f */
[----:B------:R-:W-:Y:S01]  /*3af0*/  UIADD3 UR30, UR7, 0x40, URZ ;  /* 0x00000040071e7890 */ /* 0x000fe2000fffe03f */
[----:B------:R-:W-:Y:S01]  /*3b00*/  UMOV UR29, 0x40000040 ;  /* 0x40000040001d7882 */ /* 0x000fe20000000000 */
[----:B------:R-:W-:Y:S01]  /*3b10*/  UMOV UR31, 0x80000020 ;  /* 0x80000020001f7882 */ /* 0x000fe20000000000 */
[----:B-1----:R-:W-:-:S02]  /*3b20*/  SHF.R.U32.HI R3, RZ, 0x7, R8 ;  /* 0x00000007ff037819 */ /* 0x002fc40000011608 */
[----:B------:R-:W-:-:S03]  /*3b30*/  ISETP.GE.U32.AND P1, PT, R8, 0x180, PT ;  /* 0x000001800800780c */ /* 0x000fc60003f26070 */
[----:B0-----:R-:W-:-:S05]  /*3b40*/  VIADD R0, R3, 0x9 ;  /* 0x0000000903007836 */ /* 0x001fca0000000000 */
[----:B------:R-:W-:Y:S01]  /*3b50*/  SEL R0, R0, 0x9, !P1 ;  /* 0x0000000900007807 */ /* 0x000fe20004800000 */
[----:B------:R-:W-:Y:S02]  /*3b60*/  WARPGROUP.DEPBAR.LE gsb0, 0x0 ;  /* 0x00008000000079c5 */ /* 0x000fe40000010000 */
[----:B------:R-:W-:-:S06]  /*3b70*/  WARPGROUP.ARRIVE ;  /* 0x00000000000079c5 */ /* 0x000fcc0000000000 */
[----:B------:R-:W-:Y:S01]  /*3b80*/  HGMMA.64x96x16.F32.BF16 R88, gdesc[UR28].tnspB, R88, gsb0 ;  /* 0x416000001c5879f0 */ /* 0x000fe20008001858 */
[----:B------:R-:W-:Y:S02]  /*3b90*/  UIADD3 UR28, UR6, 0x4, URZ ;  /* 0x00000004061c7890 */ /* 0x000fe4000fffe03f */
[----:B------:R-:W-:Y:S01]  /*3ba0*/  UIADD3 UR30, UR7, 0x80, URZ ;  /* 0x00000080071e7890 */ /* 0x000fe2000fffe03f */
[----:B------:R-:W-:Y:S01]  /*3bb0*/  UMOV UR29, 0x40000040 ;  /* 0x40000040001d7882 */ /* 0x000fe20000000000 */
[----:B------:R-:W-:Y:S01]  /*3bc0*/  UMOV UR31, 0x80000020 ;  /* 0x80000020001f7882 */ /* 0x000fe20000000000 */
        /* <DEDUP_REMOVED lines=37> */
[----:B------:R-:W-:Y:S03]  /*3e20*/  HGMMA.64x96x16.F32.BF16 R88, gdesc[UR28].tnspB, R88, gsb0 ;  /* 0x416000001c5879f0 */ /* 0x000fe60008001858 */
[----:B------:R-:W-:Y:S02]  /*3e30*/  WARPGROUP.DEPBAR.LE gsb0, 0x0 ;  /* 0x00008000000079c5 */ /* 0x000fe40000010000 */
[----:B------:R0:W-:Y:S06]  /*3e40*/  BAR.ARV R0, 0x100 ;  /* 0x000400000000751d */ /* 0x0001ec0000002000 */
[----:B------:R-:W-:Y:S05]  /*3e50*/  @!P0 BRA `(.L_x_23) ;  /* 0x0000000000048947 */ /* 0x000fea0003800000 */
[----:B------:R-:W-:Y:S01]  /*3e60*/  BPT.TRAP 0x1 ;  /* 0x000000040000795c */ /* 0x000fe20000300000 */
.L_x_23:
[----:B0-----:R-:W-:Y:S01]  /*3e70*/  FMNMX.FTZ R0, R24, R7, !PT ;  /* 0x0000000718007209 */ /* 0x001fe20007810000 */
[----:B------:R-:W-:Y:S01]  /*3e80*/  ULEA UR6, UR44, UR40, 0x3 ;  /* 0x000000282c067291 */ /* 0x000fe2000f8e183f */
[----:B------:R-:W-:Y:S02]  /*3e90*/  FMNMX.FTZ R8, R26, R6, !PT ;  /* 0x000000061a087209 */ /* 0x000fe40007810000 */
[----:B------:R-:W-:Y:S01]  /*3ea0*/  FMNMX.FTZ R3, R25, R0, !PT ;  /* 0x0000000019037209 */ /* 0x000fe20007810000 */
[----:B------:R-:W-:Y:S01]  /*3eb0*/  UIADD3 UR6, UR6, 0x2d840, URZ ;  /* 0x0002d84006067890 */ /* 0x000fe2000fffe03f */
[----:B------:R-:W-:Y:S02]  /*3ec0*/  FMNMX.FTZ R9, R27, R8, !PT ;  /* 0x000000081b097209 */ /* 0x000fe40007810000 */
[----:B------:R-:W-:Y:S01]  /*3ed0*/  FMNMX.FTZ R0, R28, R3, !PT ;  /* 0x000000031c007209 */ /* 0x000fe20007810000 */
[----:B------:R-:W-:Y:S01]  /*3ee0*/  UPRMT UR6, UR41, 0x654, UR6 ;  /* 0x0000065429067896 */ /* 0x000fe20008000006 */
[----:B------:R-:W-:-:S02]  /*3ef0*/  FMNMX.FTZ R8, R30, R9, !PT ;  /* 0x000000091e087209 */ /* 0x000fc40007810000 */
[----:B------:R-:W-:Y:S02]  /*3f00*/  FMNMX.FTZ R3, R29, R0, !PT ;  /* 0x000000001d037209 */ /* 0x000fe40007810000 */
[----:B------:R-:W-:Y:S02]  /*3f10*/  FMNMX.FTZ R9, R31, R8, !PT ;  /* 0x000000081f097209 */ /* 0x000fe40007810000 */
[----:B------:R-:W-:Y:S02]  /*3f20*/  FMNMX.FTZ R0, R32, R3, !PT ;  /* 0x0000000320007209 */ /* 0x000fe40007810000 */
[----:B------:R-:W-:Y:S01]  /*3f30*/  FMNMX.FTZ R8, R34, R9, !PT ;  /* 0x0000000922087209 */ /* 0x000fe20007810000 */
[----:B------:R-:W-:Y:S01]  /*3f40*/  SYNCS.ARRIVE.TRANS64.RED.A1T0 RZ, [UR6], RZ ;  /* 0x000000ffffff79a7 */ /* 0x000fe20008100406 */
[----:B------:R-:W-:Y:S02]  /*3f50*/  FMNMX.FTZ R3, R33, R0, !PT ;  /* 0x0000000021037209 */ /* 0x000fe40007810000 */
[----:B------:R-:W-:-:S02]  /*3f60*/  FMNMX.FTZ R9, R35, R8, !PT ;  /* 0x0000000823097209 */ /* 0x000fc40007810000 */
[----:B------:R-:W-:Y:S02]  /*3f70*/  FMNMX.FTZ R0, R36, R3, !PT ;  /* 0x0000000324007209 */ /* 0x000fe40007810000 */
[----:B------:R-:W-:Y:S02]  /*3f80*/  FMNMX.FTZ R8, R38, R9, !PT ;  /* 0x0000000926087209 */ /* 0x000fe40007810000 */
[----:B------:R-:W-:Y:S02]  /*3f90*/  FMNMX.FTZ R3, R37, R0, !PT ;  /* 0x0000000025037209 */ /* 0x000fe40007810000 */
[----:B------:R-:W-:Y:S02]  /*3fa0*/  FMNMX.FTZ R9, R39, R8, !PT ;  /* 0x0000000827097209 */ /* 0x000fe40007810000 */
        /* <DEDUP_REMOVED lines=47> */
[----:B------:R-:W-:-:S03]  /*42a0*/  FMNMX.FTZ R8, R87, R8, !PT ;  /* 0x0000000857087209 */ /* 0x000fc60007810000 */
[----:B------:R-:W0:Y:S04]  /*42b0*/  SHFL.BFLY PT, R0, R9, 0x2, 0x1f ;  /* 0x0c401f0009007f89 */ /* 0x000e2800000e0000 */
[----:B------:R-:W1:Y:S01]  /*42c0*/  SHFL.BFLY PT, R3, R8, 0x2, 0x1f ;  /* 0x0c401f0008037f89 */ /* 0x000e6200000e0000 */
[----:B0-----:R-:W-:Y:S02]  /*42d0*/  FMNMX.FTZ R10, R9, R0, !PT ;  /* 0x00000000090a7209 */ /* 0x001fe40007810000 */
[----:B-1----:R-:W-:-:S03]  /*42e0*/  FMNMX.FTZ R11, R8, R3, !PT ;  /* 0x00000003080b7209 */ /* 0x002fc60007810000 */
[----:B------:R-:W0:Y:S04]  /*42f0*/  SHFL.BFLY PT, R3, R10, 0x1, 0x1f ;  /* 0x0c201f000a037f89 */ /* 0x000e2800000e0000 */
[----:B------:R-:W1:Y:S01]  /*4300*/  SHFL.BFLY PT, R12, R11, 0x1, 0x1f ;  /* 0x0c201f000b0c7f89 */ /* 0x000e6200000e0000 */
[----:B0-----:R-:W-:Y:S02]  /*4310*/  FMNMX.FTZ R0, R10, R3, !PT ;  /* 0x000000030a007209 */ /* 0x001fe40007810000 */
[----:B-1----:R-:W-:-:S03]  /*4320*/  FMNMX.FTZ R3, R11, R12, !PT ;  /* 0x0000000c0b037209 */ /* 0x002fc60007810000 */
[C---:B------:R-:W-:Y:S01]  /*4330*/  FMUL.FTZ R8, R0.reuse, UR33 ;  /* 0x0000002100087c20 */ /* 0x040fe20008410000 */
[----:B------:R-:W-:-:S03]  /*4340*/  FADD.FTZ R7, -R0, R7 ;  /* 0x0000000700077221 */ /* 0x000fc60000010100 */
[--C-:B------:R-:W-:Y:S01]  /*4350*/  FFMA.FTZ R9, R24, UR33, -R8.reuse ;  /* 0x0000002118097c23 */ /* 0x100fe20008010808 */
        /* <DEDUP_REMOVED lines=30> */
[----:B------:R-:W-:Y:S01]  /*4540*/  FFMA.FTZ R72, R85, UR33, -R8 ;  /* 0x0000002155487c23 */ /* 0x000fe20008010808 */
[C---:B------:R-:W-:Y:S01]  /*4550*/  FADD.FTZ R6, -R3.reuse, R6 ;  /* 0x0000000603067221 */ /* 0x040fe20000010100 */
[----:B------:R-:W-:Y:S01]  /*4560*/  FMUL.FTZ R8, R3, UR33 ;  /* 0x0000002103087c20 */ /* 0x000fe20008410000 */
[----:B------:R-:W-:Y:S01]  /*4570*/  FMUL.FTZ R7, R7, UR33 ;  /* 0x0000002107077c20 */ /* 0x000fe20008410000 */
[----:B------:R-:W-:Y:S01]  /*4580*/  MUFU.EX2 R9, R9 ;  /* 0x0000000900097308 */ /* 0x000fe20000000800 */
[----:B------:R-:W-:Y:S01]  /*4590*/  FMUL.FTZ R6, R6, UR33 ;  /* 0x0000002106067c20 */ /* 0x000fe20008410000 */
        /* <DEDUP_REMOVED lines=22> */
[----:B------:R-:W1:Y:S01]  /*4700*/  MUFU.EX2 R26, R26 ;  /* 0x0000001a001a7308 */ /* 0x000e620000000800 */
[----:B0-----:R-:W-:Y:S01]  /*4710*/  FFMA.FTZ R43, R7, R4, R9 ;  /* 0x00000004072b7223 */ /* 0x001fe20000010009 */
[--C-:B------:R-:W-:Y:S01]  /*4720*/  FFMA.FTZ R63, R67, UR33, -R8.reuse ;  /* 0x00000021433f7c23 */ /* 0x100fe20008010808 */
[--C-:B------:R-:W-:Y:S01]  /*4730*/  FFMA.FTZ R50, R70, UR33, -R8.reuse ;  /* 0x0000002146327c23 */ /* 0x100fe20008010808 */
[--C-:B------:R-:W-:Y:S01]  /*4740*/  FFMA.FTZ R62, R71, UR33, -R8.reuse ;  /* 0x00000021473e7c23 */ /* 0x100fe20008010808 */
[--C-:B------:R-:W-:Y:S01]  /*4750*/  FFMA.FTZ R59, R75, UR33, -R8.reuse ;  /* 0x000000214b3b7c23 */ /* 0x100fe20008010808 */
[--C-:B------:R-:W-:Y:S01]  /*4760*/  FFMA.FTZ R54, R78, UR33, -R8.reuse ;  /* 0x000000214e367c23 */ /* 0x100fe20008010808 */
[--C-:B------:R-:W-:Y:S01]  /*4770*/  FFMA.FTZ R58, R79, UR33, -R8.reuse ;  /* 0x000000214f3a7c23 */ /* 0x100fe20008010808 */
[----:B------:R-:W0:Y:S01]  /*4780*/  MUFU.EX2 R10, R10 ;  /* 0x0000000a000a7308 */ /* 0x000e220000000800 */
[----:B------:R-:W-:-:S07]  /*4790*/  FFMA.FTZ R70, R87, UR33, -R8 ;  /* 0x0000002157467c23 */ /* 0x000fce0008010808 */
[----:B------:R-:W2:Y:S01]  /*47a0*/  MUFU.EX2 R139, R139 ;  /* 0x0000008b008b7308 */ /* 0x000ea20000000800 */
[----:B-1----:R-:W-:-:S07]  /*47b0*/  FFMA.FTZ R4, R6, R5, R26 ;  /* 0x0000000506047223 */ /* 0x002fce000001001a */
[----:B------:R-:W1:Y:S01]  /*47c0*/  MUFU.EX2 R11, R11 ;  /* 0x0000000b000b7308 */ /* 0x000e620000000800 */
[----:B0-----:R-:W-:Y:S01]  /*47d0*/  FADD.FTZ R46, R10, R43 ;  /* 0x0000002b0a2e7221 */ /* 0x001fe20000010000 */
[--C-:B------:R-:W-:Y:S01]  /*47e0*/  FFMA.FTZ R43, R66, UR33, -R8.reuse ;  /* 0x00000021422b7c23 */ /* 0x100fe20008010808 */
[----:B------:R-:W-:-:S05]  /*47f0*/  FFMA.FTZ R66, R83, UR33, -R8 ;  /* 0x0000002153427c23 */ /* 0x000fca0008010808 */
[----:B------:R-:W0:Y:S01]  /*4800*/  MUFU.EX2 R27, R27 ;  /* 0x0000001b001b7308 */ /* 0x000e220000000800 */
[----:B--2---:R-:W-:-:S07]  /*4810*/  FADD.FTZ R4, R139, R4 ;  /* 0x000000048b047221 */ /* 0x004fce0000010000 */
[----:B------:R-:W2:Y:S01]  /*4820*/  MUFU.EX2 R12, R12 ;  /* 0x0000000c000c7308 */ /* 0x000ea20000000800 */
[----:B-1----:R-:W-:-:S07]  /*4830*/  FADD.FTZ R5, R11, R46 ;  /* 0x0000002e0b057221 */ /* 0x002fce0000010000 */
[----:B------:R-:W1:Y:S01]  /*4840*/  MUFU.EX2 R85, R85 ;  /* 0x0000005500557308 */ /* 0x000e620000000800 */
[----:B0-----:R-:W-:-:S07]  /*4850*/  FADD.FTZ R4, R27, R4 ;  /* 0x000000041b047221 */ /* 0x001fce0000010000 */
        /* <DEDUP_REMOVED lines=33> */
[----:B-1----:R-:W-:Y:S01]  /*4a70*/  FADD.FTZ R46, R28, R51 ;  /* 0x000000331c2e7221 */ /* 0x002fe20000010000 */
[----:B------:R-:W-:-:S06]  /*4a80*/  FFMA.FTZ R51, R74, UR33, -R8 ;  /* 0x000000214a337c23 */ /* 0x000fcc0008010808 */
        /* <DEDUP_REMOVED lines=80> */
[----:B0-----:R-:W-:-:S03]  /*4f90*/  FADD.FTZ R4, R72, R5 ;  /* 0x0000000548047221 */ /* 0x001fc60000010000 */
[----:B--2---:R-:W-:Y:S01]  /*4fa0*/  FADD.FTZ R5, R70, R71 ;  /* 0x0000004746057221 */ /* 0x004fe20000010000 */
[----:B------:R-:W-:Y:S06]  /*4fb0*/  @!P0 BRA `(.L_x_24) ;  /* 0x0000000000048947 */ /* 0x000fec0003800000 */
[----:B------:R-:W-:Y:S01]  /*4fc0*/  BPT.TRAP 0x1 ;  /* 0x000000040000795c */ /* 0x000fe20000300000 */
.L_x_24:
[----:B------:R-:W-:Y:S01]  /*4fd0*/  ULEA UR6, UR34, UR40, 0x3 ;  /* 0x0000002822067291 */ /* 0x000fe2000f8e183f */
[----:B------:R-:W-:Y:S01]  /*4fe0*/  F2FP.BF16.F32.PACK_AB R8, R10, R9 ;  /* 0x000000090a08723e */ /* 0x000fe200000010ff */
[----:B------:R-:W-:Y:S01]  /*4ff0*/  UMOV UR28, UR45 ;  /* 0x0000002d001c7c82 */ /* 0x000fe20008000000 */
[----:B------:R-:W-:Y:S01]  /*5000*/  F2FP.BF16.F32.PACK_AB R10, R12, R11 ;  /* 0x0000000b0c0a723e */ /* 0x000fe200000010ff */
[----:B------:R-:W-:Y:S01]  /*5010*/  UIADD3 UR6, UR6, 0x2d860, URZ ;  /* 0x0002d86006067890 */ /* 0x000fe2000fffe03f */
[----:B------:R-:W-:Y:S01]  /*5020*/  F2FP.BF16.F32.PACK_AB R12, R14, R13 ;  /* 0x0000000d0e0c723e */ /* 0x000fe200000010ff */
[----:B------:R-:W-:Y:S01]  /*5030*/  UMOV UR34, UR44 ;  /* 0x0000002c00227c82 */ /* 0x000fe20008000000 */
[----:B------:R-:W-:Y:S01]  /*5040*/  F2FP.BF16.F32.PACK_AB R9, R139, R26 ;  /* 0x0000001a8b09723e */ /* 0x000fe200000010ff */
[----:B------:R-:W-:Y:S01]  /*5050*/  UPRMT UR6, UR41, 0x654, UR6 ;  /* 0x0000065429067896 */ /* 0x000fe20008000006 */
[----:B------:R-:W-:Y:S01]  /*5060*/  F2FP.BF16.F32.PACK_AB R11, R85, R27 ;  /* 0x0000001b550b723e */ /* 0x000fe200000010ff */
[----:B------:R-:W-:Y:S01]  /*5070*/  FMUL.FTZ R88, R88, R7 ;  /* 0x0000000758587220 */ /* 0x000fe20000410000 */
[----:B------:R-:W-:Y:S01]  /*5080*/  F2FP.BF16.F32.PACK_AB R14, R20, R15 ;  /* 0x0000000f140e723e */ /* 0x000fe200000010ff */
[-C--:B------:R-:W-:Y:S01]  /*5090*/  FMUL.FTZ R89, R89, R7.reuse ;  /* 0x0000000759597220 */ /* 0x080fe20000410000 */
[----:B------:R-:W-:Y:S01]  /*50a0*/  F2FP.BF16.F32.PACK_AB R13, R84, R30 ;  /* 0x0000001e540d723e */ /* 0x000fe200000010ff */
[----:B------:R-:W-:Y:S01]  /*50b0*/  FMUL.FTZ R92, R92, R7 ;  /* 0x000000075c5c7220 */ /* 0x000fe20000410000 */
[----:B------:R-:W-:Y:S01]  /*50c0*/  F2FP.BF16.F32.PACK_AB R15, R44, R31 ;  /* 0x0000001f2c0f723e */ /* 0x000fe200000010ff */
[----:B------:R-:W-:Y:S01]  /*50d0*/  FMUL.FTZ R93, R93, R7 ;  /* 0x000000075d5d7220 */ /* 0x000fe20000410000 */
[----:B------:R-:W-:Y:S01]  /*50e0*/  SYNCS.ARRIVE.TRANS64.RED.A1T0 RZ, [UR6], RZ ;  /* 0x000000ffffff79a7 */ /* 0x000fe20008100406 */
[----:B------:R-:W-:Y:S01]  /*50f0*/  STSM.16.M88.4 [R2+0x21800], R8 ;  /* 0x0218000802007844 */ /* 0x000fe20000000200 */
[----:B------:R-:W-:Y:S01]  /*5100*/  F2FP.BF16.F32.PACK_AB R44, R24, R21 ;  /* 0x00000015182c723e */ /* 0x000fe200000010ff */
[----:B------:R-:W-:Y:S01]  /*5110*/  UIADD3 UR6, UR35, -0x1, URZ ;  /* 0xffffffff23067890 */ /* 0x000fe2000fffe03f */
[----:B------:R-:W-:Y:S01]  /*5120*/  F2FP.BF16.F32.PACK_AB R45, R81, R45 ;  /* 0x0000002d512d723e */ /* 0x000fe200000010ff */
[----:B------:R0:W-:Y:S01]  /*5130*/  STSM.16.M88.4 [R18], R12 ;  /* 0x0000000c12007844 */ /* 0x0001e20000000200 */
[----:B------:R-:W-:Y:S01]  /*5140*/  F2FP.BF16.F32.PACK_AB R46, R28, R25 ;  /* 0x000000191c2e723e */ /* 0x000fe200000010ff */
[-C--:B------:R-:W-:Y:S01]  /*5150*/  FMUL.FTZ R96, R96, R7.reuse ;  /* 0x0000000760607220 */ /* 0x080fe20000410000 */
[----:B------:R-:W-:Y:S01]  /*5160*/  F2FP.BF16.F32.PACK_AB R47, R47, R34 ;  /* 0x000000222f2f723e */ /* 0x000fe200000010ff */
[----:B------:R-:W-:Y:S01]  /*5170*/  FMUL.FTZ R97, R97, R7 ;  /* 0x0000000761617220 */ /* 0x000fe20000410000 */
[----:B------:R-:W-:Y:S01]  /*5180*/  F2FP.BF16.F32.PACK_AB R24, R32, R29 ;  /* 0x0000001d2018723e */ /* 0x000fe200000010ff */
[----:B------:R-:W-:Y:S01]  /*5190*/  FMUL.FTZ R100, R100, R7 ;  /* 0x0000000764647220 */ /* 0x000fe20000410000 */
        /* <DEDUP_REMOVED lines=14> */
[----:B0-----:R-:W-:Y:S01]  /*5280*/  F2FP.BF16.F32.PACK_AB R14, R64, R61 ;  /* 0x0000003d400e723e */ /* 0x001fe200000010ff */
[----:B------:R-:W-:Y:S01]  /*5290*/  FMUL.FTZ R112, R112, R7 ;  /* 0x0000000770707220 */ /* 0x000fe20000410000 */
[----:B------:R-:W-:Y:S01]  /*52a0*/  F2FP.BF16.F32.PACK_AB R8, R52, R49 ;  /* 0x000000313408723e */ /* 0x000fe200000010ff */
[----:B------:R1:W-:Y:S01]  /*52b0*/  STSM.16.M88.4 [R2+0x27800], R28 ;  /* 0x0278001c02007844 */ /* 0x0003e20000000200 */
        /* <DEDUP_REMOVED lines=17> */
[----:B------:R1:W-:Y:S01]  /*53d0*/  STSM.16.M88.4 [R17+0x6000], R12 ;  /* 0x0060000c11007844 */ /* 0x0003e20000000200 */
[----:B------:R-:W-:Y:S01]  /*53e0*/  F2FP.BF16.F32.PACK_AB R67, R70, R67 ;  /* 0x000000434643723e */ /* 0x000fe200000010ff */
[-C--:B------:R-:W-:Y:S01]  /*53f0*/  FMUL.FTZ R128, R128, R7.reuse ;  /* 0x0000000780807220 */ /* 0x080fe20000410000 */
[----:B------:R-:W-:Y:S01]  /*5400*/  ISETP.LT.AND P1, PT, RZ, UR35, PT ;  /* 0x00000023ff007c0c */ /* 0x000fe2000bf21270 */
[----:B------:R-:W-:Y:S01]  /*5410*/  UMOV UR35, UR6 ;  /* 0x0000000600237c82 */ /* 0x000fe20008000000 */
[-C--:B------:R-:W-:Y:S01]  /*5420*/  FMUL.FTZ R129, R129, R7.reuse ;  /* 0x0000000781817220 */ /* 0x080fe20000410000 */
[----:B------:R1:W-:Y:S01]  /*5430*/  STSM.16.M88.4 [R16+0x6000], R64 ;  /* 0x0060004010007844 */ /* 0x0003e20000000200 */
[-C--:B------:R-:W-:Y:S01]  /*5440*/  FMUL.FTZ R132, R132, R7.reuse ;  /* 0x0000000784847220 */ /* 0x080fe20000410000 */
[----:B------:R-:W-:Y:S01]  /*5450*/  FMUL.FTZ R133, R133, R7 ;  /* 0x0000000785857220 */ /* 0x000fe20000410000 */
[-C--:B------:R-:W-:Y:S01]  /*5460*/  FMUL.FTZ R90, R90, R6.reuse ;  /* 0x000000065a5a7220 */ /* 0x080fe20000410000 */
[----:B------:R-:W-:Y:S01]  /*5470*/  @!PT LDS RZ, [RZ] ;  /* 0x00000000fffff984 */ /* 0x000fe20000000800 */
[----:B------:R-:W-:Y:S01]  /*5480*/  @!PT LDS RZ, [RZ] ;  /* 0x00000000fffff984 */ /* 0x000fe20000000800 */
[----:B------:R-:W-:Y:S01]  /*5490*/  @!PT LDS RZ, [RZ] ;  /* 0x00000000fffff984 */ /* 0x000fe20000000800 */
[----:B------:R-:W-:Y:S01]  /*54a0*/  @!PT LDS RZ, [RZ] ;  /* 0x00000000fffff984 */ /* 0x000fe20000000800 */
[----:B------:R0:W-:Y:S06]  /*54b0*/  MEMBAR.ALL.CTA ;  /* 0x0000000000007992 */ /* 0x0001ec0000008000 */
[----:B0-----:R-:W0:Y:S01]  /*54c0*/  FENCE.VIEW.ASYNC.S ;  /* 0x00000000000073c6 */ /* 0x001e220000000000 */
[-C--:B------:R-:W-:Y:S01]  /*54d0*/  FMUL.FTZ R91, R91, R6.reuse ;  /* 0x000000065b5b7220 */ /* 0x080fe20000410000 */
        /* <DEDUP_REMOVED lines=21> */
[----:B------:R-:W-:Y:S01]  /*5630*/  FMUL.FTZ R135, R135, R6 ;  /* 0x0000000687877220 */ /* 0x000fe20000410000 */
[----:B------:R-:W-:-:S02]  /*5640*/  IMAD.MOV.U32 R6, RZ, RZ, R3 ;  /* 0x000000ffff067224 */ /* 0x000fc400078e0003 */
[----:B------:R-:W-:Y:S01]  /*5650*/  IMAD.MOV.U32 R7, RZ, RZ, R0 ;  /* 0x000000ffff077224 */ /* 0x000fe200078e0000 */
[----:B0-----:R-:W-:Y:S01]  /*5660*/  NOP ;  /* 0x0000000000007918 */ /* 0x001fe20000000000 */
[----:B-1----:R-:W-:Y:S05]  /*5670*/  @P1 BRA `(.L_x_25) ;  /* 0xffffffdc00d41947 */ /* 0x002fea000383ffff */
.L_x_14:
[----:B------:R-:W-:Y:S06]  /*5680*/  BAR.ARV 0x8, 0x200 ;  /* 0x0208000000007b1d */ /* 0x000fec0000002000 */
[----:B------:R-:W-:Y:S05]  /*5690*/  @!P0 BRA `(.L_x_26) ;  /* 0x0000000000048947 */ /* 0x000fea0003800000 */
[----:B------:R-:W-:Y:S01]  /*56a0*/  BPT.TRAP 0x1 ;  /* 0x000000040000795c */ /* 0x000fe20000300000 */
.L_x_26:
[----:B------:R-:W-:Y:S01]  /*56b0*/  ULEA UR8, UR44, UR40, 0x3 ;  /* 0x000000282c087291 */ /* 0x000fe2000f8e183f */
[----:B------:R-:W-:-:S05]  /*56c0*/  IMAD.U32 R6, RZ, RZ, UR45 ;  /* 0x0000002dff067e24 */ /* 0x000fca000f8e00ff */
[----:B------:R-:W-:-:S04]  /*56d0*/  SHF.L.U32 R6, R6, 0x1f, RZ ;  /* 0x0000001f06067819 */ /* 0x000fc800000006ff */
[----:B------:R1:W2:Y:S01]  /*56e0*/  SYNCS.PHASECHK.TRANS64.TRYWAIT P1, [UR8+0x2d850], R6 ;  /* 0x02d85006ff0075a7 */ /* 0x0002a20008020148 */
[----:B------:R-:W-:Y:S05]  /*56f0*/  @!P0 BRA `(.L_x_27) ;  /* 0x0000000000048947 */ /* 0x000fea0003800000 */
[----:B------:R-:W-:Y:S01]  /*5700*/  BPT.TRAP 0x1 ;  /* 0x000000040000795c */ /* 0x000fe20000300000 */
.L_x_27:
[----:B--2---:R-:W-:Y:S05]  /*5710*/  @P1 BRA `(.L_x_28) ;  /* 0x0000000000081947 */ /* 0x004fea0003800000 */
[----:B------:R-:W2:Y:S02]  /*5720*/  SYNCS.PHASECHK.TRANS64.TRYWAIT P1, [UR8+0x2d850], R6 ;  /* 0x02d85006ff0075a7 */ /* 0x000ea40008020148 */
[----:B--2---:R-:W-:Y:S05]  /*5730*/  @!P1 BRA `(.L_x_29) ;  /* 0x0000005000a49947 */ /* 0x004fea0003800000 */
.L_x_28:
[----:B------:R-:W-:Y:S01]  /*5740*/  UIADD3 UR4, UR40, 0x400, URZ ;  /* 0x0000040028047890 */ /* 0x000fe2000fffe03f */
[----:B------:R-:W-:Y:S01]  /*5750*/  WARPGROUP.ARRIVE ;  /* 0x00000000000079c5 */ /* 0x000fe20000000000 */
[----:B------:R-:W-:Y:S01]  /*5760*/  ULOP3.LUT UR37, UR37, 0x10000, URZ, 0xfc, !UPT ;  /* 0x0001000025257892 */ /* 0x000fe2000f8efc3f */
[----:B--2---:R-:W2:Y:S01]  /*5770*/  SHFL.BFLY PT, R7, R4, 0x2, 0x1f ;  /* 0x0c401f0004077f89 */ /* 0x004ea200000e0000 */
[----:B------:R-:W-:Y:S01]  /*5780*/  USHF.R.U32.HI UR4, URZ, 0x4, UR4 ;  /* 0x000000043f047899 */ /* 0x000fe20008011604 */
[----:B------:R-:W-:Y:S01]  /*5790*/  IMAD.MOV.U32 R55, RZ, RZ, RZ ;  /* 0x000000ffff377224 */ /* 0x000fe200078e00ff */
[----:B------:R-:W-:Y:S01]  /*57a0*/  UMOV UR5, 0x40000040 ;  /* 0x4000004000057882 */ /* 0x000fe20000000000 */
[----:B------:R-:W-:Y:S01]  /*57b0*/  UMOV UR7, 0x80000020 ;  /* 0x8000002000077882 */ /* 0x000fe20000000000 */
[----:B------:R-:W-:Y:S01]  /*57c0*/  ULOP3.LUT UR4, UR4, 0x3fff, URZ, 0xc0, !UPT ;  /* 0x00003fff04047892 */ /* 0x000fe2000f8ec03f */
[----:B-1----:R-:W0:Y:S01]  /*57d0*/  SHFL.BFLY PT, R6, R5, 0x2, 0x1f ;  /* 0x0c401f0005067f89 */ /* 0x002e2200000e0000 */
[----:B------:R-:W-:-:S02]  /*57e0*/  IMAD.MOV.U32 R33, RZ, RZ, -0x800000 ;  /* 0xff800000ff217424 */ /* 0x000fc400078e00ff */
[----:B------:R-:W-:Y:S01]  /*57f0*/  ULOP3.LUT UR4, UR4, 0x2000000, URZ, 0xfc, !UPT ;  /* 0x0200000004047892 */ /* 0x000fe2000f8efc3f */
[----:B------:R-:W-:-:S03]  /*5800*/  IMAD.MOV.U32 R32, RZ, RZ, -0x800000 ;  /* 0xff800000ff207424 */ /* 0x000fc600078e00ff */
[----:B------:R-:W-:-:S03]  /*5810*/  UIMAD UR9, UR44, 0x600, UR4 ;  /* 0x000006002c0978a4 */ /* 0x000fc6000f8e0204 */
[----:B------:R-:W-:-:S04]  /*5820*/  UMOV UR4, UR37 ;  /* 0x0000002500047c82 */ /* 0x000fc80008000000 */
[----:B------:R-:W-:Y:S02]  /*5830*/  UMOV UR6, UR9 ;  /* 0x0000000900067c82 */ /* 0x000fe40008000000 */
[----:B------:R-:W-:Y:S01]  /*5840*/  HGMMA.64x96x16.F32.BF16 R88, gdesc[UR4].tnspB, R88, gsb0 ;  /* 0x41600000045879f0 */ /* 0x000fe20008001858 */
[----:B------:R-:W-:Y:S01]  /*5850*/  UIADD3 UR4, UR37, 0x2, URZ ;  /* 0x0000000225047890 */ /* 0x000fe2000fffe03f */
[----:B--2---:R-:W-:Y:S01]  /*5860*/  FADD.FTZ R7, R7, R4 ;  /* 0x0000000407077221 */ /* 0x004fe20000010000 */
[----:B------:R-:W-:Y:S01]  /*5870*/  UIADD3 UR6, UR9, 0x40, URZ ;  /* 0x0000004009067890 */ /* 0x000fe2000fffe03f */
[----:B------:R-:W-:Y:S01]  /*5880*/  UMOV UR5, 0x40000040 ;  /* 0x4000004000057882 */ /* 0x000fe20000000000 */
[----:B------:R-:W-:Y:S01]  /*5890*/  UMOV UR7, 0x80000020 ;  /* 0x8000002000077882 */ /* 0x000fe20000000000 */
[----:B0-----:R-:W-:Y:S01]  /*58a0*/  FADD.FTZ R8, R6, R5 ;  /* 0x0000000506087221 */ /* 0x001fe20000010000 */
[----:B------:R-:W-:Y:S01]  /*58b0*/  IMAD.U32 R5, RZ, RZ, UR33 ;  /* 0x00000021ff057e24 */ /* 0x000fe2000f8e00ff */
[----:B------:R-:W0:Y:S04]  /*58c0*/  SHFL.BFLY PT, R6, R7, 0x1, 0x1f ;  /* 0x0c201f0007067f89 */ /* 0x000e2800000e0000 */
[----:B------:R-:W1:Y:S01]  /*58d0*/  SHFL.BFLY PT, R9, R8, 0x1, 0x1f ;  /* 0x0c201f0008097f89 */ /* 0x000e6200000e0000 */
[----:B0-----:R-:W-:Y:S01]  /*58e0*/  FADD.FTZ R10, R7, R6 ;  /* 0x00000006070a7221 */ /* 0x001fe20000010000 */
[----:B------:R-:W-:-:S02]  /*58f0*/  IMAD.U32 R7, RZ, RZ, UR33 ;  /* 0x00000021ff077e24 */ /* 0x000fc4000f8e00ff */
[----:B-1----:R-:W-:Y:S02]  /*5900*/  FADD.FTZ R11, R8, R9 ;  /* 0x00000009080b7221 */ /* 0x002fe40000010000 */
[----:B------:R-:W-:Y:S01]  /*5910*/  FSETP.NE.FTZ.AND P1, PT, R10, RZ, PT ;  /* 0x000000ff0a00720b */ /* 0x000fe20003f35000 */
[----:B------:R-:W-:Y:S02]  /*5920*/  IMAD.MOV.U32 R9, RZ, RZ, RZ ;  /* 0x000000ffff097224 */ /* 0x000fe400078e00ff */
[----:B------:R-:W-:-:S10]  /*5930*/  FSETP.NE.FTZ.AND P2, PT, R11, RZ, PT ;  /* 0x000000ff0b00720b */ /* 0x000fd40003f55000 */
[----:B------:R-:W0:Y:S01]  /*5940*/  @P1 MUFU.LG2 R4, R10 ;  /* 0x0000000a00041308 */ /* 0x000e220000000c00 */
[----:B------:R-:W-:Y:S02]  /*5950*/  @P1 FMUL.FTZ R5, R5, 0.69314718246459960938 ;  /* 0x3f31721805051820 */ /* 0x000fe40000410000 */
[----:B------:R-:W-:-:S05]  /*5960*/  @P2 FMUL.FTZ R7, R7, 0.69314718246459960938 ;  /* 0x3f31721807072820 */ /* 0x000fca0000410000 */
[----:B------:R-:W1:Y:S08]  /*5970*/  @P2 MUFU.LG2 R6, R11 ;  /* 0x0000000b00062308 */ /* 0x000e700000000c00 */
[----:B------:R2:W3:Y:S01]  /*5980*/  @P1 MUFU.RCP R55, R10 ;  /* 0x0000000a00371308 */ /* 0x0004e20000001000 */
[----:B0-----:R-:W-:-:S04]  /*5990*/  @P1 FMUL.FTZ R4, R4, 0.69314718246459960938 ;  /* 0x3f31721804041820 */ /* 0x001fc80000410000 */
[----:B------:R-:W-:-:S03]  /*59a0*/  @P1 FFMA.FTZ R33, R5, R0, R4 ;  /* 0x0000000005211223 */ /* 0x000fc60000010004 */
[----:B------:R2:W0:Y:S01]  /*59b0*/  @P2 MUFU.RCP R9, R11 ;  /* 0x0000000b00092308 */ /* 0x0004220000001000 */
[----:B-1----:R-:W-:-:S04]  /*59c0*/  @P2 FMUL.FTZ R6, R6, 0.69314718246459960938 ;  /* 0x3f31721806062820 */ /* 0x002fc80000410000 */
[----:B------:R-:W-:Y:S01]  /*59d0*/  @P2 FFMA.FTZ R32, R7, R3, R6 ;  /* 0x0000000307202223 */ /* 0x000fe20000010006 */
        /* <DEDUP_REMOVED lines=46> */
[----:B0-23--:R-:W-:Y:S05]  /*5cc0*/  @!P0 BRA `(.L_x_30) ;  /* 0x0000000000048947 */ /* 0x00dfea0003800000 */
[----:B------:R-:W-:Y:S01]  /*5cd0*/  BPT.TRAP 0x1 ;  /* 0x000000040000795c */ /* 0x000fe20000300000 */
.L_x_30:
[----:B------:R-:W0:Y:S01]  /*5ce0*/  S2UR UR6, SR_SWINHI ;  /* 0x00000000000679c3 */ /* 0x000e220000002f00 */
[----:B------:R-:W-:Y:S01]  /*5cf0*/  LEA R11, R138, R22, 0x5 ;  /* 0x000000168a0b7211 */ /* 0x000fe200078e28ff */
[----:B------:R-:W-:Y:S01]  /*5d00*/  FMUL.FTZ R6, R93, R55 ;  /* 0x000000375d067220 */ /* 0x000fe20000410000 */
[----:B------:R-:W-:Y:S01]  /*5d10*/  IMAD R61, RZ, RZ, -UR43 ;  /* 0x8000002bff3d7e24 */ /* 0x000fe2000f8e02ff */
[----:B------:R-:W-:Y:S01]  /*5d20*/  ULDC UR7, c[0x0][0xc44] ;  /* 0x0003110000077ab9 */ /* 0x000fe20000000800 */
[----:B------:R-:W-:Y:S01]  /*5d30*/  UIADD3 UR8, UR8, 0x2d860, URZ ;  /* 0x0002d86008087890 */ /* 0x000fe2000fffe03f */
[-C--:B------:R-:W-:Y:S01]  /*5d40*/  FMUL.FTZ R62, R95, R9.reuse ;  /* 0x000000095f3e7220 */ /* 0x080fe20000410000 */
[----:B------:R-:W-:Y:S01]  /*5d50*/  ULDC.64 UR10, c[0x0][0xb90] ;  /* 0x0002e400000a7ab9 */ /* 0x000fe20000000a00 */
[----:B------:R-:W1:Y:S01]  /*5d60*/  LDC R60, c[0x0][0xbe8] ;  /* 0x0002fa00ff3c7b82 */ /* 0x000e620000000800 */
[----:B------:R-:W-:Y:S01]  /*5d70*/  UPRMT UR8, UR41, 0x654, UR8 ;  /* 0x0000065429087896 */ /* 0x000fe20008000008 */
[-C--:B------:R-:W-:Y:S01]  /*5d80*/  FMUL.FTZ R82, R91, R9.reuse ;  /* 0x000000095b527220 */ /* 0x080fe20000410000 */
[-C--:B------:R-:W-:Y:S01]  /*5d90*/  FMUL.FTZ R87, R90, R9.reuse ;  /* 0x000000095a577220 */ /* 0x080fe20000410000 */
[-C--:B------:R-:W-:Y:S01]  /*5da0*/  FMUL.FTZ R85, R94, R9.reuse ;  /* 0x000000095e557220 */ /* 0x080fe20000410000 */
[-C--:B------:R-:W-:Y:S01]  /*5db0*/  FMUL.FTZ R78, R99, R9.reuse ;  /* 0x00000009634e7220 */ /* 0x080fe20000410000 */
[-C--:B------:R-:W-:Y:S01]  /*5dc0*/  FMUL.FTZ R83, R98, R9.reuse ;  /* 0x0000000962537220 */ /* 0x080fe20000410000 */
[-C--:B------:R-:W-:Y:S01]  /*5dd0*/  FMUL.FTZ R80, R103, R9.reuse ;  /* 0x0000000967507220 */ /* 0x080fe20000410000 */
[----:B------:R-:W2:Y:S01]  /*5de0*/  LDC R26, c[0x0][0xc38] ;  /* 0x00030e00ff1a7b82 */ /* 0x000ea20000000800 */
[-C--:B------:R-:W-:Y:S01]  /*5df0*/  FMUL.FTZ R81, R102, R9.reuse ;  /* 0x0000000966517220 */ /* 0x080fe20000410000 */
[-C--:B------:R-:W-:Y:S01]  /*5e00*/  FMUL.FTZ R70, R107, R9.reuse ;  /* 0x000000096b467220 */ /* 0x080fe20000410000 */
[-C--:B------:R-:W-:Y:S01]  /*5e10*/  FMUL.FTZ R79, R106, R9.reuse ;  /* 0x000000096a4f7220 */ /* 0x080fe20000410000 */
[-C--:B------:R-:W-:Y:S01]  /*5e20*/  FMUL.FTZ R71, R111, R9.reuse ;  /* 0x000000096f477220 */ /* 0x080fe20000410000 */
[-C--:B------:R-:W-:Y:S01]  /*5e30*/  FMUL.FTZ R76, R110, R9.reuse ;  /* 0x000000096e4c7220 */ /* 0x080fe20000410000 */
[-C--:B------:R-:W-:Y:S01]  /*5e40*/  FMUL.FTZ R68, R115, R9.reuse ;  /* 0x0000000973447220 */ /* 0x080fe20000410000 */
[-C--:B------:R-:W-:Y:S01]  /*5e50*/  FMUL.FTZ R77, R114, R9.reuse ;  /* 0x00000009724d7220 */ /* 0x080fe20000410000 */
[----:B------:R-:W-:Y:S01]  /*5e60*/  UMOV UR4, UR40 ;  /* 0x0000002800047c82 */ /* 0x000fe20008000000 */
[----:B0-----:R-:W-:Y:S01]  /*5e70*/  UMOV UR5, UR6 ;  /* 0x0000000600057c82 */ /* 0x001fe20008000000 */
[----:B------:R-:W-:Y:S01]  /*5e80*/  FMUL.FTZ R69, R119, R9 ;  /* 0x0000000977457220 */ /* 0x000fe20000410000 */
[----:B------:R-:W-:Y:S01]  /*5e90*/  IMAD.U32 R38, RZ, RZ, UR4 ;  /* 0x00000004ff267e24 */ /* 0x000fe2000f8e00ff */
[----:B------:R-:W-:Y:S01]  /*5ea0*/  UIADD3 UR4, -UR38, URZ, URZ ;  /* 0x0000003f26047290 */ /* 0x000fe2000fffe13f */
[----:B------:R-:W-:-:S02]  /*5eb0*/  IMAD.U32 R39, RZ, RZ, UR5 ;  /* 0x00000005ff277e24 */ /* 0x000fc4000f8e00ff */
[-C--:B------:R-:W-:Y:S01]  /*5ec0*/  FMUL.FTZ R74, R118, R9.reuse ;  /* 0x00000009764a7220 */ /* 0x080fe20000410000 */
[----:B------:R-:W-:Y:S01]  /*5ed0*/  FMUL.FTZ R66, R123, R9 ;  /* 0x000000097b427220 */ /* 0x000fe20000410000 */
[----:B------:R-:W-:Y:S01]  /*5ee0*/  UIMAD UR7, UR7, UR4, UR43 ;  /* 0x00000004070772a4 */ /* 0x000fe2000f8e022b */
[----:B------:R-:W-:-:S04]  /*5ef0*/  IMAD.WIDE R4, R144, 0x2, R38 ;  /* 0x0000000290047825 */ /* 0x000fc800078e0226 */
[-C--:B------:R-:W-:Y:S01]  /*5f00*/  FMUL.FTZ R75, R122, R9.reuse ;  /* 0x000000097a4b7220 */ /* 0x080fe20000410000 */
[----:B------:R-:W-:Y:S01]  /*5f10*/  FMUL.FTZ R67, R127, R9 ;  /* 0x000000097f437220 */ /* 0x000fe20000410000 */
[----:B------:R-:W-:Y:S01]  /*5f20*/  USHF.R.S32.HI UR12, URZ, 0x1f, UR7 ;  /* 0x0000001f3f0c7899 */ /* 0x000fe20008011407 */
[----:B------:R-:W-:Y:S01]  /*5f30*/  IMAD.WIDE R38, R11, 0x2, R38 ;  /* 0x000000020b267825 */ /* 0x000fe200078e0226 */
[----:B------:R-:W-:-:S03]  /*5f40*/  IADD3 R31, P1, R4, 0x6000, RZ ;  /* 0x00006000041f7810 */ /* 0x000fc60007f3e0ff */
[----:B------:R-:W-:Y:S01]  /*5f50*/  FMUL.FTZ R72, R126, R9 ;  /* 0x000000097e487220 */ /* 0x000fe20000410000 */
[----:B------:R-:W-:Y:S01]  /*5f60*/  IADD3 R27, P3, R4, 0x3000, RZ ;  /* 0x00003000041b7810 */ /* 0x000fe20007f7e0ff */
[----:B--2---:R-:W-:Y:S01]  /*5f70*/  IMAD R61, R26, R61, UR36 ;  /* 0x000000241a3d7e24 */ /* 0x004fe2000f8e023d */
[----:B------:R-:W-:Y:S01]  /*5f80*/  IADD3 R25, P0, R4, 0x6020, RZ ;  /* 0x0000602004197810 */ /* 0x000fe20007f1e0ff */
[----:B------:R-:W-:Y:S01]  /*5f90*/  IMAD.X R11, RZ, RZ, R5, P1 ;  /* 0x000000ffff0b7224 */ /* 0x000fe200008e0605 */
[----:B-1----:R-:W-:Y:S01]  /*5fa0*/  ISETP.NE.AND P1, PT, R60, 0x1, PT ;  /* 0x000000013c00780c */ /* 0x002fe20003f25270 */
[----:B------:R-:W-:Y:S01]  /*5fb0*/  UIMAD UR6, UR12, UR10, URZ ;  /* 0x0000000a0c0672a4 */ /* 0x000fe2000f8e023f */
[----:B------:R-:W-:Y:S01]  /*5fc0*/  LOP3.LUT R14, R27, 0x180, RZ, 0xc0, !PT ;  /* 0x000001801b0e7812 */ /* 0x000fe200078ec0ff */
[----:B------:R-:W-:Y:S01]  /*5fd0*/  IMAD R95, R61, 0xc0, R143 ;  /* 0x000000c03d5f7824 */ /* 0x000fe200078e028f */
[----:B------:R-:W-:Y:S01]  /*5fe0*/  LOP3.LUT R24, R25, 0x180, RZ, 0xc0, !PT ;  /* 0x0000018019187812 */ /* 0x000fe200078ec0ff */
[-C--:B------:R-:W-:Y:S01]  /*5ff0*/  FMUL.FTZ R64, R131, R9.reuse ;  /* 0x0000000983407220 */ /* 0x080fe20000410000 */
[----:B------:R-:W-:Y:S01]  /*6000*/  SHF.R.U64 R14, R14, 0x3, RZ ;  /* 0x000000030e0e7819 */ /* 0x000fe200000012ff */
[-C--:B------:R-:W-:Y:S01]  /*6010*/  FMUL.FTZ R73, R130, R9.reuse ;  /* 0x0000000982497220 */ /* 0x080fe20000410000 */
[-C--:B------:R-:W-:Y:S01]  /*6020*/  FMUL.FTZ R65, R135, R9.reuse ;  /* 0x0000000987417220 */ /* 0x080fe20000410000 */
[----:B------:R-:W-:Y:S01]  /*6030*/  FMUL.FTZ R134, R134, R9 ;  /* 0x0000000986867220 */ /* 0x000fe20000410000 */
[----:B------:R-:W-:Y:S01]  /*6040*/  LOP3.LUT R14, R14, R27, RZ, 0x3c, !PT ;  /* 0x0000001b0e0e7212 */ /* 0x000fe200078e3cff */
[----:B------:R-:W-:Y:S01]  /*6050*/  UIMAD.WIDE.U32 UR4, UR7, UR10, URZ ;  /* 0x0000000a070472a5 */ /* 0x000fe2000f8e003f */
[----:B------:R-:W0:Y:S01]  /*6060*/  LDC.64 R26, c[0x0][0xb98] ;  /* 0x0002e600ff1a7b82 */ /* 0x000e220000000a00 */
[----:B------:R-:W-:Y:S01]  /*6070*/  SHF.R.U64 R24, R24, 0x3, RZ ;  /* 0x0000000318187819 */ /* 0x000fe200000012ff */
[----:B------:R-:W-:Y:S01]  /*6080*/  UIMAD UR6, UR7, UR11, UR6 ;  /* 0x0000000b070672a4 */ /* 0x000fe2000f8e0206 */
[----:B------:R-:W-:Y:S01]  /*6090*/  LOP3.LUT R9, R4, 0x180, RZ, 0xc0, !PT ;  /* 0x0000018004097812 */ /* 0x000fe200078ec0ff */
[----:B------:R-:W-:Y:S01]  /*60a0*/  FMUL.FTZ R7, R89, R55 ;  /* 0x0000003759077220 */ /* 0x000fe20000410000 */
[----:B------:R-:W-:Y:S01]  /*60b0*/  LOP3.LUT R24, R24, R25, RZ, 0x3c, !PT ;  /* 0x0000001918187212 */ /* 0x000fe200078e3cff */
[-C--:B------:R-:W-:Y:S01]  /*60c0*/  FMUL.FTZ R63, R92, R55.reuse ;  /* 0x000000375c3f7220 */ /* 0x080fe20000410000 */
[----:B------:R-:W-:Y:S01]  /*60d0*/  SHF.R.U64 R9, R9, 0x3, RZ ;  /* 0x0000000309097819 */ /* 0x000fe200000012ff */
[----:B------:R-:W1:Y:S01]  /*60e0*/  @P1 LDC R84, c[0x0][0xbec] ;  /* 0x0002fb00ff541b82 */ /* 0x000e620000000800 */
[----:B------:R-:W-:Y:S01]  /*60f0*/  IMAD.X R25, RZ, RZ, R5, P0 ;  /* 0x000000ffff197224 */ /* 0x000fe200000e0605 */
[----:B------:R-:W-:Y:S01]  /*6100*/  UIADD3 UR6, UR5, UR6, URZ ;  /* 0x0000000605067290 */ /* 0x000fe2000fffe03f */
[----:B------:R-:W-:Y:S01]  /*6110*/  IMAD.MOV.U32 R89, RZ, RZ, R95 ;  /* 0x000000ffff597224 */ /* 0x000fe200078e005f */
[----:B------:R-:W-:Y:S01]  /*6120*/  IADD3 R37, P0, R38, 0x1800, RZ ;  /* 0x0000180026257810 */ /* 0x000fe20007f1e0ff */
[----:B------:R-:W-:Y:S01]  /*6130*/  FMUL.FTZ R28, R88, R55 ;  /* 0x00000037581c7220 */ /* 0x000fe20000410000 */
[C---:B------:R-:W-:Y:S01]  /*6140*/  IADD3 R29, P2, R4.reuse, 0x3020, RZ ;  /* 0x00003020041d7810 */ /* 0x040fe20007f5e0ff */
[----:B------:R-:W-:Y:S01]  /*6150*/  USHF.R.S32.HI UR10, URZ, 0x1f, UR38 ;  /* 0x0000001f3f0a7899 */ /* 0x000fe20008011426 */
[----:B------:R-:W2:Y:S01]  /*6160*/  @P1 LDC R93, c[0x0][0xbf0] ;  /* 0x0002fc00ff5d1b82 */ /* 0x000ea20000000800 */
[----:B------:R-:W-:Y:S01]  /*6170*/  IADD3 R21, P4, R4, 0x20, RZ ;  /* 0x0000002004157810 */ /* 0x000fe20007f9e0ff */
[----:B------:R-:W-:Y:S01]  /*6180*/  IMAD.U32 R41, RZ, RZ, UR5 ;  /* 0x00000005ff297e24 */ /* 0x000fe2000f8e00ff */
[----:B------:R-:W-:Y:S01]  /*6190*/  LOP3.LUT R4, R9, R4, RZ, 0x3c, !PT ;  /* 0x0000000409047212 */ /* 0x000fe200078e3cff */
[----:B------:R-:W-:Y:S01]  /*61a0*/  IMAD.U32 R40, RZ, RZ, UR4 ;  /* 0x00000004ff287e24 */ /* 0x000fe2000f8e00ff */
[----:B------:R-:W-:Y:S01]  /*61b0*/  LOP3.LUT R36, R37, 0x180, RZ, 0xc0, !PT ;  /* 0x0000018025247812 */ /* 0x000fe200078ec0ff */
[----:B------:R-:W-:Y:S01]  /*61c0*/  IMAD.U32 R41, RZ, RZ, UR6 ;  /* 0x00000006ff297e24 */ /* 0x000fe2000f8e00ff */
[----:B------:R-:W-:Y:S01]  /*61d0*/  IADD3 R91, P5, R38, 0x7800, RZ ;  /* 0x00007800265b7810 */ /* 0x000fe20007fbe0ff */
[----:B------:R-:W-:Y:S01]  /*61e0*/  SYNCS.ARRIVE.TRANS64.RED.A1T0 RZ, [UR8], RZ ;  /* 0x000000ffffff79a7 */ /* 0x000fe20008100408 */
[----:B------:R-:W-:Y:S01]  /*61f0*/  F2FP.BF16.F32.PACK_AB R6, R6, R63 ;  /* 0x0000003f0606723e */ /* 0x000fe200000010ff */
[----:B0-----:R-:W-:Y:S01]  /*6200*/  IMAD.WIDE.U32 R40, R26, UR38, R40 ;  /* 0x000000261a287c25 */ /* 0x001fe2000f8e0028 */
[----:B------:R-:W-:Y:S01]  /*6210*/  LOP3.LUT R10, R31, 0x180, RZ, 0xc0, !PT ;  /* 0x000001801f0a7812 */ /* 0x000fe200078ec0ff */
[----:B------:R-:W-:Y:S01]  /*6220*/  ULDC.64 UR4, c[0x0][0xb88] ;  /* 0x0002e20000047ab9 */ /* 0x000fe20000000a00 */
[----:B------:R-:W-:Y:S01]  /*6230*/  MOV R86, R4 ;  /* 0x0000000400567202 */ /* 0x000fe20000000f00 */
[--C-:B------:R-:W-:Y:S01]  /*6240*/  IMAD.X R15, RZ, RZ, R5.reuse, P3 ;  /* 0x000000ffff0f7224 */ /* 0x100fe200018e0605 */
[----:B------:R-:W-:Y:S01]  /*6250*/  F2FP.BF16.F32.PACK_AB R4, R7, R28 ;  /* 0x0000001c0704723e */ /* 0x000fe200000010ff */
[----:B-1----:R-:W-:Y:S01]  /*6260*/  @P1 IMAD.HI.U32 R84, R95, R84, RZ ;  /* 0x000000545f541227 */ /* 0x002fe200078e00ff */
[----:B------:R-:W-:Y:S01]  /*6270*/  SHF.R.U64 R36, R36, 0x3, RZ ;  /* 0x0000000324247819 */ /* 0x000fe200000012ff */
[----:B------:R-:W-:Y:S01]  /*6280*/  ULDC UR6, c[0x0][0xa88] ;  /* 0x0002a20000067ab9 */ /* 0x000fe20000000800 */
[----:B------:R-:W-:Y:S01]  /*6290*/  F2FP.BF16.F32.PACK_AB R7, R62, R85 ;  /* 0x000000553e07723e */ /* 0x000fe200000010ff */
[----:B------:R-:W-:Y:S01]  /*62a0*/  IMAD R62, R26, UR10, RZ ;  /* 0x0000000a1a3e7c24 */ /* 0x000fe2000f8e02ff */
[----:B------:R-:W-:Y:S01]  /*62b0*/  SHF.R.U64 R10, R10, 0x3, RZ ;  /* 0x000000030a0a7819 */ /* 0x000fe200000012ff */
[--C-:B------:R-:W-:Y:S01]  /*62c0*/  IMAD.X R13, RZ, RZ, R5.reuse, P2 ;  /* 0x000000ffff0d7224 */ /* 0x100fe200010e0605 */
[----:B------:R-:W-:Y:S01]  /*62d0*/  LOP3.LUT R8, R29, 0x180, RZ, 0xc0, !PT ;  /* 0x000001801d087812 */ /* 0x000fe200078ec0ff */
[----:B------:R-:W-:Y:S01]  /*62e0*/  IMAD R27, R27, UR38, R62 ;  /* 0x000000261b1b7c24 */ /* 0x000fe2000f8e023e */
[----:B--2---:R-:W-:Y:S01]  /*62f0*/  @P1 SHF.R.U32.HI R89, RZ, R93, R84 ;  /* 0x0000005dff591219 */ /* 0x004fe20000011654 */
[----:B------:R-:W-:Y:S01]  /*6300*/  IMAD.X R9, RZ, RZ, R5, P4 ;  /* 0x000000ffff097224 */ /* 0x000fe200020e0605 */
[----:B------:R-:W-:Y:S01]  /*6310*/  LOP3.LUT R84, R91, 0x180, RZ, 0xc0, !PT ;  /* 0x000001805b547812 */ /* 0x000fe200078ec0ff */
[----:B------:R-:W-:Y:S01]  /*6320*/  IMAD R62, R60, UR6, RZ ;  /* 0x000000063c3e7c24 */ /* 0x000fe2000f8e02ff */
[----:B------:R-:W-:Y:S01]  /*6330*/  LOP3.LUT R36, R36, R37, RZ, 0x3c, !PT ;  /* 0x0000002524247212 */ /* 0x000fe200078e3cff */
[----:B------:R-:W-:Y:S01]  /*6340*/  IMAD.MOV R63, RZ, RZ, -R89 ;  /* 0x000000ffff3f7224 */ /* 0x000fe200078e0a59 */
[----:B------:R-:W-:Y:S01]  /*6350*/  SHF.R.U64 R28, R84, 0x3, RZ ;  /* 0x00000003541c7819 */ /* 0x000fe200000012ff */
[----:B------:R-:W-:Y:S01]  /*6360*/  IMAD.X R37, RZ, RZ, R39, P0 ;  /* 0x000000ffff257224 */ /* 0x000fe200000e0627 */
[----:B------:R-:W-:Y:S01]  /*6370*/  LOP3.LUT R10, R10, R31, RZ, 0x3c, !PT ;  /* 0x0000001f0a0a7212 */ /* 0x000fe200078e3cff */
[----:B------:R-:W-:Y:S01]  /*6380*/  IMAD R63, R60, R63, R95 ;  /* 0x0000003f3c3f7224 */ /* 0x000fe200078e025f */
[----:B------:R-:W-:Y:S01]  /*6390*/  MOV R84, R24 ;  /* 0x0000001800547202 */ /* 0x000fe20000000f00 */
[-C--:B------:R-:W-:Y:S01]  /*63a0*/  FMUL.FTZ R0, R97, R55.reuse ;  /* 0x0000003761007220 */ /* 0x080fe20000410000 */
[----:B------:R-:W-:Y:S01]  /*63b0*/  IADD3 R31, P3, R38, 0x4800, RZ ;  /* 0x00004800261f7810 */ /* 0x000fe20007f7e0ff */
[-C--:B------:R-:W-:Y:S01]  /*63c0*/  FMUL.FTZ R51, R96, R55.reuse ;  /* 0x0000003760337220 */ /* 0x080fe20000410000 */
[----:B------:R-:W-:Y:S01]  /*63d0*/  SHF.R.S32.HI R25, RZ, 0x1f, R89 ;  /* 0x0000001fff197819 */ /* 0x000fe20000011459 */
[-C--:B------:R-:W-:Y:S01]  /*63e0*/  FMUL.FTZ R48, R101, R55.reuse ;  /* 0x0000003765307220 */ /* 0x080fe20000410000 */
[----:B------:R-:W-:Y:S01]  /*63f0*/  IADD3 R24, P0, R89, R40, RZ ;  /* 0x0000002859187210 */ /* 0x000fe20007f1e0ff */
[-C--:B------:R-:W-:Y:S01]  /*6400*/  FMUL.FTZ R53, R100, R55.reuse ;  /* 0x0000003764357220 */ /* 0x080fe20000410000 */
[----:B------:R-:W-:Y:S01]  /*6410*/  SHF.R.S32.HI R26, RZ, 0x1f, R63 ;  /* 0x0000001fff1a7819 */ /* 0x000fe2000001143f */
[-C--:B------:R-:W-:Y:S01]  /*6420*/  FMUL.FTZ R49, R105, R55.reuse ;  /* 0x0000003769317220 */ /* 0x080fe20000410000 */
[----:B------:R-:W-:Y:S01]  /*6430*/  SHF.R.U64 R8, R8, 0x3, RZ ;  /* 0x0000000308087819 */ /* 0x000fe200000012ff */
[----:B------:R-:W-:Y:S01]  /*6440*/  FMUL.FTZ R50, R104, R55 ;  /* 0x0000003768327220 */ /* 0x000fe20000410000 */
[----:B------:R-:W-:Y:S01]  /*6450*/  IADD3 R35, P2, R38, 0x3000, RZ ;  /* 0x0000300026237810 */ /* 0x000fe20007f5e0ff */
[----:B------:R-:W-:Y:S01]  /*6460*/  IMAD R26, R26, UR4, RZ ;  /* 0x000000041a1a7c24 */ /* 0x000fe2000f8e02ff */
[----:B------:R-:W-:Y:S01]  /*6470*/  F2FP.BF16.F32.PACK_AB R5, R82, R87 ;  /* 0x000000575205723e */ /* 0x000fe200000010ff */
[----:B------:R-:W-:Y:S01]  /*6480*/  BAR.SYNC.DEFER_BLOCKING 0x1, 0x180 ;  /* 0x0046000000007b1d */ /* 0x000fe20000010000 */
[----:B------:R-:W-:Y:S01]  /*6490*/  LOP3.LUT R30, R31, 0x180, RZ, 0xc0, !PT ;  /* 0x000001801f1e7812 */ /* 0x000fe200078ec0ff */
[----:B------:R-:W-:Y:S01]  /*64a0*/  FMUL.FTZ R46, R109, R55 ;  /* 0x000000376d2e7220 */ /* 0x000fe20000410000 */
[----:B------:R-:W-:Y:S01]  /*64b0*/  IADD3.X R25, R25, R41, R27, P0, !PT ;  /* 0x0000002919197210 */ /* 0x000fe200007fe41b */
[----:B------:R-:W-:Y:S01]  /*64c0*/  FMUL.FTZ R59, R108, R55 ;  /* 0x000000376c3b7220 */ /* 0x000fe20000410000 */
[----:B------:R-:W-:Y:S01]  /*64d0*/  LOP3.LUT R12, R8, R29, RZ, 0x3c, !PT ;  /* 0x0000001d080c7212 */ /* 0x000fe200078e3cff */
[----:B------:R-:W-:Y:S01]  /*64e0*/  FMUL.FTZ R47, R113, R55 ;  /* 0x00000037712f7220 */ /* 0x000fe20000410000 */
[----:B------:R-:W-:Y:S01]  /*64f0*/  LOP3.LUT R8, R21, 0x180, RZ, 0xc0, !PT ;  /* 0x0000018015087812 */ /* 0x000fe200078ec0ff */
[----:B------:R-:W-:Y:S01]  /*6500*/  IMAD.WIDE.U32 R24, R63, UR4, R24 ;  /* 0x000000043f187c25 */ /* 0x000fe2000f8e0018 */
[----:B------:R-:W-:-:S03]  /*6510*/  LOP3.LUT R34, R35, 0x180, RZ, 0xc0, !PT ;  /* 0x0000018023227812 */ /* 0x000fc600078ec0ff */
[-C--:B------:R-:W-:Y:S01]  /*6520*/  FMUL.FTZ R58, R112, R55.reuse ;  /* 0x00000037703a7220 */ /* 0x080fe20000410000 */
[----:B------:R-:W-:Y:S01]  /*6530*/  SHF.R.U64 R30, R30, 0x3, RZ ;  /* 0x000000031e1e7819 */ /* 0x000fe200000012ff */
[----:B------:R-:W-:Y:S01]  /*6540*/  FMUL.FTZ R44, R117, R55 ;  /* 0x00000037752c7220 */ /* 0x000fe20000410000 */
[----:B------:R-:W-:Y:S01]  /*6550*/  MOV R85, R10 ;  /* 0x0000000a00557202 */ /* 0x000fe20000000f00 */
[----:B------:R-:W-:Y:S01]  /*6560*/  IMAD R11, R61, 0xc0, R142 ;  /* 0x000000c03d0b7824 */ /* 0x000fe200078e028e */
[----:B------:R-:W-:Y:S01]  /*6570*/  SHF.R.U64 R8, R8, 0x3, RZ ;  /* 0x0000000308087819 */ /* 0x000fe200000012ff */
[-C--:B------:R-:W-:Y:S01]  /*6580*/  FMUL.FTZ R57, R116, R55.reuse ;  /* 0x0000003774397220 */ /* 0x080fe20000410000 */
[----:B------:R-:W-:Y:S01]  /*6590*/  SHF.R.U64 R34, R34, 0x3, RZ ;  /* 0x0000000322227819 */ /* 0x000fe200000012ff */
[----:B------:R-:W-:Y:S01]  /*65a0*/  FMUL.FTZ R3, R125, R55 ;  /* 0x000000377d037220 */ /* 0x000fe20000410000 */
[----:B------:R-:W-:Y:S01]  /*65b0*/  LOP3.LUT R30, R30, R31, RZ, 0x3c, !PT ;  /* 0x0000001f1e1e7212 */ /* 0x000fe200078e3cff */
[--C-:B------:R-:W-:Y:S01]  /*65c0*/  IMAD.X R31, RZ, RZ, R39.reuse, P3 ;  /* 0x000000ffff1f7224 */ /* 0x100fe200018e0627 */
[----:B------:R-:W-:Y:S01]  /*65d0*/  LOP3.LUT P0, RZ, R140, 0x3, RZ, 0xc0, !PT ;  /* 0x000000038cff7812 */ /* 0x000fe2000780c0ff */
[----:B------:R-:W-:Y:S01]  /*65e0*/  FMUL.FTZ R54, R124, R55 ;  /* 0x000000377c367220 */ /* 0x000fe20000410000 */
[----:B------:R-:W-:Y:S01]  /*65f0*/  LOP3.LUT R8, R8, R21, RZ, 0x3c, !PT ;  /* 0x0000001508087212 */ /* 0x000fe200078e3cff */
[----:B------:R0:W-:Y:S01]  /*6600*/  STSM.16.M88.4 [R86], R4 ;  /* 0x0000000456007844 */ /* 0x0001e20000000200 */
[----:B------:R-:W-:Y:S01]  /*6610*/  LOP3.LUT R34, R34, R35, RZ, 0x3c, !PT ;  /* 0x0000002322227212 */ /* 0x000fe200078e3cff */
[----:B------:R-:W-:Y:S01]  /*6620*/  IMAD.X R35, RZ, RZ, R39, P2 ;  /* 0x000000ffff237224 */ /* 0x000fe200010e0627 */
[----:B------:R-:W-:Y:S01]  /*6630*/  ISETP.GE.OR P2, PT, R11, R62, P0 ;  /* 0x0000003e0b00720c */ /* 0x000fe20000746670 */
[----:B------:R-:W-:Y:S01]  /*6640*/  FMUL.FTZ R45, R121, R55 ;  /* 0x00000037792d7220 */ /* 0x000fe20000410000 */
[----:B------:R-:W-:Y:S01]  /*6650*/  MOV R87, R14 ;  /* 0x0000000e00577202 */ /* 0x000fe20000000f00 */
[----:B------:R-:W-:Y:S01]  /*6660*/  FMUL.FTZ R56, R120, R55 ;  /* 0x0000003778387220 */ /* 0x000fe20000410000 */
[----:B------:R-:W-:Y:S01]  /*6670*/  F2FP.BF16.F32.PACK_AB R10, R46, R59 ;  /* 0x0000003b2e0a723e */ /* 0x000fe200000010ff */
[----:B------:R-:W-:Y:S01]  /*6680*/  FMUL.FTZ R43, R129, R55 ;  /* 0x00000037812b7220 */ /* 0x000fe20000410000 */
[----:B------:R-:W-:Y:S01]  /*6690*/  F2FP.BF16.F32.PACK_AB R14, R44, R57 ;  /* 0x000000392c0e723e */ /* 0x000fe200000010ff */
[-C--:B------:R-:W-:Y:S01]  /*66a0*/  FMUL.FTZ R52, R128, R55.reuse ;  /* 0x0000003780347220 */ /* 0x080fe20000410000 */
[----:B------:R-:W-:Y:S01]  /*66b0*/  F2FP.BF16.F32.PACK_AB R15, R69, R74 ;  /* 0x0000004a450f723e */ /* 0x000fe200000010ff */
[-C--:B------:R-:W-:Y:S01]  /*66c0*/  FMUL.FTZ R42, R133, R55.reuse ;  /* 0x00000037852a7220 */ /* 0x080fe20000410000 */
[----:B------:R-:W-:Y:S01]  /*66d0*/  FMUL.FTZ R55, R132, R55 ;  /* 0x0000003784377220 */ /* 0x000fe20000410000 */
[----:B------:R-:W-:Y:S01]  /*66e0*/  F2FP.BF16.F32.PACK_AB R41, R64, R73 ;  /* 0x000000494029723e */ /* 0x000fe200000010ff */
[----:B------:R-:W-:Y:S01]  /*66f0*/  ULDC.64 UR8, c[0x0][0xae8] ;  /* 0x0002ba0000087ab9 */ /* 0x000fe20000000a00 */
[----:B0-----:R-:W-:Y:S01]  /*6700*/  IMAD R7, R63, UR5, R26 ;  /* 0x000000053f077c24 */ /* 0x001fe2000f8e021a */
[----:B------:R-:W-:Y:S01]  /*6710*/  ULDC.64 UR4, c[0x0][0xb50] ;  /* 0x0002d40000047ab9 */ /* 0x000fe20000000a00 */
[----:B------:R-:W-:Y:S01]  /*6720*/  VIADD R5, R11, 0x8 ;  /* 0x000000080b057836 */ /* 0x000fe20000000000 */
[C---:B------:R-:W-:Y:S01]  /*6730*/  LEA R26, P3, R24.reuse, UR4, 0x2 ;  /* 0x00000004181a7c11 */ /* 0x040fe2000f8610ff */
[----:B------:R-:W-:Y:S01]  /*6740*/  IMAD.IADD R7, R25, 0x1, R7 ;  /* 0x0000000119077824 */ /* 0x000fe200078e0207 */
[----:B------:R-:W-:Y:S01]  /*6750*/  MOV R63, R8 ;  /* 0x00000008003f7202 */ /* 0x000fe20000000f00 */
[----:B------:R-:W-:Y:S01]  /*6760*/  IMAD.X R29, RZ, RZ, R39, P5 ;  /* 0x000000ffff1d7224 */ /* 0x000fe200028e0627 */
[----:B------:R-:W-:Y:S01]  /*6770*/  ISETP.GE.OR P0, PT, R5, R62, P0 ;  /* 0x0000003e0500720c */ /* 0x000fe20000706670 */
[----:B------:R-:W-:Y:S01]  /*6780*/  SHFL.IDX PT, R82, R26, 0x1, 0x1c1f ;  /* 0x003c1f001a527f89 */ /* 0x000fe200000e0000 */
[----:B------:R-:W-:-:S02]  /*6790*/  LEA.HI.X R27, R24, UR5, R7, 0x2, P3 ;  /* 0x00000005181b7c11 */ /* 0x000fc400098f1407 */
[----:B------:R-:W-:Y:S02]  /*67a0*/  F2FP.BF16.F32.PACK_AB R4, R0, R51 ;  /* 0x000000330004723e */ /* 0x000fe400000010ff */
[----:B------:R-:W-:Y:S02]  /*67b0*/  F2FP.BF16.F32.PACK_AB R5, R78, R83 ;  /* 0x000000534e05723e */ /* 0x000fe400000010ff */
[----:B------:R-:W-:Y:S01]  /*67c0*/  F2FP.BF16.F32.PACK_AB R6, R48, R53 ;  /* 0x000000353006723e */ /* 0x000fe200000010ff */
[----:B------:R-:W-:Y:S01]  /*67d0*/  SHFL.IDX PT, R83, R27, 0x1, 0x1c1f ;  /* 0x003c1f001b537f89 */ /* 0x000fe200000e0000 */
[----:B------:R-:W-:Y:S02]  /*67e0*/  F2FP.BF16.F32.PACK_AB R7, R80, R81 ;  /* 0x000000515007723e */ /* 0x000fe400000010ff */
[----:B------:R-:W-:Y:S01]  /*67f0*/  MOV R86, R12 ;  /* 0x0000000c00567202 */ /* 0x000fe20000000f00 */
[----:B------:R0:W-:Y:S01]  /*6800*/  SHFL.IDX PT, R80, R26, RZ, 0x1c1f ;  /* 0x001c1fff1a507589 */ /* 0x0001e200000e0000 */
[----:B------:R-:W-:-:S02]  /*6810*/  F2FP.BF16.F32.PACK_AB R8, R49, R50 ;  /* 0x000000323108723e */ /* 0x000fc400000010ff */
[----:B------:R-:W-:Y:S01]  /*6820*/  F2FP.BF16.F32.PACK_AB R9, R70, R79 ;  /* 0x0000004f4609723e */ /* 0x000fe200000010ff */
[----:B------:R-:W-:Y:S01]  /*6830*/  STSM.16.M88.4 [R63], R4 ;  /* 0x000000043f007844 */ /* 0x000fe20000000200 */
[----:B------:R-:W-:Y:S02]  /*6840*/  F2FP.BF16.F32.PACK_AB R11, R71, R76 ;  /* 0x0000004c470b723e */ /* 0x000fe400000010ff */
[----:B------:R-:W-:Y:S01]  /*6850*/  F2FP.BF16.F32.PACK_AB R12, R47, R58 ;  /* 0x0000003a2f0c723e */ /* 0x000fe200000010ff */
[----:B------:R1:W2:Y:S01]  /*6860*/  SHFL.IDX PT, R81, R27, RZ, 0x1c1f ;  /* 0x001c1fff1b517589 */ /* 0x0002a200000e0000 */
[----:B------:R-:W-:Y:S02]  /*6870*/  F2FP.BF16.F32.PACK_AB R13, R68, R77 ;  /* 0x0000004d440d723e */ /* 0x000fe400000010ff */
[----:B0-----:R-:W-:Y:S01]  /*6880*/  F2FP.BF16.F32.PACK_AB R26, R3, R54 ;  /* 0x00000036031a723e */ /* 0x001fe200000010ff */
[----:B------:R-:W-:Y:S01]  /*6890*/  STSM.16.M88.4 [R87], R8 ;  /* 0x0000000857007844 */ /* 0x000fe20000000200 */
[----:B------:R-:W0:Y:S01]  /*68a0*/  @P1 LDC R3, c[0x0][0xbec] ;  /* 0x0002fb00ff031b82 */ /* 0x000e220000000800 */
[----:B------:R-:W-:-:S02]  /*68b0*/  F2FP.BF16.F32.PACK_AB R24, R45, R56 ;  /* 0x000000382d18723e */ /* 0x000fc400000010ff */
[----:B------:R3:W-:Y:S01]  /*68c0*/  STSM.16.M88.4 [R86], R12 ;  /* 0x0000000c56007844 */ /* 0x0007e20000000200 */
[----:B------:R-:W-:Y:S02]  /*68d0*/  F2FP.BF16.F32.PACK_AB R25, R66, R75 ;  /* 0x0000004b4219723e */ /* 0x000fe400000010ff */
[----:B-1----:R-:W-:Y:S02]  /*68e0*/  F2FP.BF16.F32.PACK_AB R27, R67, R72 ;  /* 0x00000048431b723e */ /* 0x002fe400000010ff */
[----:B------:R-:W-:Y:S02]  /*68f0*/  F2FP.BF16.F32.PACK_AB R40, R43, R52 ;  /* 0x000000342b28723e */ /* 0x000fe400000010ff */
[----:B------:R-:W-:Y:S01]  /*6900*/  F2FP.BF16.F32.PACK_AB R42, R42, R55 ;  /* 0x000000372a2a723e */ /* 0x000fe200000010ff */
[----:B------:R1:W-:Y:S01]  /*6910*/  STSM.16.M88.4 [R85], R24 ;  /* 0x0000001855007844 */ /* 0x0003e20000000200 */
[----:B------:R-:W-:Y:S01]  /*6920*/  F2FP.BF16.F32.PACK_AB R43, R65, R134 ;  /* 0x00000086412b723e */ /* 0x000fe200000010ff */
[----:B------:R-:W-:Y:S01]  /*6930*/  IMAD R0, R137, 0x60, R138 ;  /* 0x0000006089007824 */ /* 0x000fe200078e028a */
[----:B------:R-:W-:-:S02]  /*6940*/  IADD3 R21, P4, R38, 0x6000, RZ ;  /* 0x0000600026157810 */ /* 0x000fc40007f9e0ff */
[----:B------:R-:W-:Y:S01]  /*6950*/  LOP3.LUT R28, R28, R91, RZ, 0x3c, !PT ;  /* 0x0000005b1c1c7212 */ /* 0x000fe200078e3cff */
[----:B------:R4:W-:Y:S01]  /*6960*/  STSM.16.M88.4 [R84], R40 ;  /* 0x0000002854007844 */ /* 0x0009e20000000200 */
[----:B------:R-:W-:Y:S01]  /*6970*/  LOP3.LUT R20, R21, 0x180, RZ, 0xc0, !PT ;  /* 0x0000018015147812 */ /* 0x000fe200078ec0ff */
[----:B---3--:R-:W3:Y:S08]  /*6980*/  @P1 LDC R13, c[0x0][0xbf0] ;  /* 0x0002fc00ff0d1b82 */ /* 0x008ef00000000800 */
[----:B------:R-:W-:Y:S01]  /*6990*/  BAR.SYNC.DEFER_BLOCKING 0x1, 0x180 ;  /* 0x0046000000007b1d */ /* 0x000fe20000010000 */
[----:B------:R-:W-:Y:S01]  /*69a0*/  UIMAD UR6, UR12, UR8, URZ ;  /* 0x000000080c0672a4 */ /* 0x000fe2000f8e023f */
[----:B------:R-:W-:-:S06]  /*69b0*/  SHF.R.U64 R20, R20, 0x3, RZ ;  /* 0x0000000314147819 */ /* 0x000fcc00000012ff */
[----:B------:R-:W4:Y:S01]  /*69c0*/  LDC.64 R14, c[0x0][0xae0] ;  /* 0x0002b800ff0e7b82 */ /* 0x000f220000000a00 */
[----:B-1----:R-:W-:Y:S01]  /*69d0*/  IMAD R24, R61, 0xc0, R0 ;  /* 0x000000c03d187824 */ /* 0x002fe200078e0200 */
[----:B------:R-:W-:Y:S01]  /*69e0*/  UIMAD.WIDE.U32 UR4, UR7, UR8, URZ ;  /* 0x00000008070472a5 */ /* 0x000fe2000f8e003f */
[----:B------:R-:W-:Y:S01]  /*69f0*/  LOP3.LUT R20, R20, R21, RZ, 0x3c, !PT ;  /* 0x0000001514147212 */ /* 0x000fe200078e3cff */
[----:B------:R-:W-:Y:S01]  /*6a00*/  UIMAD UR6, UR7, UR9, UR6 ;  /* 0x00000009070672a4 */ /* 0x000fe2000f8e0206 */
[----:B0-----:R-:W-:Y:S01]  /*6a10*/  @P1 IMAD.HI.U32 R0, R24, R3, RZ ;  /* 0x0000000318001227 */ /* 0x001fe200078e00ff */
[----:B------:R-:W-:Y:S01]  /*6a20*/  LOP3.LUT R21, R38, 0x180, RZ, 0xc0, !PT ;  /* 0x0000018026157812 */ /* 0x000fe200078ec0ff */
[----:B------:R-:W-:Y:S01]  /*6a30*/  ULDC.64 UR8, c[0x0][0xaf0] ;  /* 0x0002bc0000087ab9 */ /* 0x000fe20000000a00 */
[----:B------:R-:W-:Y:S01]  /*6a40*/  UIADD3 UR5, UR5, UR6, URZ ;  /* 0x0000000605057290 */ /* 0x000fe2000fffe03f */
[----:B------:R-:W-:Y:S01]  /*6a50*/  IMAD.MOV.U32 R12, RZ, RZ, R24 ;  /* 0x000000ffff0c7224 */ /* 0x000fe200078e0018 */
[----:B------:R-:W-:Y:S01]  /*6a60*/  UIMAD UR6, UR10, UR8, URZ ;  /* 0x000000080a0672a4 */ /* 0x000fe2000f8e023f */
[----:B------:R-:W-:-:S02]  /*6a70*/  SHF.R.U64 R21, R21, 0x3, RZ ;  /* 0x0000000315157819 */ /* 0x000fc400000012ff */
[----:B---3--:R-:W-:Y:S01]  /*6a80*/  @P1 SHF.R.U32.HI R12, RZ, R13, R0 ;  /* 0x0000000dff0c1219 */ /* 0x008fe20000011600 */
[----:B------:R-:W-:Y:S01]  /*6a90*/  UIMAD UR6, UR38, UR9, UR6 ;  /* 0x00000009260672a4 */ /* 0x000fe2000f8e0206 */
[----:B------:R-:W-:Y:S01]  /*6aa0*/  LOP3.LUT R38, R21, R38, RZ, 0x3c, !PT ;  /* 0x0000002615267212 */ /* 0x000fe200078e3cff */
[----:B--2---:R0:W-:Y:S01]  /*6ab0*/  @!P2 ST.E desc[UR48][R80.64], R33 ;  /* 0x000000215000a985 */ /* 0x0041e2000c101930 */
[--C-:B------:R-:W-:Y:S01]  /*6ac0*/  SHF.R.S32.HI R3, RZ, 0x1f, R12.reuse ;  /* 0x0000001fff037819 */ /* 0x100fe2000001140c */
[----:B------:R-:W-:Y:S01]  /*6ad0*/  UIMAD.WIDE.U32 UR38, UR38, UR8, UR4 ;  /* 0x00000008262672a5 */ /* 0x000fe2000f8e0004 */
[----:B------:R-:W-:Y:S01]  /*6ae0*/  IMAD.MOV R13, RZ, RZ, -R12 ;  /* 0x000000ffff0d7224 */ /* 0x000fe200078e0a0c */
[----:B------:R-:W-:Y:S01]  /*6af0*/  IADD3.X R21, RZ, R39, RZ, P4, !PT ;  /* 0x00000027ff157210 */ /* 0x000fe200027fe4ff */
[----:B------:R0:W-:Y:S01]  /*6b00*/  @!P0 ST.E desc[UR48][R82.64], R32 ;  /* 0x0000002052008985 */ /* 0x0001e2000c101930 */
[----:B----4-:R-:W-:Y:S01]  /*6b10*/  IMAD R0, R3, R14, RZ ;  /* 0x0000000e03007224 */ /* 0x010fe200078e02ff */
[----:B------:R-:W-:Y:S01]  /*6b20*/  UIADD3 UR39, UR39, UR6, URZ ;  /* 0x0000000627277290 */ /* 0x000fe2000fffe03f */
[----:B------:R-:W-:Y:S01]  /*6b30*/  IMAD R3, R60, R13, R24 ;  /* 0x0000000d3c037224 */ /* 0x000fe200078e0218 */
[----:B------:R0:W5:Y:S01]  /*6b40*/  LD.E.128 R48, desc[UR48][R38.64] ;  /* 0x0000003026307980 */ /* 0x000162000c101d00 */
[----:B------:R-:W-:Y:S01]  /*6b50*/  IMAD R15, R12, R15, R0 ;  /* 0x0000000f0c0f7224 */ /* 0x000fe200078e0200 */
[----:B------:R-:W-:Y:S01]  /*6b60*/  ULDC.64 UR4, c[0x0][0xad8] ;  /* 0x0002b60000047ab9 */ /* 0x000fe20000000a00 */
[----:B------:R-:W-:Y:S01]  /*6b70*/  IMAD R61, R61, 0xc0, R138 ;  /* 0x000000c03d3d7824 */ /* 0x000fe200078e028a */
[----:B------:R0:W5:Y:S01]  /*6b80*/  LD.E.128 R44, desc[UR48][R36.64] ;  /* 0x00000030242c7980 */ /* 0x000162000c101d00 */
[----:B------:R-:W-:-:S03]  /*6b90*/  SHF.R.S32.HI R0, RZ, 0x1f, R3 ;  /* 0x0000001fff007819 */ /* 0x000fc60000011403 */
[----:B------:R0:W5:Y:S01]  /*6ba0*/  LD.E.128 R52, desc[UR48][R34.64] ;  /* 0x0000003022347980 */ /* 0x000162000c101d00 */
[----:B------:R-:W-:Y:S01]  /*6bb0*/  IMAD.WIDE.U32 R12, R12, R14, UR38 ;  /* 0x000000260c0c7e25 */ /* 0x000fe2000f8e000e */
[----:B------:R-:W-:Y:S02]  /*6bc0*/  UIADD3 UR44, UR44, 0x1, URZ ;  /* 0x000000012c2c7890 */ /* 0x000fe4000fffe03f */
[----:B------:R0:W5:Y:S04]  /*6bd0*/  LD.E.128 R4, desc[UR48][R30.64] ;  /* 0x000000301e047980 */ /* 0x000168000c101d00 */
[----:B------:R0:W5:Y:S04]  /*6be0*/  LD.E.128 R56, desc[UR48][R20.64] ;  /* 0x0000003014387980 */ /* 0x000168000c101d00 */
[----:B------:R0:W5:Y:S01]  /*6bf0*/  LD.E.128 R8, desc[UR48][R28.64] ;  /* 0x000000301c087980 */ /* 0x000162000c101d00 */
[----:B------:R-:W-:Y:S01]  /*6c00*/  IMAD.IADD R13, R13, 0x1, R15 ;  /* 0x000000010d0d7824 */ /* 0x000fe200078e020f */
[----:B------:R-:W-:Y:S01]  /*6c10*/  ISETP.GE.AND P0, PT, R61, R62, PT ;  /* 0x0000003e3d00720c */ /* 0x000fe20003f06270 */
[----:B------:R-:W-:Y:S01]  /*6c20*/  IMAD R0, R0, UR4, RZ ;  /* 0x0000000400007c24 */ /* 0x000fe2000f8e02ff */
[----:B------:R-:W-:Y:S01]  /*6c30*/  @!PT LDS RZ, [RZ] ;  /* 0x00000000fffff984 */ /* 0x000fe20000000800 */
[----:B------:R-:W-:Y:S01]  /*6c40*/  @!PT LDS RZ, [RZ] ;  /* 0x00000000fffff984 */ /* 0x000fe20000000800 */
[----:B------:R-:W-:Y:S01]  /*6c50*/  @!PT LDS RZ, [RZ] ;  /* 0x00000000fffff984 */ /* 0x000fe20000000800 */
[----:B------:R-:W-:Y:S01]  /*6c60*/  @!PT LDS RZ, [RZ] ;  /* 0x00000000fffff984 */ /* 0x000fe20000000800 */
[----:B------:R1:W-:Y:S06]  /*6c70*/  MEMBAR.ALL.CTA ;  /* 0x0000000000007992 */ /* 0x0003ec0000008000 */
[----:B-1----:R-:W1:Y:S01]  /*6c80*/  FENCE.VIEW.ASYNC.S ;  /* 0x00000000000073c6 */ /* 0x002e620000000000 */
[C---:B------:R-:W-:Y:S01]  /*6c90*/  IMAD.WIDE.U32 R12, R3.reuse, UR4, R12 ;  /* 0x00000004030c7c25 */ /* 0x040fe2000f8e000c */
[----:B------:R-:W-:Y:S01]  /*6ca0*/  UIADD3 UR4, UR40, 0x2d820, URZ ;  /* 0x0002d82028047890 */ /* 0x000fe2000fffe03f */
[----:B------:R-:W-:Y:S01]  /*6cb0*/  BSSY B0, `(.L_x_31) ;  /* 0x000001d000007945 */ /* 0x000fe20003800000 */
[----:B------:R-:W-:Y:S01]  /*6cc0*/  ULDC.64 UR6, c[0x0][0xa80] ;  /* 0x0002a00000067ab9 */ /* 0x000fe20000000a00 */
[----:B------:R-:W-:Y:S01]  /*6cd0*/  IMAD R15, R3, UR5, R0 ;  /* 0x00000005030f7c24 */ /* 0x000fe2000f8e0200 */
[----:B------:R-:W-:Y:S01]  /*6ce0*/  UPRMT UR4, URZ, 0x654, UR4 ;  /* 0x000006543f047896 */ /* 0x000fe20008000004 */
[----:B------:R-:W-:Y:S01]  /*6cf0*/  LEA R0, P1, R12, UR6, 0x1 ;  /* 0x000000060c007c11 */ /* 0x000fe2000f8208ff */
[----:B------:R-:W-:Y:S01]  /*6d00*/  UISETP.NE.AND UP0, UPT, UR44, 0x2, UPT ;  /* 0x000000022c00788c */ /* 0x000fe2000bf05270 */
[----:B------:R-:W-:Y:S01]  /*6d10*/  IMAD.IADD R3, R13, 0x1, R15 ;  /* 0x000000010d037824 */ /* 0x000fe200078e020f */
[----:B------:R-:W-:-:S02]  /*6d20*/  ULDC UR5, c[0x0][0xc] ;  /* 0x0000030000057ab9 */ /* 0x000fc40000000800 */
[----:B------:R-:W-:Y:S01]  /*6d30*/  USEL UR6, URZ, 0x1, UP0 ;  /* 0x000000013f067887 */ /* 0x000fe20008000000 */
[----:B-1----:R0:W1:Y:S01]  /*6d40*/  SHFL.IDX PT, R14, R0, RZ, 0x1c1f ;  /* 0x001c1fff000e7589 */ /* 0x00206200000e0000 */
[----:B------:R-:W-:Y:S01]  /*6d50*/  LEA.HI.X R26, R12, UR7, R3, 0x1, P1 ;  /* 0x000000070c1a7c11 */ /* 0x000fe200088f0c03 */
[----:B------:R-:W-:Y:S02]  /*6d60*/  UIADD3 UR36, UR5, UR36, URZ ;  /* 0x0000002405247290 */ /* 0x000fe4000fffe03f */
[----:B------:R-:W-:Y:S02]  /*6d70*/  USEL UR44, UR44, URZ, UP0 ;  /* 0x0000003f2c2c7287 */ /* 0x000fe40008000000 */
[----:B------:R-:W-:Y:S01]  /*6d80*/  ULOP3.LUT UR45, UR45, UR6, URZ, 0x3c, !UPT ;  /* 0x000000062d2d7292 */ /* 0x000fe2000f8e3c3f */
[----:B------:R0:W2:Y:S01]  /*6d90*/  SHFL.IDX PT, R15, R26, RZ, 0x1c1f ;  /* 0x001c1fff1a0f7589 */ /* 0x0000a200000e0000 */
[----:B------:R-:W-:Y:S01]  /*6da0*/  SYNCS.ARRIVE.TRANS64.RED.A1T0 RZ, [UR4], RZ ;  /* 0x000000ffffff79a7 */ /* 0x000fe20008100404 */
[----:B------:R-:W-:Y:S09]  /*6db0*/  @P0 BRA `(.L_x_32) ;  /* 0x0000000000300947 */ /* 0x000ff20003800000 */
[----:B------:R-:W-:Y:S02]  /*6dc0*/  ULDC UR4, c[0x0][0xac8] ;  /* 0x0002b20000047ab9 */ /* 0x000fe40000000800 */
[----:B------:R-:W-:Y:S02]  /*6dd0*/  ISETP.GE.AND P1, PT, R136, UR4, PT ;  /* 0x0000000488007c0c */ /* 0x000fe4000bf26270 */
[----:B------:R-:W-:Y:S02]  /*6de0*/  ISETP.GE.AND P2, PT, R23, UR4, PT ;  /* 0x0000000417007c0c */ /* 0x000fe4000bf46270 */
[----:B------:R-:W-:-:S09]  /*6df0*/  ISETP.GE.AND P0, PT, R22, UR4, PT ;  /* 0x0000000416007c0c */ /* 0x000fd2000bf06270 */
[-C--:B01----:R-:W-:Y:S02]  /*6e00*/  @!P1 LEA R20, P3, R136, R14.reuse, 0x1 ;  /* 0x0000000e88149211 */ /* 0x083fe400078608ff */
[C---:B------:R-:W-:Y:S02]  /*6e10*/  @!P2 LEA R24, P4, R23.reuse, R14, 0x1 ;  /* 0x0000000e1718a211 */ /* 0x040fe400078808ff */
[----:B--2---:R-:W-:Y:S01]  /*6e20*/  @!P0 IMAD.WIDE R12, R22, 0x2, R14 ;  /* 0x00000002160c8825 */ /* 0x004fe200078e020e */
[-C--:B------:R-:W-:Y:S02]  /*6e30*/  @!P1 LEA.HI.X R21, R136, R15.reuse, R147, 0x1, P3 ;  /* 0x0000000f88159211 */ /* 0x080fe400018f0c93 */
[----:B------:R-:W-:Y:S02]  /*6e40*/  @!P2 LEA.HI.X R25, R23, R15, R146, 0x1, P4 ;  /* 0x0000000f1719a211 */ /* 0x000fe400020f0c92 */
[----:B-----5:R3:W-:Y:S04]  /*6e50*/  @!P0 ST.E.128 desc[UR48][R12.64], R48 ;  /* 0x000000300c008985 */ /* 0x0207e8000c101d30 */
[----:B------:R3:W-:Y:S04]  /*6e60*/  @!P1 ST.E.128 desc[UR48][R20.64], R52 ;  /* 0x0000003414009985 */ /* 0x0007e8000c101d30 */
[----:B------:R3:W-:Y:S02]  /*6e70*/  @!P2 ST.E.128 desc[UR48][R24.64], R56 ;  /* 0x000000381800a985 */ /* 0x0007e4000c101d30 */
.L_x_32:
[----:B------:R-:W-:Y:S05]  /*6e80*/  BSYNC B0 ;  /* 0x0000000000007941 */ /* 0x000fea0003800000 */
.L_x_31:
[----:B------:R-:W-:Y:S01]  /*6e90*/  VIADD R3, R61, 0x60 ;  /* 0x000000603d037836 */ /* 0x000fe20000000000 */
[----:B--2---:R2:W4:Y:S01]  /*6ea0*/  SHFL.IDX PT, R15, R26, 0x1, 0x1c1f ;  /* 0x003c1f001a0f7f89 */ /* 0x00452200000e0000 */
[----:B------:R-:W-:Y:S01]  /*6eb0*/  UIADD3 UR46, UR46, 0x1, URZ ;  /* 0x000000012e2e7890 */ /* 0x000fe2000fffe03f */
[----:B------:R-:W-:Y:S02]  /*6ec0*/  BSSY B0, `(.L_x_33) ;  /* 0x0000010000007945 */ /* 0x000fe40003800000 */
[----:B------:R-:W-:Y:S01]  /*6ed0*/  ISETP.GE.AND P0, PT, R3, R62, PT ;  /* 0x0000003e0300720c */ /* 0x000fe20003f06270 */
[----:B-1----:R2:W1:-:S12]  /*6ee0*/  SHFL.IDX PT, R14, R0, 0x1, 0x1c1f ;  /* 0x003c1f00000e7f89 */ /* 0x00245800000e0000 */
[----:B--2---:R-:W-:Y:S05]  /*6ef0*/  @P0 BRA `(.L_x_34) ;  /* 0x0000000000300947 */ /* 0x004fea0003800000 */
[----:B------:R-:W-:Y:S02]  /*6f00*/  ULDC UR4, c[0x0][0xac8] ;  /* 0x0002b20000047ab9 */ /* 0x000fe40000000800 */
[----:B------:R-:W-:Y:S02]  /*6f10*/  ISETP.GE.AND P3, PT, R136, UR4, PT ;  /* 0x0000000488007c0c */ /* 0x000fe4000bf66270 */
[----:B------:R-:W-:Y:S02]  /*6f20*/  ISETP.GE.AND P4, PT, R23, UR4, PT ;  /* 0x0000000417007c0c */ /* 0x000fe4000bf86270 */
[----:B------:R-:W-:-:S09]  /*6f30*/  ISETP.GE.AND P2, PT, R22, UR4, PT ;  /* 0x0000000416007c0c */ /* 0x000fd2000bf46270 */
[-C--:B01-3--:R-:W-:Y:S02]  /*6f40*/  @!P3 LEA R20, P0, R136, R14.reuse, 0x1 ;  /* 0x0000000e8814b211 */ /* 0x08bfe400078008ff */
[C---:B------:R-:W-:Y:S02]  /*6f50*/  @!P4 LEA R24, P1, R23.reuse, R14, 0x1 ;  /* 0x0000000e1718c211 */ /* 0x040fe400078208ff */
[----:B----4-:R-:W-:Y:S01]  /*6f60*/  @!P2 IMAD.WIDE R12, R22, 0x2, R14 ;  /* 0x00000002160ca825 */ /* 0x010fe200078e020e */
[-C--:B------:R-:W-:Y:S02]  /*6f70*/  @!P3 LEA.HI.X R21, R136, R15.reuse, R147, 0x1, P0 ;  /* 0x0000000f8815b211 */ /* 0x080fe400000f0c93 */
[----:B------:R-:W-:Y:S02]  /*6f80*/  @!P4 LEA.HI.X R25, R23, R15, R146, 0x1, P1 ;  /* 0x0000000f1719c211 */ /* 0x000fe400008f0c92 */
[----:B-----5:R2:W-:Y:S04]  /*6f90*/  @!P2 ST.E.128 desc[UR48][R12.64], R44 ;  /* 0x0000002c0c00a985 */ /* 0x0205e8000c101d30 */
[----:B------:R2:W-:Y:S04]  /*6fa0*/  @!P3 ST.E.128 desc[UR48][R20.64], R4 ;  /* 0x000000041400b985 */ /* 0x0005e8000c101d30 */
[----:B------:R2:W-:Y:S02]  /*6fb0*/  @!P4 ST.E.128 desc[UR48][R24.64], R8 ;  /* 0x000000081800c985 */ /* 0x0005e4000c101d30 */
.L_x_34:
[----:B------:R-:W-:Y:S05]  /*6fc0*/  BSYNC B0 ;  /* 0x0000000000007941 */ /* 0x000fea0003800000 */
.L_x_33:
[----:B0-----:R-:W0:Y:S02]  /*6fd0*/  LDC R0, c[0x0][0xc34] ;  /* 0x00030d00ff007b82 */ /* 0x001e240000000800 */
[----:B0-----:R-:W-:-:S13]  /*6fe0*/  ISETP.LE.AND P0, PT, R0, UR36, PT ;  /* 0x0000002400007c0c */ /* 0x001fda000bf03270 */
[----:B------:R-:W-:Y:S05]  /*6ff0*/  @!P0 BRA `(.L_x_35) ;  /* 0xffffff9c00988947 */ /* 0x000fea000383ffff */
[----:B------:R-:W-:Y:S05]  /*7000*/  EXIT ;  /* 0x000000000000794d */ /* 0x000fea0003800000 */
.L_x_5:
[----:B------:R-:W-:-:S08]  /*7010*/  NOP ;  /* 0x0000000000007918 */ /* 0x000fd00000000000 */
[----:B------:R-:W0:-:S00]  /*7020*/  USETMAXREG.DEALLOC.CTAPOOL 0x20 ;  /* 0x00000020000079c8 */ /* 0x000e0000080e0500 */
[----:B------:R-:W1:Y:S01]  /*7030*/  S2UR UR10, SR_CTAID.X ;  /* 0x00000000000a79c3 */ /* 0x000e620000002500 */
[----:B0-----:R-:W-:Y:S02]  /*7040*/  IMAD.MOV.U32 R0, RZ, RZ, 0x1 ;  /* 0x00000001ff007424 */ /* 0x001fe400078e00ff */
[----:B------:R-:W-:Y:S02]  /*7050*/  IMAD.MOV.U32 R23, RZ, RZ, RZ ;  /* 0x000000ffff177224 */ /* 0x000fe400078e00ff */
[----:B------:R-:W-:-:S03]  /*7060*/  IMAD.MOV.U32 R25, RZ, RZ, 0x1 ;  /* 0x00000001ff197424 */ /* 0x000fc600078e00ff */
[----:B------:R-:W1:Y:S02]  /*7070*/  LDC R2, c[0x0][0xc34] ;  /* 0x00030d00ff027b82 */ /* 0x000e640000000800 */
[----:B-1----:R-:W-:-:S13]  /*7080*/  ISETP.LE.AND P0, PT, R2, UR10, PT ;  /* 0x0000000a02007c0c */ /* 0x002fda000bf03270 */
[----:B------:R-:W-:Y:S05]  /*7090*/  @P0 BRA `(.L_x_36) ;  /* 0x00000034001c0947 */ /* 0x000fea0003800000 */
[----:B------:R-:W0:Y:S01]  /*70a0*/  S2R R5, SR_TID.X ;  /* 0x0000000000057919 */ /* 0x000e220000002100 */
[----:B------:R-:W-:Y:S01]  /*70b0*/  ULDC.64 UR6, c[0x0][0x2f0] ;  /* 0x0000bc0000067ab9 */ /* 0x000fe20000000a00 */
[----:B------:R-:W-:Y:S01]  /*70c0*/  ULDC UR9, c[0x0][0x2b8] ;  /* 0x0000ae0000097ab9 */ /* 0x000fe20000000800 */
[----:B------:R-:W-:Y:S01]  /*70d0*/  LOP3.LUT R16, R16, 0xfffffffd, RZ, 0xc0, !PT ;  /* 0xfffffffd10107812 */ /* 0x000fe200078ec0ff */
[----:B------:R-:W-:Y:S01]  /*70e0*/  ULDC.64 UR4, c[0x0][0x418] ;  /* 0x0001060000047ab9 */ /* 0x000fe20000000a00 */
[----:B------:R-:W1:Y:S01]  /*70f0*/  S2UR UR8, SR_CgaCtaId ;  /* 0x00000000000879c3 */ /* 0x000e620000008800 */
[----:B------:R-:W-:Y:S01]  /*7100*/  UISETP.NE.U32.AND UP0, UPT, UR4, URZ, UPT ;  /* 0x0000003f0400728c */ /* 0x000fe2000bf05070 */
[----:B------:R-:W-:Y:S01]  /*7110*/  IMAD.MOV.U32 R25, RZ, RZ, 0x1 ;  /* 0x00000001ff197424 */ /* 0x000fe200078e00ff */
[----:B------:R-:W-:Y:S01]  /*7120*/  UMOV UR37, 0x400 ;  /* 0x0000040000257882 */ /* 0x000fe20000000000 */
[----:B------:R-:W-:Y:S01]  /*7130*/  ULDC UR4, c[0x0][0x424] ;  /* 0x0001090000047ab9 */ /* 0x000fe20000000800 */
[----:B------:R-:W-:Y:S01]  /*7140*/  UISETP.NE.AND.EX UP0, UPT, UR5, URZ, UPT, UP0 ;  /* 0x0000003f0500728c */ /* 0x000fe2000bf05300 */
[----:B------:R-:W-:Y:S01]  /*7150*/  IMAD.MOV.U32 R23, RZ, RZ, RZ ;  /* 0x000000ffff177224 */ /* 0x000fe200078e00ff */
[----:B------:R-:W-:Y:S01]  /*7160*/  ULDC UR38, c[0x0][0x448] ;  /* 0x0001120000267ab9 */ /* 0x000fe20000000800 */
[----:B------:R-:W-:-:S02]  /*7170*/  ULOP3.LUT UR40, UR42, 0x2, URZ, 0xfc, !UPT ;  /* 0x000000022a287892 */ /* 0x000fc4000f8efc3f */
[----:B------:R-:W-:Y:S01]  /*7180*/  USEL UR4, UR4, 0x1, UP0 ;  /* 0x0000000104047887 */ /* 0x000fe20008000000 */
[----:B------:R-:W-:-:S03]  /*7190*/  ULDC UR41, c[0x0][0xc] ;  /* 0x0000030000297ab9 */ /* 0x000fc60000000800 */
[----:B------:R-:W-:-:S03]  /*71a0*/  UIMAD UR36, UR4, UR6, URZ ;  /* 0x00000006042472a4 */ /* 0x000fc6000f8e023f */
[----:B------:R-:W-:Y:S01]  /*71b0*/  ULDC UR4, c[0x0][0x288] ;  /* 0x0000a20000047ab9 */ /* 0x000fe20000000800 */
[----:B------:R-:W-:Y:S02]  /*71c0*/  UIADD3 UR5, UR36, 0x7f, URZ ;  /* 0x0000007f24057890 */ /* 0x000fe4000fffe03f */
[----:B------:R-:W-:Y:S02]  /*71d0*/  UIMAD UR38, UR38, UR4, URZ ;  /* 0x00000004262672a4 */ /* 0x000fe4000f8e023f */
[----:B------:R-:W-:Y:S02]  /*71e0*/  USHF.R.S32.HI UR6, URZ, 0x1f, UR5 ;  /* 0x0000001f3f067899 */ /* 0x000fe40008011405 */
[----:B-1----:R-:W-:Y:S02]  /*71f0*/  ULEA UR37, UR8, UR37, 0x18 ;  /* 0x0000002508257291 */ /* 0x002fe4000f8ec03f */
[----:B------:R-:W-:Y:S01]  /*7200*/  ULEA.HI UR6, UR6, UR5, URZ, 0x7 ;  /* 0x0000000506067291 */ /* 0x000fe2000f8f383f */
[----:B0-----:R-:W-:-:S03]  /*7210*/  IMAD.SHL.U32 R28, R5, 0x8, RZ ;  /* 0x00000008051c7824 */ /* 0x001fc600078e00ff */
[----:B------:R-:W-:Y:S02]  /*7220*/  ULEA.HI.SX32 UR43, UR6, 0xffffffff, 0x19 ;  /* 0xffffffff062b7891 */ /* 0x000fe4000f8fca3f */
[C---:B------:R-:W-:Y:S01]  /*7230*/  LOP3.LUT R0, R28.reuse, 0xd8, RZ, 0xc0, !PT ;  /* 0x000000d81c007812 */ /* 0x040fe200078ec0ff */
[----:B------:R-:W-:Y:S01]  /*7240*/  ULEA.HI.SX32 UR39, UR6, 0xfffffffe, 0x19 ;  /* 0xfffffffe06277891 */ /* 0x000fe2000f8fca3f */
[----:B------:R-:W-:Y:S01]  /*7250*/  LOP3.LUT R4, R28, 0x18, RZ, 0xc0, !PT ;  /* 0x000000181c047812 */ /* 0x000fe200078ec0ff */
[----:B------:R-:W-:Y:S01]  /*7260*/  USHF.L.U32 UR5, UR43, 0x7, URZ ;  /* 0x000000072b057899 */ /* 0x000fe2000800063f */
[----:B------:R-:W-:Y:S02]  /*7270*/  LOP3.LUT R3, R0, 0x18, R5, 0x78, !PT ;  /* 0x0000001800037812 */ /* 0x000fe400078e7805 */
[C---:B------:R-:W-:Y:S02]  /*7280*/  LOP3.LUT R0, R4.reuse, 0x20, RZ, 0xfc, !PT ;  /* 0x0000002004007812 */ /* 0x040fe400078efcff */
[----:B------:R-:W-:-:S02]  /*7290*/  LOP3.LUT R2, R4, 0x40, RZ, 0xfc, !PT ;  /* 0x0000004004027812 */ /* 0x000fc400078efcff */
[C---:B------:R-:W-:Y:S02]  /*72a0*/  ISETP.GE.AND P0, PT, R0.reuse, UR7, PT ;  /* 0x0000000700007c0c */ /* 0x040fe4000bf06270 */
[----:B------:R-:W-:Y:S02]  /*72b0*/  ISETP.GE.AND P1, PT, R0, UR9, PT ;  /* 0x0000000900007c0c */ /* 0x000fe4000bf26270 */
[----:B------:R-:W-:Y:S02]  /*72c0*/  ISETP.GE.AND P2, PT, R2, UR7, PT ;  /* 0x0000000702007c0c */ /* 0x000fe4000bf46270 */
[----:B------:R-:W-:Y:S01]  /*72d0*/  LOP3.LUT R28, R3, 0x320, R28, 0xf8, !PT ;  /* 0x00000320031c7812 */ /* 0x000fe200078ef81c */
[----:B------:R-:W-:-:S05]  /*72e0*/  IMAD.U32 R3, RZ, RZ, UR10 ;  /* 0x0000000aff037e24 */ /* 0x000fca000f8e00ff */
[----:B------:R0:W-:Y:S01]  /*72f0*/  STL [R1+0xc], R3 ;  /* 0x00000c0301007387 */ /* 0x0001e20000100800 */
[----:B------:R-:W-:Y:S02]  /*7300*/  @P0 LOP3.LUT R16, R16, 0x2, RZ, 0xfc, !PT ;  /* 0x0000000210100812 */ /* 0x000fe400078efcff */
[----:B------:R-:W-:Y:S01]  /*7310*/  ISETP.GE.AND P0, PT, R0, UR7, PT ;  /* 0x0000000700007c0c */ /* 0x000fe2000bf06270 */
[----:B------:R1:W-:Y:S01]  /*7320*/  STL [R1+0x10], RZ ;  /* 0x000010ff01007387 */ /* 0x0003e20000100800 */
[----:B------:R-:W-:Y:S02]  /*7330*/  LOP3.LUT R16, R16, 0xfffffdff, RZ, 0xc0, !PT ;  /* 0xfffffdff10107812 */ /* 0x000fe400078ec0ff */
[----:B------:R-:W-:Y:S02]  /*7340*/  SHF.R.U32.HI R0, RZ, 0x2, R5 ;  /* 0x00000002ff007819 */ /* 0x000fe40000011605 */
[----:B------:R-:W-:Y:S02]  /*7350*/  @P1 LOP3.LUT R16, R16, 0x200, RZ, 0xfc, !PT ;  /* 0x0000020010101812 */ /* 0x000fe400078efcff */
[----:B------:R-:W-:-:S02]  /*7360*/  ISETP.GE.AND P1, PT, R2, UR9, PT ;  /* 0x0000000902007c0c */ /* 0x000fc4000bf26270 */
[----:B------:R-:W-:Y:S02]  /*7370*/  LOP3.LUT R16, R16, 0xffffffef, RZ, 0xc0, !PT ;  /* 0xffffffef10107812 */ /* 0x000fe400078ec0ff */
[----:B0-----:R-:W-:Y:S01]  /*7380*/  LOP3.LUT R3, R0, 0x1f, RZ, 0xc0, !PT ;  /* 0x0000001f00037812 */ /* 0x001fe200078ec0ff */
[----:B------:R-:W-:Y:S01]  /*7390*/  IMAD.U32 R0, RZ, RZ, UR5 ;  /* 0x00000005ff007e24 */ /* 0x000fe2000f8e00ff */
[----:B------:R-:W-:Y:S02]  /*73a0*/  @P0 LOP3.LUT R16, R16, 0x10, RZ, 0xfc, !PT ;  /* 0x0000001010100812 */ /* 0x000fe400078efcff */
[----:B------:R-:W-:Y:S02]  /*73b0*/  ISETP.GE.AND P0, PT, R2, UR7, PT ;  /* 0x0000000702007c0c */ /* 0x000fe4000bf06270 */
[----:B------:R-:W-:Y:S02]  /*73c0*/  LOP3.LUT R16, R16, 0xfffffffe, RZ, 0xc0, !PT ;  /* 0xfffffffe10107812 */ /* 0x000fe400078ec0ff */
[----:B------:R-:W-:-:S02]  /*73d0*/  SHF.L.U32 R2, R5, 0x5, RZ ;  /* 0x0000000505027819 */ /* 0x000fc400000006ff */
[----:B------:R-:W-:Y:S02]  /*73e0*/  @P2 LOP3.LUT R16, R16, 0x1, RZ, 0xfc, !PT ;  /* 0x0000000110102812 */ /* 0x000fe400078efcff */
[----:B------:R-:W-:Y:S02]  /*73f0*/  LOP3.LUT R2, R2, 0x60, RZ, 0xc0, !PT ;  /* 0x0000006002027812 */ /* 0x000fe400078ec0ff */
[----:B------:R-:W-:Y:S02]  /*7400*/  LOP3.LUT R16, R16, 0xfffffeff, RZ, 0xc0, !PT ;  /* 0xfffffeff10107812 */ /* 0x000fe400078ec0ff */
[----:B------:R-:W-:Y:S02]  /*7410*/  LOP3.LUT R5, R3, R2, RZ, 0xfc, !PT ;  /* 0x0000000203057212 */ /* 0x000fe400078efcff */
[----:B------:R-:W-:Y:S02]  /*7420*/  @P1 LOP3.LUT R16, R16, 0x100, RZ, 0xfc, !PT ;  /* 0x0000010010101812 */ /* 0x000fe400078efcff */
[----:B------:R-:W-:-:S02]  /*7430*/  ISETP.GE.AND P1, PT, R4, UR7, PT ;  /* 0x0000000704007c0c */ /* 0x000fc4000bf26270 */
[----:B------:R-:W-:Y:S02]  /*7440*/  LOP3.LUT R16, R16, 0xfffffff7, RZ, 0xc0, !PT ;  /* 0xfffffff710107812 */ /* 0x000fe400078ec0ff */
[----:B------:R-:W-:Y:S02]  /*7450*/  LEA R5, R28, UR37, 0x1 ;  /* 0x000000251c057c11 */ /* 0x000fe4000f8e08ff */
[----:B------:R-:W-:Y:S02]  /*7460*/  @P0 LOP3.LUT R16, R16, 0x8, RZ, 0xfc, !PT ;  /* 0x0000000810100812 */ /* 0x000fe400078efcff */
[----:B------:R-:W-:Y:S02]  /*7470*/  ISETP.GE.AND P0, PT, R4, UR7, PT ;  /* 0x0000000704007c0c */ /* 0x000fe4000bf06270 */
[----:B------:R-:W-:Y:S02]  /*7480*/  LOP3.LUT R16, R16, 0xfffffffb, RZ, 0xc0, !PT ;  /* 0xfffffffb10107812 */ /* 0x000fe400078ec0ff */
[----:B------:R-:W-:-:S02]  /*7490*/  LOP3.LUT R2, R3, UR5, R2, 0xfe, !PT ;  /* 0x0000000503027c12 */ /* 0x000fc4000f8efe02 */
[----:B------:R-:W-:-:S07]  /*74a0*/  IADD3 R0, -R3, UR36, -R0 ;  /* 0x0000002403007c10 */ /* 0x000fce000fffe900 */
[----:B------:R-:W-:Y:S02]  /*74b0*/  @P0 LOP3.LUT R16, R16, 0x4, RZ, 0xfc, !PT ;  /* 0x0000000410100812 */ /* 0x000fe400078efcff */
[----:B------:R-:W-:Y:S02]  /*74c0*/  ISETP.GE.AND P0, PT, R4, UR9, PT ;  /* 0x0000000904007c0c */ /* 0x000fe4000bf06270 */
[----:B------:R-:W-:-:S04]  /*74d0*/  LOP3.LUT R16, R16, 0xfffffbff, RZ, 0xc0, !PT ;  /* 0xfffffbff10107812 */ /* 0x000fc800078ec0ff */
[----:B------:R-:W-:-:S04]  /*74e0*/  LOP3.LUT R16, R16, 0xffffffdf, RZ, 0xc0, !PT ;  /* 0xffffffdf10107812 */ /* 0x000fc800078ec0ff */
[----:B------:R-:W-:-:S04]  /*74f0*/  @P1 LOP3.LUT R16, R16, 0x20, RZ, 0xfc, !PT ;  /* 0x0000002010101812 */ /* 0x000fc800078efcff */
[----:B-1----:R-:W-:-:S07]  /*7500*/  @P0 LOP3.LUT R16, R16, 0x400, RZ, 0xfc, !PT ;  /* 0x0000040010100812 */ /* 0x002fce00078efcff */
.L_x_71:
[----:B------:R-:W2:Y:S01]  /*7510*/  LDL R2, [R1+0xc] ;  /* 0x00000c0001027983 */ /* 0x000ea20000100800 */
[----:B------:R-:W0:Y:S01]  /*7520*/  LDC R0, c[0x0][0xc38] ;  /* 0x00030e00ff007b82 */ /* 0x000e220000000800 */
[----:B------:R-:W-:Y:S05]  /*7530*/  YIELD ;  /* 0x0000000000007946 */ /* 0x000fea0003800000 */
[----:B------:R-:W-:Y:S01]  /*7540*/  ULDC.64 UR4, c[0x0][0xa28] ;  /* 0x00028a0000047ab9 */ /* 0x000fe20000000a00 */
[----:B------:R-:W-:Y:S01]  /*7550*/  IMAD.MOV.U32 R18, RZ, RZ, RZ ;  /* 0x000000ffff127224 */ /* 0x000fe200078e00ff */
[----:B0-----:R-:W-:-:S13]  /*7560*/  ISETP.NE.AND P0, PT, R0, 0x1, PT ;  /* 0x000000010000780c */ /* 0x001fda0003f05270 */
[----:B------:R-:W2:Y:S08]  /*7570*/  @P0 LDC R0, c[0x0][0xc3c] ;  /* 0x00030f00ff000b82 */ /* 0x000eb00000000800 */
[----:B------:R-:W0:Y:S01]  /*7580*/  @P0 LDC R3, c[0x0][0xc40] ;  /* 0x00031000ff030b82 */ /* 0x000e220000000800 */
[----:B--2---:R-:W-:-:S04]  /*7590*/  @P0 IMAD.HI.U32 R0, R2, R0, RZ ;  /* 0x0000000002000227 */ /* 0x004fc800078e00ff */
[----:B------:R-:W-:Y:S01]  /*75a0*/  IMAD.MOV.U32 R24, RZ, RZ, R2 ;  /* 0x000000ffff187224 */ /* 0x000fe200078e0002 */
[----:B0-----:R-:W-:Y:S02]  /*75b0*/  @P0 SHF.R.U32.HI R24, RZ, R3, R0 ;  /* 0x00000003ff180219 */ /* 0x001fe40000011600 */
[----:B------:R-:W0:Y:S03]  /*75c0*/  LDC R0, c[0x0][0xc44] ;  /* 0x00031100ff007b82 */ /* 0x000e260000000800 */
[----:B------:R-:W-:Y:S01]  /*75d0*/  IMAD.MOV.U32 R19, RZ, RZ, R24 ;  /* 0x000000ffff137224 */ /* 0x000fe200078e0018 */
[----:B0-----:R-:W-:-:S13]  /*75e0*/  ISETP.NE.AND P0, PT, R0, 0x1, PT ;  /* 0x000000010000780c */ /* 0x001fda0003f05270 */
[----:B------:R-:W0:Y:S02]  /*75f0*/  @P0 LDC.64 R2, c[0x0][0xc48] ;  /* 0x00031200ff020b82 */ /* 0x000e240000000a00 */
[----:B0-----:R-:W-:-:S05]  /*7600*/  @P0 IMAD.HI.U32 R2, R24, R2, RZ ;  /* 0x0000000218020227 */ /* 0x001fca00078e00ff */
[----:B------:R-:W-:Y:S02]  /*7610*/  @P0 SHF.R.U32.HI R19, RZ, R3, R2 ;  /* 0x00000003ff130219 */ /* 0x000fe40000011602 */
[----:B------:R-:W-:-:S04]  /*7620*/  ISETP.NE.U32.AND P0, PT, RZ, UR4, PT ;  /* 0x00000004ff007c0c */ /* 0x000fc8000bf05070 */
[----:B------:R-:W-:-:S13]  /*7630*/  ISETP.NE.AND.EX P0, PT, RZ, UR5, PT, P0 ;  /* 0x00000005ff007c0c */ /* 0x000fda000bf05300 */
[----:B------:R-:W0:Y:S02]  /*7640*/  @P0 LDC.64 R2, c[0x0][0xa28] ;  /* 0x00028a00ff020b82 */ /* 0x000e240000000a00 */
[----:B0-----:R-:W-:-:S05]  /*7650*/  @P0 IMAD.WIDE R2, R19, 0x4, R2 ;  /* 0x0000000413020825 */ /* 0x001fca00078e0202 */
[----:B------:R-:W2:Y:S01]  /*7660*/  @P0 LDG.E R18, desc[UR48][R2.64] ;  /* 0x0000003002120981 */ /* 0x000ea2000c1e1900 */
[----:B------:R-:W-:-:S04]  /*7670*/  UIADD3 UR4, UR37, 0x15400, URZ ;  /* 0x0001540025047890 */ /* 0x000fc8000fffe03f */
[----:B------:R-:W-:-:S06]  /*7680*/  ULOP3.LUT UP0, URZ, UR4, 0x1bf, URZ, 0xc0, !UPT ;  /* 0x000001bf043f7892 */ /* 0x000fcc000f80c03f */
[----:B------:R-:W-:Y:S01]  /*7690*/  PLOP3.LUT P0, PT, PT, PT, UP0, 0x80, 0x0 ;  /* 0x000000000000781c */ /* 0x000fe20003f0f008 */
[----:B--2---:R0:W-:-:S12]  /*76a0*/  STL [R1+0x8], R18 ;  /* 0x0000081201007387 */ /* 0x0041d80000100800 */
[----:B------:R-:W-:Y:S05]  /*76b0*/  @!P0 BRA `(.L_x_37) ;  /* 0x0000000000408947 */ /* 0x000fea0003800000 */
[----:B------:R-:W-:Y:S01]  /*76c0*/  MOV R2, 0x0 ;  /* 0x0000000000027802 */ /* 0x000fe20000000f00 */
[----:B------:R-:W-:Y:S01]  /*76d0*/  ULDC.64 UR6, c[0x4][0x88] ;  /* 0x0100220000067ab9 */ /* 0x000fe20000000a00 */
[----:B------:R-:W-:Y:S01]  /*76e0*/  ULDC.64 UR8, c[0x4][0x90] ;  /* 0x0100240000087ab9 */ /* 0x000fe20000000a00 */
[----:B------:R-:W-:Y:S01]  /*76f0*/  ULDC.64 UR4, c[0x4][0x8] ;  /* 0x0100020000047ab9 */ /* 0x000fe20000000a00 */
[----:B------:R-:W-:Y:S01]  /*7700*/  IMAD.U32 R4, RZ, RZ, UR6 ;  /* 0x00000006ff047e24 */ /* 0x000fe2000f8e00ff */
[----:B------:R-:W-:Y:S01]  /*7710*/  MOV R8, 0x70 ;  /* 0x0000007000087802 */ /* 0x000fe20000000f00 */
[----:B------:R-:W1:Y:S01]  /*7720*/  LDC.64 R2, c[0x4][R2] ;  /* 0x0100000002027b82 */ /* 0x000e620000000a00 */
[----:B------:R-:W-:Y:S02]  /*7730*/  IMAD.U32 R5, RZ, RZ, UR7 ;  /* 0x00000007ff057e24 */ /* 0x000fe4000f8e00ff */
[----:B------:R-:W-:Y:S02]  /*7740*/  IMAD.U32 R6, RZ, RZ, UR8 ;  /* 0x00000008ff067e24 */ /* 0x000fe4000f8e00ff */
[----:B------:R-:W-:-:S02]  /*7750*/  IMAD.U32 R7, RZ, RZ, UR9 ;  /* 0x00000009ff077e24 */ /* 0x000fc4000f8e00ff */
[----:B------:R-:W-:Y:S02]  /*7760*/  IMAD.U32 R10, RZ, RZ, UR4 ;  /* 0x00000004ff0a7e24 */ /* 0x000fe4000f8e00ff */
[----:B------:R-:W-:Y:S02]  /*7770*/  IMAD.U32 R11, RZ, RZ, UR5 ;  /* 0x00000005ff0b7e24 */ /* 0x000fe4000f8e00ff */
[----:B------:R-:W-:Y:S02]  /*7780*/  IMAD.MOV.U32 R12, RZ, RZ, 0x1 ;  /* 0x00000001ff0c7424 */ /* 0x000fe400078e00ff */
[----:B------:R-:W-:-:S07]  /*7790*/  IMAD.MOV.U32 R13, RZ, RZ, RZ ;  /* 0x000000ffff0d7224 */ /* 0x000fce00078e00ff */
[----:B------:R-:W-:-:S07]  /*77a0*/  LEPC R20, `(.L_x_37) ;  /* 0x000000001014794e */ /* 0x000fce0000000000 */
[----:B01----:R-:W-:Y:S05]  /*77b0*/  CALL.ABS.NOINC R2 ;  /* 0x0000000002007343 */ /* 0x003fea0003c00000 */
.L_x_37:
[----:B------:R-:W-:-:S04]  /*77c0*/  UIADD3 UR4, UR37, 0x400, URZ ;  /* 0x0000040025047890 */ /* 0x000fc8000fffe03f */
[----:B------:R-:W-:-:S06]  /*77d0*/  ULOP3.LUT UP0, URZ, UR4, 0x1bf, URZ, 0xc0, !UPT ;  /* 0x000001bf043f7892 */ /* 0x000fcc000f80c03f */
[----:B------:R-:W-:-:S13]  /*77e0*/  PLOP3.LUT P0, PT, PT, PT, UP0, 0x80, 0x0 ;  /* 0x000000000000781c */ /* 0x000fda0003f0f008 */
[----:B------:R-:W-:Y:S05]  /*77f0*/  @!P0 BRA `(.L_x_38) ;  /* 0x00000000007c8947 */ /* 0x000fea0003800000 */
[----:B------:R-:W-:Y:S01]  /*7800*/  MOV R17, 0x0 ;  /* 0x0000000000117802 */ /* 0x000fe20000000f00 */
[----:B------:R-:W-:Y:S01]  /*7810*/  ULDC.64 UR6, c[0x4][0x88] ;  /* 0x0100220000067ab9 */ /* 0x000fe20000000a00 */
[----:B------:R-:W-:Y:S01]  /*7820*/  ULDC.64 UR8, c[0x4][0x90] ;  /* 0x0100240000087ab9 */ /* 0x000fe20000000a00 */
[----:B------:R-:W-:Y:S01]  /*7830*/  ULDC.64 UR4, c[0x4][0x10] ;  /* 0x0100040000047ab9 */ /* 0x000fe20000000a00 */
[----:B------:R1:W2:Y:S01]  /*7840*/  LDC.64 R2, c[0x4][R17] ;  /* 0x0100000011027b82 */ /* 0x0002a20000000a00 */
[----:B------:R-:W-:Y:S02]  /*7850*/  IMAD.U32 R4, RZ, RZ, UR6 ;  /* 0x00000006ff047e24 */ /* 0x000fe4000f8e00ff */
[----:B------:R-:W-:Y:S02]  /*7860*/  IMAD.U32 R5, RZ, RZ, UR7 ;  /* 0x00000007ff057e24 */ /* 0x000fe4000f8e00ff */
[----:B------:R-:W-:Y:S02]  /*7870*/  IMAD.U32 R6, RZ, RZ, UR8 ;  /* 0x00000008ff067e24 */ /* 0x000fe4000f8e00ff */
[----:B------:R-:W-:-:S02]  /*7880*/  IMAD.U32 R7, RZ, RZ, UR9 ;  /* 0x00000009ff077e24 */ /* 0x000fc4000f8e00ff */
[----:B------:R-:W-:Y:S02]  /*7890*/  IMAD.U32 R10, RZ, RZ, UR4 ;  /* 0x00000004ff0a7e24 */ /* 0x000fe4000f8e00ff */
[----:B------:R-:W-:Y:S02]  /*78a0*/  IMAD.U32 R11, RZ, RZ, UR5 ;  /* 0x00000005ff0b7e24 */ /* 0x000fe4000f8e00ff */
[----:B------:R-:W-:Y:S02]  /*78b0*/  IMAD.MOV.U32 R8, RZ, RZ, 0x70 ;  /* 0x00000070ff087424 */ /* 0x000fe400078e00ff */
[----:B------:R-:W-:Y:S02]  /*78c0*/  IMAD.MOV.U32 R12, RZ, RZ, 0x1 ;  /* 0x00000001ff0c7424 */ /* 0x000fe400078e00ff */
[----:B-1----:R-:W-:-:S07]  /*78d0*/  IMAD.MOV.U32 R13, RZ, RZ, RZ ;  /* 0x000000ffff0d7224 */ /* 0x002fce00078e00ff */
[----:B------:R-:W-:-:S07]  /*78e0*/  LEPC R20, `(.L_x_39) ;  /* 0x000000001014794e */ /* 0x000fce0000000000 */
[----:B0-2---:R-:W-:Y:S05]  /*78f0*/  CALL.ABS.NOINC R2 ;  /* 0x0000000002007343 */ /* 0x005fea0003c00000 */
.L_x_39:
[----:B------:R0:W1:Y:S01]  /*7900*/  LDC.64 R2, c[0x4][R17] ;  /* 0x0100000011027b82 */ /* 0x0000620000000a00 */
[----:B------:R-:W-:Y:S01]  /*7910*/  ULDC.64 UR6, c[0x4][0x88] ;  /* 0x0100220000067ab9 */ /* 0x000fe20000000a00 */
[----:B------:R-:W-:Y:S01]  /*7920*/  ULDC.64 UR8, c[0x4][0x90] ;  /* 0x0100240000087ab9 */ /* 0x000fe20000000a00 */
[----:B------:R-:W-:Y:S01]  /*7930*/  ULDC.64 UR4, c[0x4][0x18] ;  /* 0x0100060000047ab9 */ /* 0x000fe20000000a00 */
[----:B------:R-:W-:Y:S01]  /*7940*/  IMAD.U32 R4, RZ, RZ, UR6 ;  /* 0x00000006ff047e24 */ /* 0x000fe2000f8e00ff */
[----:B------:R-:W-:Y:S01]  /*7950*/  MOV R6, UR8 ;  /* 0x0000000800067c02 */ /* 0x000fe20008000f00 */
        /* <DEDUP_REMOVED lines=9> */
.L_x_38:
[----:B------:R-:W-:Y:S01]  /*79f0*/  ULDC.64 UR4, c[0x0][0x9f8] ;  /* 0x00027e0000047ab9 */ /* 0x000fe20000000a00 */
[--C-:B------:R-:W-:Y:S01]  /*7a00*/  IMAD.MOV.U32 R6, RZ, RZ, R19.reuse ;  /* 0x000000ffff067224 */ /* 0x100fe200078e0013 */
[----:B------:R-:W-:Y:S01]  /*7a10*/  ISETP.NE.U32.AND P0, PT, RZ, UR4, PT ;  /* 0x00000004ff007c0c */ /* 0x000fe2000bf05070 */
[----:B------:R-:W1:Y:S01]  /*7a20*/  LDC R9, c[0x0][0x430] ;  /* 0x00010c00ff097b82 */ /* 0x000e620000000800 */
[----:B------:R-:W-:Y:S01]  /*7a30*/  IMAD.MOV R5, RZ, RZ, -R19 ;  /* 0x000000ffff057224 */ /* 0x000fe200078e0a13 */
[----:B------:R-:W-:Y:S01]  /*7a40*/  ULDC UR4, c[0x0][0xc44] ;  /* 0x0003110000047ab9 */ /* 0x000fe20000000800 */
[----:B------:R-:W-:-:S13]  /*7a50*/  ISETP.NE.AND.EX P0, PT, RZ, UR5, PT, P0 ;  /* 0x00000005ff007c0c */ /* 0x000fda000bf05300 */
[----:B------:R-:W2:Y:S02]  /*7a60*/  @P0 LDC.64 R2, c[0x0][0x9f8] ;  /* 0x00027e00ff020b82 */ /* 0x000ea40000000a00 */
[----:B--2---:R-:W-:-:S05]  /*7a70*/  @P0 IMAD.WIDE R2, R19, 0x4, R2 ;  /* 0x0000000413020825 */ /* 0x004fca00078e0202 */
[----:B------:R-:W2:Y:S01]  /*7a80*/  @P0 LDG.E R6, desc[UR48][R2.64] ;  /* 0x0000003002060981 */ /* 0x000ea2000c1e1900 */
[----:B------:R-:W-:Y:S01]  /*7a90*/  UMOV UR5, 0xffffffff ;  /* 0xffffffff00057882 */ /* 0x000fe20000000000 */
[----:B------:R-:W-:Y:S02]  /*7aa0*/  IMAD R22, R5, UR4, R24 ;  /* 0x0000000405167c24 */ /* 0x000fe4000f8e0218 */
[----:B--2---:R2:W-:Y:S01]  /*7ab0*/  STL [R1], R6 ;  /* 0x0000000601007387 */ /* 0x0045e20000100800 */
[----:B-1----:R-:W-:Y:S05]  /*7ac0*/  BRA.DIV UR5, `(.L_x_40) ;  /* 0x0000002e05d87947 */ /* 0x002fea000b800000 */
.L_x_88:
[----:B------:R-:W1:Y:S01]  /*7ad0*/  S2R R2, SR_TID.X ;  /* 0x0000000000027919 */ /* 0x000e620000002100 */
[----:B------:R-:W-:Y:S01]  /*7ae0*/  USHF.L.U32 UR4, UR43, 0x7, URZ ;  /* 0x000000072b047899 */ /* 0x000fe2000800063f */
[----:B------:R-:W-:Y:S02]  /*7af0*/  ISETP.NE.AND P1, PT, R9, 0x1, PT ;  /* 0x000000010900780c */ /* 0x000fe40003f25270 */
[----:B------:R-:W-:Y:S02]  /*7b00*/  SHF.R.S32.HI R10, RZ, 0x1f, R6 ;  /* 0x0000001fff0a7819 */ /* 0x000fe40000011406 */
[----:B------:R-:W-:-:S03]  /*7b10*/  LOP3.LUT R16, R16, 0xffffffbf, RZ, 0xc0, !PT ;  /* 0xffffffbf10107812 */ /* 0x000fc600078ec0ff */
[----:B------:R3:W-:Y:S06]  /*7b20*/  STL [R1+0x4], R10 ;  /* 0x0000040a01007387 */ /* 0x0007ec0000100800 */
[----:B------:R-:W4:Y:S01]  /*7b30*/  @P1 LDC R3, c[0x0][0x434] ;  /* 0x00010d00ff031b82 */ /* 0x000f220000000800 */
[----:B------:R-:W-:-:S07]  /*7b40*/  @P1 LOP3.LUT R16, R16, 0x40, RZ, 0xfc, !PT ;  /* 0x0000004010101812 */ /* 0x000fce00078efcff */
[----:B------:R-:W0:Y:S01]  /*7b50*/  @P1 LDC R7, c[0x0][0x438] ;  /* 0x00010e00ff071b82 */ /* 0x000e220000000800 */
[----:B-1----:R-:W-:Y:S01]  /*7b60*/  SHF.R.U32.HI R0, RZ, 0x2, R2 ;  /* 0x00000002ff007819 */ /* 0x002fe20000011602 */
[----:B------:R-:W-:-:S03]  /*7b70*/  IMAD.SHL.U32 R2, R2, 0x20, RZ ;  /* 0x0000002002027824 */ /* 0x000fc600078e00ff */
[----:B------:R-:W-:Y:S02]  /*7b80*/  LOP3.LUT R0, R0, 0x1f, RZ, 0xc0, !PT ;  /* 0x0000001f00007812 */ /* 0x000fe400078ec0ff */
[----:B------:R-:W-:-:S04]  /*7b90*/  LOP3.LUT R2, R2, 0x60, RZ, 0xc0, !PT ;  /* 0x0000006002027812 */ /* 0x000fc800078ec0ff */
[----:B------:R-:W-:-:S04]  /*7ba0*/  LOP3.LUT R0, R0, UR4, R2, 0xfe, !PT ;  /* 0x0000000400007c12 */ /* 0x000fc8000f8efe02 */
[C---:B------:R-:W-:Y:S01]  /*7bb0*/  ISETP.GE.AND P0, PT, R0.reuse, UR36, PT ;  /* 0x0000002400007c0c */ /* 0x040fe2000bf06270 */
[----:B------:R-:W-:-:S04]  /*7bc0*/  IMAD.IADD R0, R0, 0x1, R18 ;  /* 0x0000000100007824 */ /* 0x000fc800078e0212 */
[----:B----4-:R-:W-:-:S04]  /*7bd0*/  @P1 IMAD.HI.U32 R2, R0, R3, RZ ;  /* 0x0000000300021227 */ /* 0x010fc800078e00ff */
[----:B------:R-:W-:Y:S01]  /*7be0*/  IMAD.MOV.U32 R8, RZ, RZ, R0 ;  /* 0x000000ffff087224 */ /* 0x000fe200078e0000 */
[----:B0-----:R-:W-:-:S03]  /*7bf0*/  @P1 SHF.R.U32.HI R8, RZ, R7, R2 ;  /* 0x00000007ff081219 */ /* 0x001fc60000011602 */
[----:B------:R-:W0:Y:S01]  /*7c00*/  @!P0 LDC.64 R4, c[0x0][0x428] ;  /* 0x00010a00ff048b82 */ /* 0x000e220000000a00 */
[----:B------:R-:W-:Y:S01]  /*7c10*/  @!P0 SHF.R.S32.HI R3, RZ, 0x1f, R8 ;  /* 0x0000001fff038819 */ /* 0x000fe20000011408 */
[----:B0-----:R-:W-:-:S04]  /*7c20*/  @!P0 IMAD R2, R10, R4, RZ ;  /* 0x000000040a028224 */ /* 0x001fc800078e02ff */
[----:B------:R-:W-:Y:S02]  /*7c30*/  @!P0 IMAD R5, R6, R5, R2 ;  /* 0x0000000506058224 */ /* 0x000fe400078e0202 */
[----:B------:R-:W-:-:S04]  /*7c40*/  @!P0 IMAD.MOV.U32 R2, RZ, RZ, R8 ;  /* 0x000000ffff028224 */ /* 0x000fc800078e0008 */
[----:B------:R-:W-:Y:S01]  /*7c50*/  @!P0 IMAD.WIDE.U32 R2, R6, R4, R2 ;  /* 0x0000000406028225 */ /* 0x000fe200078e0002 */
[----:B------:R-:W-:Y:S01]  /*7c60*/  MOV R4, RZ ;  /* 0x000000ff00047202 */ /* 0x000fe20000000f00 */
[----:B--2---:R-:W0:Y:S02]  /*7c70*/  @!P0 LDC.64 R6, c[0x0][0x418] ;  /* 0x00010600ff068b82 */ /* 0x004e240000000a00 */
[----:B------:R-:W-:Y:S01]  /*7c80*/  @!P0 IMAD.IADD R5, R3, 0x1, R5 ;  /* 0x0000000103058824 */ /* 0x000fe200078e0205 */
[----:B------:R-:W-:Y:S02]  /*7c90*/  LOP3.LUT R16, R16, 0xffffff7f, RZ, 0xc0, !PT ;  /* 0xffffff7f10107812 */ /* 0x000fe400078ec0ff */
[----:B0-----:R-:W-:-:S04]  /*7ca0*/  @!P0 LEA R6, P1, R2, R6, 0x2 ;  /* 0x0000000602068211 */ /* 0x001fc800078210ff */
[----:B------:R-:W-:Y:S01]  /*7cb0*/  @!P0 LEA.HI.X R7, R2, R7, R5, 0x2, P1 ;  /* 0x0000000702078211 */ /* 0x000fe200008f1405 */
[----:B------:R-:W-:Y:S02]  /*7cc0*/  IMAD.U32 R2, RZ, RZ, UR40 ;  /* 0x00000028ff027e24 */ /* 0x000fe4000f8e00ff */
[----:B------:R-:W-:Y:S01]  /*7cd0*/  IMAD.MOV R3, RZ, RZ, -R8 ;  /* 0x000000ffff037224 */ /* 0x000fe200078e0a08 */
[----:B------:R-:W-:Y:S01]  /*7ce0*/  SHF.R.S32.HI R29, RZ, 0x1f, R22 ;  /* 0x0000001fff1d7819 */ /* 0x000fe20000011416 */
[----:B------:R0:W5:Y:S01]  /*7cf0*/  @!P0 LDG.E R4, desc[UR48][R6.64] ;  /* 0x0000003006048981 */ /* 0x000162000c1e1900 */
[----:B------:R-:W-:Y:S01]  /*7d00*/  ISETP.NE.AND P2, PT, R2, 0x3, PT ;  /* 0x000000030200780c */ /* 0x000fe20003f45270 */
[----:B0-----:R-:W-:-:S12]  /*7d10*/  IMAD R6, R9, R3, R0 ;  /* 0x0000000309067224 */ /* 0x001fd800078e0200 */
[----:B------:R-:W-:Y:S01]  /*7d20*/  @P2 LOP3.LUT R16, R16, 0x80, RZ, 0xfc, !PT ;  /* 0x0000008010102812 */ /* 0x000fe200078efcff */
[----:B---3--:R-:W-:Y:S06]  /*7d30*/  @!P2 BRA `(.L_x_41) ;  /* 0x000000000004a947 */ /* 0x008fec0003800000 */
[----:B------:R-:W-:Y:S01]  /*7d40*/  BPT.TRAP 0x1 ;  /* 0x000000040000795c */ /* 0x000fe20000300000 */
.L_x_41:
[----:B------:R-:W-:Y:S01]  /*7d50*/  SHF.R.S32.HI R7, RZ, 0x1f, R6 ;  /* 0x0000001fff077819 */ /* 0x000fe20000011406 */
[----:B------:R-:W-:Y:S01]  /*7d60*/  ULDC.64 UR4, c[0x0][0x328] ;  /* 0x0000ca0000047ab9 */ /* 0x000fe20000000a00 */
[----:B------:R-:W-:Y:S03]  /*7d70*/  BSSY B0, `(.L_x_42) ;  /* 0x0000017000007945 */ /* 0x000fe60003800000 */
[----:B------:R-:W-:-:S04]  /*7d80*/  IMAD R3, R7, UR4, RZ ;  /* 0x0000000407037c24 */ /* 0x000fc8000f8e02ff */
[C---:B------:R-:W-:Y:S02]  /*7d90*/  IMAD R5, R6.reuse, UR5, R3 ;  /* 0x0000000506057c24 */ /* 0x040fe4000f8e0203 */
[----:B------:R-:W-:Y:S01]  /*7da0*/  IMAD.WIDE.U32 R2, R6, UR4, RZ ;  /* 0x0000000406027c25 */ /* 0x000fe2000f8e00ff */
[----:B------:R-:W-:-:S03]  /*7db0*/  ULDC.64 UR4, c[0x0][0x338] ;  /* 0x0000ce0000047ab9 */ /* 0x000fc60000000a00 */
[----:B------:R-:W-:Y:S01]  /*7dc0*/  IMAD.IADD R3, R3, 0x1, R5 ;  /* 0x0000000103037824 */ /* 0x000fe200078e0205 */
[----:B-----5:R-:W-:Y:S01]  /*7dd0*/  SHF.R.S32.HI R5, RZ, 0x1f, R4 ;  /* 0x0000001fff057819 */ /* 0x020fe20000011404 */
[----:B------:R-:W-:-:S04]  /*7de0*/  IMAD.WIDE.U32 R2, R4, UR4, R2 ;  /* 0x0000000404027c25 */ /* 0x000fc8000f8e0002 */
[----:B------:R-:W-:-:S04]  /*7df0*/  IMAD R0, R5, UR4, RZ ;  /* 0x0000000405007c24 */ /* 0x000fc8000f8e02ff */
[----:B------:R-:W-:Y:S01]  /*7e00*/  IMAD R0, R4, UR5, R0 ;  /* 0x0000000504007c24 */ /* 0x000fe2000f8e0200 */
[----:B------:R-:W-:-:S03]  /*7e10*/  ULDC.64 UR4, c[0x0][0x330] ;  /* 0x0000cc0000047ab9 */ /* 0x000fc60000000a00 */
[----:B------:R-:W-:Y:S02]  /*7e20*/  IMAD.IADD R3, R3, 0x1, R0 ;  /* 0x0000000103037824 */ /* 0x000fe400078e0200 */
[----:B------:R-:W-:Y:S02]  /*7e30*/  IMAD R0, R29, UR4, RZ ;  /* 0x000000041d007c24 */ /* 0x000fe4000f8e02ff */
[----:B------:R-:W-:-:S04]  /*7e40*/  IMAD.WIDE.U32 R2, R22, UR4, R2 ;  /* 0x0000000416027c25 */ /* 0x000fc8000f8e0002 */
[----:B------:R-:W-:Y:S01]  /*7e50*/  IMAD R0, R22, UR5, R0 ;  /* 0x0000000516007c24 */ /* 0x000fe2000f8e0200 */
[----:B------:R-:W-:Y:S02]  /*7e60*/  ULDC.64 UR4, c[0x0][0x318] ;  /* 0x0000c60000047ab9 */ /* 0x000fe40000000a00 */
[----:B------:R-:W-:Y:S01]  /*7e70*/  LEA R17, P0, R2, UR4, 0x1 ;  /* 0x0000000402117c11 */ /* 0x000fe2000f8008ff */
[----:B------:R-:W-:-:S05]  /*7e80*/  IMAD.IADD R0, R3, 0x1, R0 ;  /* 0x0000000103007824 */ /* 0x000fca00078e0200 */
[----:B------:R-:W-:Y:S02]  /*7e90*/  LEA.HI.X R18, R2, UR5, R0, 0x1, P0 ;  /* 0x0000000502127c11 */ /* 0x000fe400080f0c00 */
[----:B------:R-:W-:Y:S02]  /*7ea0*/  LEA R0, R23, UR37, 0x3 ;  /* 0x0000002517007c11 */ /* 0x000fe4000f8e18ff */
[----:B------:R-:W-:-:S04]  /*7eb0*/  SHF.L.U32 R2, R25, 0x1f, RZ ;  /* 0x0000001f19027819 */ /* 0x000fc800000006ff */
[----:B------:R-:W0:Y:S02]  /*7ec0*/  SYNCS.PHASECHK.TRANS64.TRYWAIT P0, [R0+URZ+0x2d840], R2 ;  /* 0x02d84002000075a7 */ /* 0x000e24000800017f */
[----:B0-----:R-:W-:Y:S05]  /*7ed0*/  @!P0 BRA `(.L_x_43) ;  /* 0x0000002c00088947 */ /* 0x001fea0003800000 */
.L_x_89:
[----:B------:R-:W-:Y:S05]  /*7ee0*/  BSYNC B0 ;  /* 0x0000000000007941 */ /* 0x000fea0003800000 */
.L_x_42:
[----:B------:R-:W1:Y:S01]  /*7ef0*/  S2R R9, SR_TID.X ;  /* 0x0000000000097919 */ /* 0x000e620000002100 */
[----:B------:R-:W-:Y:S01]  /*7f00*/  ULDC.64 UR4, c[0x0][0x300] ;  /* 0x0000c00000047ab9 */ /* 0x000fe20000000a00 */
[----:B------:R-:W-:Y:S01]  /*7f10*/  USHF.L.U32 UR6, UR43, 0x7, URZ ;  /* 0x000000072b067899 */ /* 0x000fe2000800063f */
[----:B------:R-:W-:Y:S01]  /*7f20*/  IMAD R7, R7, UR4, RZ ;  /* 0x0000000407077c24 */ /* 0x000fe2000f8e02ff */
[----:B------:R-:W-:Y:S01]  /*7f30*/  LOP3.LUT P4, RZ, R16, 0x4, RZ, 0xc0, !PT ;  /* 0x0000000410ff7812 */ /* 0x000fe2000788c0ff */
[----:B0-----:R-:W-:Y:S01]  /*7f40*/  IMAD.WIDE.U32 R2, R6, UR4, RZ ;  /* 0x0000000406027c25 */ /* 0x001fe2000f8e00ff */
[C---:B------:R-:W-:Y:S02]  /*7f50*/  LOP3.LUT P3, RZ, R16.reuse, 0x2, RZ, 0xc0, !PT ;  /* 0x0000000210ff7812 */ /* 0x040fe4000786c0ff */
[----:B------:R-:W-:Y:S01]  /*7f60*/  LOP3.LUT P2, RZ, R16, 0x1, RZ, 0xc0, !PT ;  /* 0x0000000110ff7812 */ /* 0x000fe2000784c0ff */
[----:B------:R-:W-:Y:S01]  /*7f70*/  IMAD R7, R6, UR5, R7 ;  /* 0x0000000506077c24 */ /* 0x000fe2000f8e0207 */
[----:B------:R-:W-:-:S02]  /*7f80*/  ULDC.64 UR4, c[0x0][0x310] ;  /* 0x0000c40000047ab9 */ /* 0x000fc40000000a00 */
[----:B------:R-:W-:Y:S02]  /*7f90*/  IMAD R5, R5, UR4, RZ ;  /* 0x0000000405057c24 */ /* 0x000fe4000f8e02ff */
[----:B------:R-:W-:Y:S02]  /*7fa0*/  IMAD.IADD R3, R3, 0x1, R7 ;  /* 0x0000000103037824 */ /* 0x000fe400078e0207 */
[C---:B------:R-:W-:Y:S02]  /*7fb0*/  IMAD R5, R4.reuse, UR5, R5 ;  /* 0x0000000504057c24 */ /* 0x040fe4000f8e0205 */
[----:B------:R-:W-:Y:S01]  /*7fc0*/  IMAD.WIDE.U32 R2, R4, UR4, R2 ;  /* 0x0000000404027c25 */ /* 0x000fe2000f8e0002 */
[----:B------:R-:W-:-:S03]  /*7fd0*/  ULDC.64 UR4, c[0x0][0x308] ;  /* 0x0000c20000047ab9 */ /* 0x000fc60000000a00 */
[----:B------:R-:W-:Y:S02]  /*7fe0*/  IMAD.IADD R3, R3, 0x1, R5 ;  /* 0x0000000103037824 */ /* 0x000fe400078e0205 */
[----:B------:R-:W-:Y:S02]  /*7ff0*/  IMAD R5, R29, UR4, RZ ;  /* 0x000000041d057c24 */ /* 0x000fe4000f8e02ff */
[----:B------:R-:W-:-:S04]  /*8000*/  IMAD.WIDE.U32 R2, R22, UR4, R2 ;  /* 0x0000000416027c25 */ /* 0x000fc8000f8e0002 */
[----:B------:R-:W-:Y:S01]  /*8010*/  IMAD R4, R22, UR5, R5 ;  /* 0x0000000516047c24 */ /* 0x000fe2000f8e0205 */
[----:B------:R-:W-:Y:S01]  /*8020*/  ULDC.64 UR4, c[0x0][0x2e8] ;  /* 0x0000ba0000047ab9 */ /* 0x000fe20000000a00 */
[----:B-1----:R-:W-:Y:S01]  /*8030*/  SHF.R.U32.HI R10, RZ, 0x2, R9 ;  /* 0x00000002ff0a7819 */ /* 0x002fe20000011609 */
[----:B------:R-:W-:Y:S01]  /*8040*/  IMAD.SHL.U32 R8, R9, 0x8, RZ ;  /* 0x0000000809087824 */ /* 0x000fe200078e00ff */
[----:B------:R-:W-:Y:S01]  /*8050*/  LEA R5, P0, R2, UR4, 0x1 ;  /* 0x0000000402057c11 */ /* 0x000fe2000f8008ff */
[----:B------:R-:W-:Y:S01]  /*8060*/  IMAD.IADD R4, R3, 0x1, R4 ;  /* 0x0000000103047824 */ /* 0x000fe200078e0204 */
[----:B------:R-:W-:Y:S01]  /*8070*/  UMOV UR4, 0xffffffff ;  /* 0xffffffff00047882 */ /* 0x000fe20000000000 */
[----:B------:R-:W-:Y:S01]  /*8080*/  IMAD.U32 R9, RZ, RZ, UR6 ;  /* 0x00000006ff097e24 */ /* 0x000fe2000f8e00ff */
[----:B------:R-:W-:Y:S02]  /*8090*/  LOP3.LUT R10, R10, 0x1f, RZ, 0xc0, !PT ;  /* 0x0000001f0a0a7812 */ /* 0x000fe400078ec0ff */
[----:B------:R-:W-:Y:S01]  /*80a0*/  LEA.HI.X R6, R2, UR5, R4, 0x1, P0 ;  /* 0x0000000502067c11 */ /* 0x000fe200080f0c04 */
[----:B------:R-:W-:Y:S01]  /*80b0*/  IMAD R4, R23, 0x3000, R28 ;  /* 0x0000300017047824 */ /* 0x000fe200078e021c */
[----:B------:R-:W-:-:S02]  /*80c0*/  LOP3.LUT R8, R8, 0x18, RZ, 0xc0, !PT ;  /* 0x0000001808087812 */ /* 0x000fc400078ec0ff */
[----:B------:R-:W-:Y:S01]  /*80d0*/  IADD3 R9, -R10, UR36, -R9 ;  /* 0x000000240a097c10 */ /* 0x000fe2000fffe909 */
[----:B------:R-:W-:Y:S06]  /*80e0*/  BRA.DIV UR4, `(.L_x_44) ;  /* 0x0000002a04987947 */ /* 0x000fec000b800000 */
[----:B------:R-:W0:Y:S01]  /*80f0*/  SHFL.IDX PT, R3, R5, RZ, 0x1c1f ;  /* 0x001c1fff05037589 */ /* 0x000e2200000e0000 */
[----:B------:R-:W-:-:S03]  /*8100*/  ISETP.GE.AND P0, PT, R9, 0x1, PT ;  /* 0x000000010900780c */ /* 0x000fc60003f06270 */
[----:B------:R-:W1:Y:S04]  /*8110*/  SHFL.IDX PT, R2, R6, RZ, 0x1c1f ;  /* 0x001c1fff06027589 */ /* 0x000e6800000e0000 */
[----:B------:R-:W-:Y:S06]  /*8120*/  SHFL.IDX PT, R14, R5, 0x3, 0x1c1f ;  /* 0x007c1f00050e7f89 */ /* 0x000fec00000e0000 */
[----:B------:R-:W-:-:S02]  /*8130*/  @P0 LEA R7, R4, UR37, 0x1 ;  /* 0x0000002504070c11 */ /* 0x000fc4000f8e08ff */
[----:B0-----:R-:W-:-:S05]  /*8140*/  @P0 LEA R3, P1, R8, R3, 0x1 ;  /* 0x0000000308030211 */ /* 0x001fca00078208ff */
[----:B-1----:R-:W-:-:S05]  /*8150*/  @P0 IMAD.X R2, RZ, RZ, R2, P1 ;  /* 0x000000ffff020224 */ /* 0x002fca00008e0602 */
[----:B------:R-:W-:-:S04]  /*8160*/  @P0 LOP3.LUT R3, R3, R2, RZ, 0x3c, !PT ;  /* 0x0000000203030212 */ /* 0x000fc800078e3cff */
[----:B------:R-:W-:-:S04]  /*8170*/  @P0 LOP3.LUT R2, R3, R2, RZ, 0x3c, !PT ;  /* 0x0000000203020212 */ /* 0x000fc800078e3cff */
[----:B------:R-:W-:-:S05]  /*8180*/  @P0 LOP3.LUT R3, R3, R2, RZ, 0x3c, !PT ;  /* 0x0000000203030212 */ /* 0x000fca00078e3cff */
[----:B------:R-:W-:Y:S04]  /*8190*/  @P0 LDGSTS.E.BYPASS.LTC128B.128 [R7+0x15400], desc[UR48][R2.64], !P4 ;  /* 0x1540000002070fae */ /* 0x000fe8000e101d70 */
[----:B------:R-:W-:Y:S04]  /*81a0*/  @P0 LDGSTS.E.BYPASS.LTC128B.128 [R7+0x17400], desc[UR48][R2.64+0x40], !P3 ;  /* 0x1740004002070fae */ /* 0x000fe8000d901d70 */
[----:B------:R0:W-:Y:S01]  /*81b0*/  @P0 LDGSTS.E.BYPASS.LTC128B.128 [R7+0x19400], desc[UR48][R2.64+0x80], !P2 ;  /* 0x1940008002070fae */ /* 0x0001e2000d101d70 */
[----:B------:R-:W-:-:S03]  /*81c0*/  ISETP.GE.AND P0, PT, R9, 0x21, PT ;  /* 0x000000210900780c */ /* 0x000fc60003f06270 */
[----:B0-----:R-:W0:Y:S10]  /*81d0*/  SHFL.IDX PT, R3, R5, 0x1, 0x1c1f ;  /* 0x003c1f0005037f89 */ /* 0x001e3400000e0000 */
[----:B------:R-:W-:Y:S01]  /*81e0*/  @P0 LEA R7, R4, UR37, 0x1 ;  /* 0x0000002504070c11 */ /* 0x000fe2000f8e08ff */
[----:B------:R-:W1:Y:S01]  /*81f0*/  SHFL.IDX PT, R2, R6, 0x1, 0x1c1f ;  /* 0x003c1f0006027f89 */ /* 0x000e6200000e0000 */
        /* <DEDUP_REMOVED lines=11> */
[----:B------:R-:W1:Y:S04]  /*82b0*/  SHFL.IDX PT, R2, R6, 0x2, 0x1c1f ;  /* 0x005c1f0006027f89 */ /* 0x000e6800000e0000 */
[----:B------:R-:W2:Y:S01]  /*82c0*/  SHFL.IDX PT, R6, R6, 0x3, 0x1c1f ;  /* 0x007c1f0006067f89 */ /* 0x000ea200000e0000 */
[----:B0-----:R-:W-:-:S05]  /*82d0*/  @P0 LEA R3, P1, R8, R3, 0x1 ;  /* 0x0000000308030211 */ /* 0x001fca00078208ff */
[----:B-1----:R-:W-:-:S05]  /*82e0*/  @P0 IMAD.X R2, RZ, RZ, R2, P1 ;  /* 0x000000ffff020224 */ /* 0x002fca00008e0602 */
[----:B------:R-:W-:-:S04]  /*82f0*/  @P0 LOP3.LUT R3, R3, R2, RZ, 0x3c, !PT ;  /* 0x0000000203030212 */ /* 0x000fc800078e3cff */
[----:B------:R-:W-:-:S04]  /*8300*/  @P0 LOP3.LUT R2, R3, R2, RZ, 0x3c, !PT ;  /* 0x0000000203020212 */ /* 0x000fc800078e3cff */
[----:B------:R-:W-:-:S05]  /*8310*/  @P0 LOP3.LUT R3, R3, R2, RZ, 0x3c, !PT ;  /* 0x0000000203030212 */ /* 0x000fca00078e3cff */
[----:B------:R0:W-:Y:S04]  /*8320*/  @P0 LDGSTS.E.BYPASS.LTC128B.128 [R7+0x16400], desc[UR48][R2.64], !P4 ;  /* 0x1640000002070fae */ /* 0x0001e8000e101d70 */
[----:B------:R0:W-:Y:S04]  /*8330*/  @P0 LDGSTS.E.BYPASS.LTC128B.128 [R7+0x18400], desc[UR48][R2.64+0x40], !P3 ;  /* 0x1840004002070fae */ /* 0x0001e8000d901d70 */
[----:B--2---:R0:W-:Y:S02]  /*8340*/  @P0 LDGSTS.E.BYPASS.LTC128B.128 [R7+0x1a400], desc[UR48][R2.64+0x80], !P2 ;  /* 0x1a40008002070fae */ /* 0x0041e4000d101d70 */
.L_x_99:
[----:B------:R-:W-:-:S13]  /*8350*/  ISETP.GE.AND P0, PT, R9, 0x61, PT ;  /* 0x000000610900780c */ /* 0x000fda0003f06270 */
[----:B0-----:R-:W-:Y:S02]  /*8360*/  @P0 LEA R2, P1, R8, R14, 0x1 ;  /* 0x0000000e08020211 */ /* 0x001fe400078208ff */
[----:B------:R-:W-:Y:S02]  /*8370*/  @P0 LEA R5, R4, UR37, 0x1 ;  /* 0x0000002504050c11 */ /* 0x000fe4000f8e08ff */
[----:B------:R-:W-:-:S05]  /*8380*/  @P0 IADD3.X R3, RZ, R6, RZ, P1, !PT ;  /* 0x00000006ff030210 */ /* 0x000fca0000ffe4ff */
[----:B------:R-:W-:Y:S01]  /*8390*/  @!PT LDS RZ, [RZ] ;  /* 0x00000000fffff984 */ /* 0x000fe20000000800 */
[----:B------:R-:W-:Y:S01]  /*83a0*/  @!PT LDS RZ, [RZ] ;  /* 0x00000000fffff984 */ /* 0x000fe20000000800 */
[----:B------:R-:W-:Y:S01]  /*83b0*/  @!PT LDS RZ, [RZ] ;  /* 0x00000000fffff984 */ /* 0x000fe20000000800 */
[----:B------:R0:W-:Y:S04]  /*83c0*/  @P0 LDGSTS.E.BYPASS.LTC128B.128 [R5+0x16c00], desc[UR48][R2.64], !P4 ;  /* 0x16c0000002050fae */ /* 0x0001e8000e101d70 */
[----:B------:R0:W-:Y:S04]  /*83d0*/  @P0 LDGSTS.E.BYPASS.LTC128B.128 [R5+0x18c00], desc[UR48][R2.64+0x40], !P3 ;  /* 0x18c0004002050fae */ /* 0x0001e8000d901d70 */
[----:B------:R0:W-:Y:S01]  /*83e0*/  @P0 LDGSTS.E.BYPASS.LTC128B.128 [R5+0x1ac00], desc[UR48][R2.64+0x80], !P2 ;  /* 0x1ac0008002050fae */ /* 0x0001e2000d101d70 */
[----:B------:R-:W-:Y:S01]  /*83f0*/  PLOP3.LUT P0, PT, PT, PT, PT, 0x80, 0x0 ;  /* 0x000000000000781c */ /* 0x000fe20003f0f070 */
[----:B------:R-:W-:-:S12]  /*8400*/  NOP ;  /* 0x0000000000007918 */ /* 0x000fd80000000000 */
.L_x_45:
[----:B------:R-:W-:Y:S02]  /*8410*/  PLOP3.LUT P1, PT, P1, P0, PT, 0xa2, 0x0 ;  /* 0x000000000000781c */ /* 0x000fe40000f21472 */
[----:B------:R-:W-:-:S08]  /*8420*/  @P0 R2UR P1, UR4, R0 ;  /* 0x00000000000402ca */ /* 0x000fd00000020000 */
[----:B------:R-:W-:-:S05]  /*8430*/  @P0 PLOP3.LUT P0, PT, P1, PT, PT, 0x80, 0x0 ;  /* 0x000000000000081c */ /* 0x000fca0000f0f070 */
[----:B------:R-:W-:Y:S01]  /*8440*/  @!P1 SYNCS.ARRIVE.TRANS64.RED.A0T1 RZ, [UR4+0x2d830], RZ ;  /* 0x02d830ffffff99a7 */ /* 0x000fe20008200404 */
[----:B------:R-:W-:Y:S07]  /*8450*/  @!P1 ARRIVES.LDGSTSBAR.64.TRANSCNT [UR4+0x2d830] ;  /* 0x02d83000ff0099b0 */ /* 0x000fee0008000a84 */
[----:B------:R-:W-:Y:S05]  /*8460*/  @P0 BRA.U.ANY `(.L_x_45) ;  /* 0xfffffffd00e80947 */ /* 0x000fea000393ffff */
[----:B------:R-:W-:Y:S01]  /*8470*/  NOP ;  /* 0x0000000000007918 */ /* 0x000fe20000000000 */
[----:B0-----:R-:W-:-:S05]  /*8480*/  IMAD.U32 R2, RZ, RZ, UR40 ;  /* 0x00000028ff027e24 */ /* 0x001fca000f8e00ff */
[----:B------:R-:W-:-:S13]  /*8490*/  ISETP.NE.AND P2, PT, R2, 0x3, PT ;  /* 0x000000030200780c */ /* 0x000fda0003f45270 */
[----:B------:R-:W-:Y:S05]  /*84a0*/  @!P2 BRA `(.L_x_46) ;  /* 0x000000000004a947 */ /* 0x000fea0003800000 */
[----:B------:R-:W-:Y:S01]  /*84b0*/  BPT.TRAP 0x1 ;  /* 0x000000040000795c */ /* 0x000fe20000300000 */
.L_x_46:
[----:B------:R0:W-:Y:S02]  /*84c0*/  SYNCS.ARRIVE.TRANS64.A1T0 RZ, [R0+URZ+0x2d830], RZ ;  /* 0x02d830ff00ff79a7 */ /* 0x0001e4000810003f */
[----:B------:R-:W-:Y:S05]  /*84d0*/  WARPSYNC.ALL ;  /* 0x0000000000007948 */ /* 0x000fea0003800000 */
[----:B------:R-:W-:-:S04]  /*84e0*/  UIADD3 UR4, UR37, 0xc400, URZ ;  /* 0x0000c40025047890 */ /* 0x000fc8000fffe03f */
[----:B------:R-:W-:Y:S01]  /*84f0*/  ULOP3.LUT UP0, URZ, UR4, 0x1bf, URZ, 0xc0, !UPT ;  /* 0x000001bf043f7892 */ /* 0x000fe2000f80c03f */
[----:B------:R-:W-:Y:S05]  /*8500*/  BAR.SYNC.DEFER_BLOCKING 0x8, 0x200 ;  /* 0x0208000000007b1d */ /* 0x000fea0000010000 */
[----:B------:R-:W-:-:S13]  /*8510*/  PLOP3.LUT P0, PT, PT, PT, UP0, 0x80, 0x0 ;  /* 0x000000000000781c */ /* 0x000fda0003f0f008 */
[----:B------:R-:W-:Y:S05]  /*8520*/  @!P0 BRA `(.L_x_47) ;  /* 0x0000000000408947 */ /* 0x000fea0003800000 */
[----:B------:R-:W-:Y:S01]  /*8530*/  MOV R2, 0x0 ;  /* 0x0000000000027802 */ /* 0x000fe20000000f00 */
[----:B------:R-:W-:Y:S01]  /*8540*/  ULDC.64 UR6, c[0x4][0x88] ;  /* 0x0100220000067ab9 */ /* 0x000fe20000000a00 */
[----:B------:R-:W-:Y:S01]  /*8550*/  ULDC.64 UR8, c[0x4][0x90] ;  /* 0x0100240000087ab9 */ /* 0x000fe20000000a00 */
[----:B------:R-:W-:Y:S01]  /*8560*/  ULDC.64 UR4, c[0x4][0x20] ;  /* 0x0100080000047ab9 */ /* 0x000fe20000000a00 */
[----:B------:R-:W-:Y:S02]  /*8570*/  IMAD.U32 R4, RZ, RZ, UR6 ;  /* 0x00000006ff047e24 */ /* 0x000fe4000f8e00ff */
[----:B------:R-:W1:Y:S01]  /*8580*/  LDC.64 R2, c[0x4][R2] ;  /* 0x0100000002027b82 */ /* 0x000e620000000a00 */
[----:B------:R-:W-:Y:S02]  /*8590*/  IMAD.U32 R5, RZ, RZ, UR7 ;  /* 0x00000007ff057e24 */ /* 0x000fe4000f8e00ff */
[----:B------:R-:W-:Y:S02]  /*85a0*/  IMAD.U32 R6, RZ, RZ, UR8 ;  /* 0x00000008ff067e24 */ /* 0x000fe4000f8e00ff */
[----:B------:R-:W-:-:S02]  /*85b0*/  IMAD.U32 R7, RZ, RZ, UR9 ;  /* 0x00000009ff077e24 */ /* 0x000fc4000f8e00ff */
[----:B------:R-:W-:Y:S02]  /*85c0*/  IMAD.U32 R10, RZ, RZ, UR4 ;  /* 0x00000004ff0a7e24 */ /* 0x000fe4000f8e00ff */
[----:B------:R-:W-:Y:S02]  /*85d0*/  IMAD.U32 R11, RZ, RZ, UR5 ;  /* 0x00000005ff0b7e24 */ /* 0x000fe4000f8e00ff */
[----:B------:R-:W-:Y:S02]  /*85e0*/  IMAD.MOV.U32 R8, RZ, RZ, 0x70 ;  /* 0x00000070ff087424 */ /* 0x000fe400078e00ff */
[----:B------:R-:W-:Y:S02]  /*85f0*/  IMAD.MOV.U32 R12, RZ, RZ, 0x1 ;  /* 0x00000001ff0c7424 */ /* 0x000fe400078e00ff */
[----:B------:R-:W-:-:S07]  /*8600*/  IMAD.MOV.U32 R13, RZ, RZ, RZ ;  /* 0x000000ffff0d7224 */ /* 0x000fce00078e00ff */
[----:B------:R-:W-:-:S07]  /*8610*/  LEPC R20, `(.L_x_47) ;  /* 0x000000001014794e */ /* 0x000fce0000000000 */
[----:B01----:R-:W-:Y:S05]  /*8620*/  CALL.ABS.NOINC R2 ;  /* 0x0000000002007343 */ /* 0x003fea0003c00000 */
.L_x_47:
[----:B------:R-:W2:Y:S01]  /*8630*/  LDL R21, [R1+0xc] ;  /* 0x00000c0001157983 */ /* 0x000ea20000100800 */
[----:B------:R-:W1:Y:S01]  /*8640*/  LDC R10, c[0x0][0x448] ;  /* 0x00011200ff0a7b82 */ /* 0x000e620000000800 */
[----:B------:R-:W-:Y:S01]  /*8650*/  ULDC.64 UR4, c[0x0][0x2d8] ;  /* 0x0000b60000047ab9 */ /* 0x000fe20000000a00 */
[----:B0-----:R-:W-:Y:S01]  /*8660*/  SHF.R.S32.HI R0, RZ, 0x1f, R19 ;  /* 0x0000001fff007819 */ /* 0x001fe20000011413 */
[----:B------:R-:W0:Y:S01]  /*8670*/  S2R R26, SR_TID.X ;  /* 0x00000000001a7919 */ /* 0x000e220000002100 */
[----:B------:R-:W-:Y:S01]  /*8680*/  IMAD R3, R29, UR4, RZ ;  /* 0x000000041d037c24 */ /* 0x000fe2000f8e02ff */
[----:B------:R-:W-:Y:S01]  /*8690*/  ULDC.64 UR6, c[0x0][0x2c8] ;  /* 0x0000b20000067ab9 */ /* 0x000fe20000000a00 */
[----:B------:R-:W-:Y:S01]  /*86a0*/  IMAD.MOV R6, RZ, RZ, -R24 ;  /* 0x000000ffff067224 */ /* 0x000fe200078e0a18 */
[----:B------:R-:W-:Y:S01]  /*86b0*/  ULDC.64 UR8, c[0x0][0x280] ;  /* 0x0000a00000087ab9 */ /* 0x000fe20000000a00 */
[C---:B------:R-:W-:Y:S01]  /*86c0*/  IMAD R4, R22.reuse, UR5, R3 ;  /* 0x0000000516047c24 */ /* 0x040fe2000f8e0203 */
[----:B------:R-:W3:Y:S01]  /*86d0*/  S2R R11, SR_TID.X ;  /* 0x00000000000b7919 */ /* 0x000ee20000002100 */
[----:B------:R-:W-:Y:S01]  /*86e0*/  IMAD.WIDE.U32 R2, R22, UR4, RZ ;  /* 0x0000000416027c25 */ /* 0x000fe2000f8e00ff */
[----:B------:R-:W-:Y:S01]  /*86f0*/  ULDC.64 UR4, c[0x0][0x2e0] ;  /* 0x0000b80000047ab9 */ /* 0x000fe20000000a00 */
[----:B------:R-:W-:-:S02]  /*8700*/  LOP3.LUT P3, RZ, R16, 0x400, RZ, 0xc0, !PT ;  /* 0x0000040010ff7812 */ /* 0x000fc4000786c0ff */
[----:B------:R-:W-:Y:S01]  /*8710*/  IMAD R0, R0, UR4, RZ ;  /* 0x0000000400007c24 */ /* 0x000fe2000f8e02ff */
[C---:B------:R-:W-:Y:S01]  /*8720*/  LOP3.LUT P4, RZ, R16.reuse, 0x200, RZ, 0xc0, !PT ;  /* 0x0000020010ff7812 */ /* 0x040fe2000788c0ff */
[----:B------:R-:W-:Y:S01]  /*8730*/  IMAD.IADD R3, R3, 0x1, R4 ;  /* 0x0000000103037824 */ /* 0x000fe200078e0204 */
[----:B------:R-:W-:Y:S01]  /*8740*/  LOP3.LUT P5, RZ, R16, 0x100, RZ, 0xc0, !PT ;  /* 0x0000010010ff7812 */ /* 0x000fe200078ac0ff */
[C---:B------:R-:W-:Y:S02]  /*8750*/  IMAD R5, R19.reuse, UR5, R0 ;  /* 0x0000000513057c24 */ /* 0x040fe4000f8e0200 */
[----:B------:R-:W-:Y:S01]  /*8760*/  IMAD.WIDE.U32 R2, R19, UR4, R2 ;  /* 0x0000000413027c25 */ /* 0x000fe2000f8e0002 */
[----:B------:R-:W-:Y:S01]  /*8770*/  ULDC UR4, c[0x0][0xc38] ;  /* 0x00030e0000047ab9 */ /* 0x000fe20000000800 */
[----:B------:R-:W-:Y:S02]  /*8780*/  LEA R19, R28, UR37, 0x1 ;  /* 0x000000251c137c11 */ /* 0x000fe4000f8e08ff */
[----:B-1----:R-:W-:-:S02]  /*8790*/  ISETP.NE.AND P0, PT, R10, 0x1, PT ;  /* 0x000000010a00780c */ /* 0x002fc40003f05270 */
[----:B------:R-:W-:Y:S02]  /*87a0*/  IADD3 R3, R3, R5, RZ ;  /* 0x0000000503037210 */ /* 0x000fe40007ffe0ff */
[----:B0-----:R-:W-:Y:S01]  /*87b0*/  SHF.R.U32.HI R20, RZ, 0x2, R26 ;  /* 0x00000002ff147819 */ /* 0x001fe2000001161a */
[----:B------:R-:W-:-:S08]  /*87c0*/  IMAD.SHL.U32 R26, R26, 0x20, RZ ;  /* 0x000000201a1a7824 */ /* 0x000fd000078e00ff */
[----:B------:R-:W0:Y:S01]  /*87d0*/  @P0 LDC R0, c[0x0][0x44c] ;  /* 0x00011300ff000b82 */ /* 0x000e220000000800 */
[----:B------:R-:W-:Y:S02]  /*87e0*/  LOP3.LUT R20, R20, 0x1f, RZ, 0xc0, !PT ;  /* 0x0000001f14147812 */ /* 0x000fe400078ec0ff */
[----:B------:R-:W-:-:S05]  /*87f0*/  LOP3.LUT R26, R26, 0x60, RZ, 0xc0, !PT ;  /* 0x000000601a1a7812 */ /* 0x000fca00078ec0ff */
[----:B------:R-:W1:Y:S01]  /*8800*/  @P0 LDC R4, c[0x0][0x450] ;  /* 0x00011400ff040b82 */ /* 0x000e620000000800 */
[----:B------:R-:W-:-:S07]  /*8810*/  LOP3.LUT R20, R20, R26, RZ, 0xfc, !PT ;  /* 0x0000001a14147212 */ /* 0x000fce00078efcff */
[----:B------:R-:W4:Y:S01]  /*8820*/  @P0 LDC R9, c[0x0][0x44c] ;  /* 0x00011300ff090b82 */ /* 0x000f220000000800 */
[----:B--2---:R-:W-:Y:S01]  /*8830*/  IMAD R6, R6, UR4, R21 ;  /* 0x0000000406067c24 */ /* 0x004fe2000f8e0215 */
[----:B------:R-:W-:Y:S01]  /*8840*/  ULDC.64 UR4, c[0x0][0x2d0] ;  /* 0x0000b40000047ab9 */ /* 0x000fe20000000a00 */
[----:B---3--:R-:W-:Y:S02]  /*8850*/  SHF.R.U32.HI R21, RZ, 0x2, R11 ;  /* 0x00000002ff157819 */ /* 0x008fe4000001160b */
[----:B------:R-:W-:Y:S02]  /*8860*/  IMAD R7, R6, 0xc0, R20 ;  /* 0x000000c006077824 */ /* 0x000fe400078e0214 */
[----:B------:R-:W-:Y:S01]  /*8870*/  IMAD.SHL.U32 R20, R11, 0x8, RZ ;  /* 0x000000080b147824 */ /* 0x000fe200078e00ff */
[----:B------:R-:W-:Y:S01]  /*8880*/  LOP3.LUT R21, R21, 0x1f, RZ, 0xc0, !PT ;  /* 0x0000001f15157812 */ /* 0x000fe200078ec0ff */
[----:B0-----:R-:W-:-:S03]  /*8890*/  @P0 IMAD.HI.U32 R0, R7, R0, RZ ;  /* 0x0000000007000227 */ /* 0x001fc600078e00ff */
[----:B------:R-:W-:Y:S01]  /*88a0*/  LOP3.LUT R20, R20, 0x18, RZ, 0xc0, !PT ;  /* 0x0000001814147812 */ /* 0x000fe200078ec0ff */
[----:B------:R-:W-:Y:S01]  /*88b0*/  IMAD.MOV.U32 R5, RZ, RZ, R7 ;  /* 0x000000ffff057224 */ /* 0x000fe200078e0007 */
[----:B-1----:R-:W-:-:S04]  /*88c0*/  @P0 SHF.R.U32.HI R5, RZ, R4, R0 ;  /* 0x00000004ff050219 */ /* 0x002fc80000011600 */
[----:B------:R-:W-:-:S05]  /*88d0*/  SHF.R.S32.HI R0, RZ, 0x1f, R5 ;  /* 0x0000001fff007819 */ /* 0x000fca0000011405 */
[----:B------:R-:W-:-:S04]  /*88e0*/  IMAD R0, R0, UR4, RZ ;  /* 0x0000000400007c24 */ /* 0x000fc8000f8e02ff */
[C---:B------:R-:W-:Y:S02]  /*88f0*/  IMAD R8, R5.reuse, UR5, R0 ;  /* 0x0000000505087c24 */ /* 0x040fe4000f8e0200 */
[----:B------:R-:W-:Y:S02]  /*8900*/  IMAD.MOV R0, RZ, RZ, -R5 ;  /* 0x000000ffff007224 */ /* 0x000fe400078e0a05 */
[----:B------:R-:W-:-:S04]  /*8910*/  IMAD.WIDE.U32 R4, R5, UR4, R2 ;  /* 0x0000000405047c25 */ /* 0x000fc8000f8e0002 */
[----:B------:R-:W-:Y:S02]  /*8920*/  IMAD R0, R10, R0, R7 ;  /* 0x000000000a007224 */ /* 0x000fe400078e0207 */
[----:B------:R-:W-:-:S03]  /*8930*/  IMAD.IADD R5, R5, 0x1, R8 ;  /* 0x0000000105057824 */ /* 0x000fc600078e0208 */
[----:B------:R-:W-:Y:S01]  /*8940*/  SHF.R.S32.HI R8, RZ, 0x1f, R0 ;  /* 0x0000001fff087819 */ /* 0x000fe20000011400 */
[----:B------:R-:W-:-:S04]  /*8950*/  IMAD.WIDE.U32 R4, R0, UR6, R4 ;  /* 0x0000000600047c25 */ /* 0x000fc8000f8e0004 */
[----:B------:R-:W-:-:S04]  /*8960*/  IMAD R8, R8, UR6, RZ ;  /* 0x0000000608087c24 */ /* 0x000fc8000f8e02ff */
[----:B------:R-:W-:Y:S01]  /*8970*/  IMAD R8, R0, UR7, R8 ;  /* 0x0000000700087c24 */ /* 0x000fe2000f8e0208 */
[----:B------:R-:W-:-:S03]  /*8980*/  LEA R0, P1, R4, UR8, 0x1 ;  /* 0x0000000804007c11 */ /* 0x000fc6000f8208ff */
[----:B------:R-:W-:Y:S02]  /*8990*/  IMAD.IADD R5, R5, 0x1, R8 ;  /* 0x0000000105057824 */ /* 0x000fe400078e0208 */
[----:B------:R-:W-:-:S03]  /*89a0*/  VIADD R8, R7, 0x80 ;  /* 0x0000008007087836 */ /* 0x000fc60000000000 */
[----:B------:R-:W-:Y:S01]  /*89b0*/  LEA.HI.X R4, R4, UR9, R5, 0x1, P1 ;  /* 0x0000000904047c11 */ /* 0x000fe200088f0c05 */
[----:B----4-:R-:W-:Y:S01]  /*89c0*/  @P0 IMAD.HI.U32 R9, R8, R9, RZ ;  /* 0x0000000908090227 */ /* 0x010fe200078e00ff */
[----:B------:R-:W0:Y:S03]  /*89d0*/  @P0 LDC R5, c[0x0][0x450] ;  /* 0x00011400ff050b82 */ /* 0x000e260000000800 */
[----:B------:R-:W-:Y:S01]  /*89e0*/  IMAD.MOV.U32 R7, RZ, RZ, R8 ;  /* 0x000000ffff077224 */ /* 0x000fe200078e0008 */
[----:B0-----:R-:W-:-:S05]  /*89f0*/  @P0 SHF.R.U32.HI R7, RZ, R5, R9 ;  /* 0x00000005ff070219 */ /* 0x001fca0000011609 */
[----:B------:R-:W-:Y:S02]  /*8a00*/  IMAD.MOV R5, RZ, RZ, -R7 ;  /* 0x000000ffff057224 */ /* 0x000fe400078e0a07 */
[----:B------:R-:W-:-:S04]  /*8a10*/  IMAD.WIDE.U32 R2, R7, UR4, R2 ;  /* 0x0000000407027c25 */ /* 0x000fc8000f8e0002 */
[----:B------:R-:W-:Y:S01]  /*8a20*/  IMAD R5, R10, R5, R8 ;  /* 0x000000050a057224 */ /* 0x000fe200078e0208 */
[----:B------:R-:W-:-:S05]  /*8a30*/  SHF.R.S32.HI R8, RZ, 0x1f, R7 ;  /* 0x0000001fff087819 */ /* 0x000fca0000011407 */
[----:B------:R-:W-:Y:S01]  /*8a40*/  IMAD R8, R8, UR4, RZ ;  /* 0x0000000408087c24 */ /* 0x000fe2000f8e02ff */
[----:B------:R-:W-:-:S03]  /*8a50*/  UMOV UR4, 0xffffffff ;  /* 0xffffffff00047882 */ /* 0x000fc60000000000 */
[----:B------:R-:W-:Y:S01]  /*8a60*/  IMAD R8, R7, UR5, R8 ;  /* 0x0000000507087c24 */ /* 0x000fe2000f8e0208 */
[----:B------:R-:W-:-:S03]  /*8a70*/  SHF.R.S32.HI R7, RZ, 0x1f, R5 ;  /* 0x0000001fff077819 */ /* 0x000fc60000011405 */
[----:B------:R-:W-:Y:S02]  /*8a80*/  IMAD.IADD R3, R3, 0x1, R8 ;  /* 0x0000000103037824 */ /* 0x000fe400078e0208 */
[----:B------:R-:W-:Y:S02]  /*8a90*/  IMAD R7, R7, UR6, RZ ;  /* 0x0000000607077c24 */ /* 0x000fe4000f8e02ff */
[----:B------:R-:W-:-:S04]  /*8aa0*/  IMAD.WIDE.U32 R2, R5, UR6, R2 ;  /* 0x0000000605027c25 */ /* 0x000fc8000f8e0002 */
[----:B------:R-:W-:Y:S01]  /*8ab0*/  IMAD R7, R5, UR7, R7 ;  /* 0x0000000705077c24 */ /* 0x000fe2000f8e0207 */
[----:B------:R-:W-:-:S03]  /*8ac0*/  LEA R8, P0, R2, UR8, 0x1 ;  /* 0x0000000802087c11 */ /* 0x000fc6000f8008ff */
[----:B------:R-:W-:-:S05]  /*8ad0*/  IMAD.IADD R7, R3, 0x1, R7 ;  /* 0x0000000103077824 */ /* 0x000fca00078e0207 */
[----:B------:R-:W-:Y:S01]  /*8ae0*/  LEA.HI.X R7, R2, UR9, R7, 0x1, P0 ;  /* 0x0000000902077c11 */ /* 0x000fe200080f0c07 */
[----:B------:R-:W-:Y:S06]  /*8af0*/  BRA.DIV UR4, `(.L_x_48) ;  /* 0x00000026047c7947 */ /* 0x000fec000b800000 */
[----:B------:R-:W0:Y:S01]  /*8b00*/  SHFL.IDX PT, R3, R0, RZ, 0x1c1f ;  /* 0x001c1fff00037589 */ /* 0x000e2200000e0000 */
[----:B------:R-:W-:-:S03]  /*8b10*/  IMAD R5, R6, 0xc0, R21 ;  /* 0x000000c006057824 */ /* 0x000fc600078e0215 */
[----:B------:R-:W1:Y:S01]  /*8b20*/  SHFL.IDX PT, R2, R4, RZ, 0x1c1f ;  /* 0x001c1fff04027589 */ /* 0x000e6200000e0000 */
[C---:B------:R-:W-:Y:S01]  /*8b30*/  VIADD R6, R5.reuse, 0x20 ;  /* 0x0000002005067836 */ /* 0x040fe20000000000 */
[----:B------:R-:W-:Y:S02]  /*8b40*/  ISETP.GE.AND P0, PT, R5, UR38, PT ;  /* 0x0000002605007c0c */ /* 0x000fe4000bf06270 */
[----:B------:R-:W-:Y:S11]  /*8b50*/  SHFL.IDX PT, R14, R0, 0x3, 0x1c1f ;  /* 0x007c1f00000e7f89 */ /* 0x000ff600000e0000 */
[----:B0-----:R-:W-:-:S05]  /*8b60*/  @!P0 LEA R3, P1, R20, R3, 0x1 ;  /* 0x0000000314038211 */ /* 0x001fca00078208ff */
[----:B-1----:R-:W-:-:S05]  /*8b70*/  @!P0 IMAD.X R2, RZ, RZ, R2, P1 ;  /* 0x000000ffff028224 */ /* 0x002fca00008e0602 */
[----:B------:R-:W-:-:S04]  /*8b80*/  @!P0 LOP3.LUT R3, R3, R2, RZ, 0x3c, !PT ;  /* 0x0000000203038212 */ /* 0x000fc800078e3cff */
[----:B------:R-:W-:-:S04]  /*8b90*/  @!P0 LOP3.LUT R2, R3, R2, RZ, 0x3c, !PT ;  /* 0x0000000203028212 */ /* 0x000fc800078e3cff */
[----:B------:R-:W-:-:S05]  /*8ba0*/  @!P0 LOP3.LUT R3, R3, R2, RZ, 0x3c, !PT ;  /* 0x0000000203038212 */ /* 0x000fca00078e3cff */
[----:B------:R-:W-:Y:S04]  /*8bb0*/  @!P0 LDGSTS.E.BYPASS.LTC128B.128 [R19+0xc400], desc[UR48][R2.64], !P3 ;  /* 0x0c40000002138fae */ /* 0x000fe8000d901d70 */
[----:B------:R-:W-:Y:S04]  /*8bc0*/  @!P0 LDGSTS.E.BYPASS.LTC128B.128 [R19+0xf400], desc[UR48][R2.64+0x40], !P4 ;  /* 0x0f40004002138fae */ /* 0x000fe8000e101d70 */
[----:B------:R0:W-:Y:S01]  /*8bd0*/  @!P0 LDGSTS.E.BYPASS.LTC128B.128 [R19+0x12400], desc[UR48][R2.64+0x80], !P5 ;  /* 0x1240008002138fae */ /* 0x0001e2000e901d70 */
[----:B------:R-:W-:Y:S02]  /*8be0*/  ISETP.GE.AND P0, PT, R6, UR38, PT ;  /* 0x0000002606007c0c */ /* 0x000fe4000bf06270 */
[----:B------:R-:W-:Y:S01]  /*8bf0*/  IADD3 R6, R5, 0x40, RZ ;  /* 0x0000004005067810 */ /* 0x000fe20007ffe0ff */
[----:B0-----:R-:W0:Y:S04]  /*8c00*/  SHFL.IDX PT, R3, R0, 0x1, 0x1c1f ;  /* 0x003c1f0000037f89 */ /* 0x001e2800000e0000 */
[----:B------:R-:W1:Y:S06]  /*8c10*/  SHFL.IDX PT, R2, R4, 0x1, 0x1c1f ;  /* 0x003c1f0004027f89 */ /* 0x000e6c00000e0000 */
        /* <DEDUP_REMOVED lines=8> */
[----:B------:R-:W-:Y:S01]  /*8ca0*/  ISETP.GE.AND P0, PT, R6, UR38, PT ;  /* 0x0000002606007c0c */ /* 0x000fe2000bf06270 */
[----:B------:R-:W-:-:S02]  /*8cb0*/  VIADD R6, R5, 0x60 ;  /* 0x0000006005067836 */ /* 0x000fc40000000000 */
[----:B0-----:R-:W0:Y:S04]  /*8cc0*/  SHFL.IDX PT, R3, R0, 0x2, 0x1c1f ;  /* 0x005c1f0000037f89 */ /* 0x001e2800000e0000 */
[----:B------:R-:W1:Y:S04]  /*8cd0*/  SHFL.IDX PT, R2, R4, 0x2, 0x1c1f ;  /* 0x005c1f0004027f89 */ /* 0x000e6800000e0000 */
[----:B------:R-:W2:Y:S04]  /*8ce0*/  SHFL.IDX PT, R4, R4, 0x3, 0x1c1f ;  /* 0x007c1f0004047f89 */ /* 0x000ea800000e0000 */
[----:B------:R-:W-:Y:S04]  /*8cf0*/  SHFL.IDX PT, R0, R7, RZ, 0x1c1f ;  /* 0x001c1fff07007589 */ /* 0x000fe800000e0000 */
[----:B------:R-:W-:Y:S01]  /*8d00*/  SHFL.IDX PT, R7, R7, 0x1, 0x1c1f ;  /* 0x003c1f0007077f89 */ /* 0x000fe200000e0000 */
        /* <DEDUP_REMOVED lines=8> */
[----:B------:R-:W-:-:S13]  /*8d90*/  ISETP.GE.AND P0, PT, R6, UR38, PT ;  /* 0x0000002606007c0c */ /* 0x000fda000bf06270 */
[----:B------:R-:W-:-:S05]  /*8da0*/  @!P0 LEA R14, P1, R20, R14, 0x1 ;  /* 0x0000000e140e8211 */ /* 0x000fca00078208ff */
[----:B--2---:R-:W-:Y:S02]  /*8db0*/  @!P0 IMAD.X R9, RZ, RZ, R4, P1 ;  /* 0x000000ffff098224 */ /* 0x004fe400008e0604 */
[----:B0-----:R-:W-:Y:S02]  /*8dc0*/  @!P0 IMAD.MOV.U32 R2, RZ, RZ, R14 ;  /* 0x000000ffff028224 */ /* 0x001fe400078e000e */
[----:B------:R-:W0:Y:S01]  /*8dd0*/  SHFL.IDX PT, R14, R8, RZ, 0x1c1f ;  /* 0x001c1fff080e7589 */ /* 0x000e2200000e0000 */
[----:B------:R-:W-:Y:S02]  /*8de0*/  @!P0 IMAD.MOV.U32 R3, RZ, RZ, R9 ;  /* 0x000000ffff038224 */ /* 0x000fe400078e0009 */
[----:B------:R-:W-:-:S03]  /*8df0*/  VIADD R4, R5, 0x80 ;  /* 0x0000008005047836 */ /* 0x000fc60000000000 */
[----:B------:R-:W-:Y:S04]  /*8e00*/  @!P0 LDGSTS.E.BYPASS.LTC128B.128 [R19+0xdc00], desc[UR48][R2.64], !P3 ;  /* 0x0dc0000002138fae */ /* 0x000fe8000d901d70 */
[----:B------:R-:W-:Y:S04]  /*8e10*/  @!P0 LDGSTS.E.BYPASS.LTC128B.128 [R19+0x10c00], desc[UR48][R2.64+0x40], !P4 ;  /* 0x10c0004002138fae */ /* 0x000fe8000e101d70 */
[----:B------:R1:W-:Y:S01]  /*8e20*/  @!P0 LDGSTS.E.BYPASS.LTC128B.128 [R19+0x13c00], desc[UR48][R2.64+0x80], !P5 ;  /* 0x13c0008002138fae */ /* 0x0003e2000e901d70 */
[----:B------:R-:W-:-:S13]  /*8e30*/  ISETP.GE.AND P0, PT, R4, UR38, PT ;  /* 0x0000002604007c0c */ /* 0x000fda000bf06270 */
[----:B0-----:R-:W-:-:S05]  /*8e40*/  @!P0 LEA R14, P1, R20, R14, 0x1 ;  /* 0x0000000e140e8211 */ /* 0x001fca00078208ff */
[----:B------:R-:W-:Y:S02]  /*8e50*/  @!P0 IMAD.X R9, RZ, RZ, R0, P1 ;  /* 0x000000ffff098224 */ /* 0x000fe400008e0600 */
[----:B-1----:R-:W-:Y:S02]  /*8e60*/  @!P0 IMAD.MOV.U32 R2, RZ, RZ, R14 ;  /* 0x000000ffff028224 */ /* 0x002fe400078e000e */
[----:B------:R-:W-:Y:S01]  /*8e70*/  @!P0 IMAD.MOV.U32 R3, RZ, RZ, R9 ;  /* 0x000000ffff038224 */ /* 0x000fe200078e0009 */
[----:B------:R0:W1:Y:S04]  /*8e80*/  SHFL.IDX PT, R14, R8, 0x1, 0x1c1f ;  /* 0x003c1f00080e7f89 */ /* 0x00006800000e0000 */
[----:B------:R0:W-:Y:S04]  /*8e90*/  @!P0 LDGSTS.E.BYPASS.LTC128B.128 [R19+0xe400], desc[UR48][R2.64], !P3 ;  /* 0x0e40000002138fae */ /* 0x0001e8000d901d70 */
[----:B------:R0:W-:Y:S04]  /*8ea0*/  @!P0 LDGSTS.E.BYPASS.LTC128B.128 [R19+0x11400], desc[UR48][R2.64+0x40], !P4 ;  /* 0x1140004002138fae */ /* 0x0001e8000e101d70 */
[----:B------:R0:W-:Y:S02]  /*8eb0*/  @!P0 LDGSTS.E.BYPASS.LTC128B.128 [R19+0x14400], desc[UR48][R2.64+0x80], !P5 ;  /* 0x1440008002138fae */ /* 0x0001e4000e901d70 */
.L_x_112:
[----:B------:R-:W2:Y:S01]  /*8ec0*/  LDL R0, [R1+0x10] ;  /* 0x0000100001007983 */ /* 0x000ea20000100800 */
[----:B------:R-:W-:-:S05]  /*8ed0*/  VIADD R5, R5, 0xa0 ;  /* 0x000000a005057836 */ /* 0x000fca0000000000 */
[----:B------:R-:W-:-:S13]  /*8ee0*/  ISETP.GE.AND P0, PT, R5, UR38, PT ;  /* 0x0000002605007c0c */ /* 0x000fda000bf06270 */
[----:B01----:R-:W-:-:S05]  /*8ef0*/  @!P0 LEA R2, P1, R20, R14, 0x1 ;  /* 0x0000000e14028211 */ /* 0x003fca00078208ff */
[----:B------:R-:W-:-:S05]  /*8f00*/  @!P0 IMAD.X R3, RZ, RZ, R7, P1 ;  /* 0x000000ffff038224 */ /* 0x000fca00008e0607 */
[----:B------:R-:W-:Y:S01]  /*8f10*/  @!PT LDS RZ, [RZ] ;  /* 0x00000000fffff984 */ /* 0x000fe20000000800 */
[----:B------:R-:W-:Y:S01]  /*8f20*/  @!PT LDS RZ, [RZ] ;  /* 0x00000000fffff984 */ /* 0x000fe20000000800 */
[----:B------:R-:W-:Y:S01]  /*8f30*/  @!PT LDS RZ, [RZ] ;  /* 0x00000000fffff984 */ /* 0x000fe20000000800 */
[----:B------:R0:W-:Y:S04]  /*8f40*/  @!P0 LDGSTS.E.BYPASS.LTC128B.128 [R19+0xec00], desc[UR48][R2.64], !P3 ;  /* 0x0ec0000002138fae */ /* 0x0001e8000d901d70 */
[----:B------:R0:W-:Y:S04]  /*8f50*/  @!P0 LDGSTS.E.BYPASS.LTC128B.128 [R19+0x11c00], desc[UR48][R2.64+0x40], !P4 ;  /* 0x11c0004002138fae */ /* 0x0001e8000e101d70 */
[----:B------:R0:W-:Y:S01]  /*8f60*/  @!P0 LDGSTS.E.BYPASS.LTC128B.128 [R19+0x14c00], desc[UR48][R2.64+0x80], !P5 ;  /* 0x14c0008002138fae */ /* 0x0001e2000e901d70 */
[----:B------:R-:W-:Y:S01]  /*8f70*/  NOP ;  /* 0x0000000000007918 */ /* 0x000fe20000000000 */
[----:B------:R-:W-:Y:S02]  /*8f80*/  SYNCS.ARRIVE.TRANS64.RED.A0T1 RZ, [UR37+0x2d800], RZ ;  /* 0x02d800ffffff79a7 */ /* 0x000fe40008200425 */
[----:B------:R-:W-:Y:S01]  /*8f90*/  ARRIVES.LDGSTSBAR.64.TRANSCNT [UR37+0x2d800] ;  /* 0x02d80000ff0079b0 */ /* 0x000fe20008000aa5 */
[----:B--2---:R-:W-:-:S04]  /*8fa0*/  LOP3.LUT R0, R0, 0x1, RZ, 0xc, !PT ;  /* 0x0000000100007812 */ /* 0x004fc800078e0cff */
[----:B------:R-:W-:Y:S01]  /*8fb0*/  SHF.L.U32 R0, R0, 0x1f, RZ ;  /* 0x0000001f00007819 */ /* 0x000fe200000006ff */
[----:B------:R-:W-:Y:S01]  /*8fc0*/  NOP ;  /* 0x0000000000007918 */ /* 0x000fe20000000000 */
[----:B------:R-:W-:Y:S01]  /*8fd0*/  SYNCS.ARRIVE.TRANS64.A1T0 RZ, [UR37+0x2d800], RZ ;  /* 0x02d800ffffff79a7 */ /* 0x000fe20008100025 */
[----:B------:R-:W-:Y:S01]  /*8fe0*/  BSSY B0, `(.L_x_49) ;  /* 0x0000003000007945 */ /* 0x000fe20003800000 */
[----:B------:R-:W1:Y:S03]  /*8ff0*/  SYNCS.PHASECHK.TRANS64.TRYWAIT P0, [UR37+0x2d820], R0 ;  /* 0x02d82000ff0075a7 */ /* 0x000e660008000165 */
[----:B01----:R-:W-:Y:S05]  /*9000*/  @!P0 BRA `(.L_x_50) ;  /* 0x00000028003c8947 */ /* 0x003fea0003800000 */
.L_x_113:
[----:B------:R-:W-:Y:S05]  /*9010*/  BSYNC B0 ;  /* 0x0000000000007941 */ /* 0x000fea0003800000 */
.L_x_49:
[----:B------:R-:W-:Y:S01]  /*9020*/  UISETP.GE.AND UP0, UPT, UR36, 0x81, UPT ;  /* 0x000000812400788c */ /* 0x000fe2000bf06270 */
[----:B------:R-:W-:-:S05]  /*9030*/  IMAD.U32 R10, RZ, RZ, UR43 ;  /* 0x0000002bff0a7e24 */ /* 0x000fca000f8e00ff */
[----:B------:R-:W-:-:S13]  /*9040*/  PLOP3.LUT P0, PT, PT, PT, UP0, 0x40, 0x0 ;  /* 0x000000000000781c */ /* 0x000fda0003f0e808 */
[----:B------:R-:W-:Y:S05]  /*9050*/  @P0 BRA `(.L_x_51) ;  /* 0x0000000c00a00947 */ /* 0x000fea0003800000 */
[----:B------:R-:W-:Y:S01]  /*9060*/  BSSY B0, `(.L_x_51) ;  /* 0x00000e7000007945 */ /* 0x000fe20003800000 */
[----:B------:R-:W-:Y:S01]  /*9070*/  IMAD.MOV.U32 R20, RZ, RZ, R25 ;  /* 0x000000ffff147224 */ /* 0x000fe200078e0019 */
[----:B------:R-:W-:Y:S01]  /*9080*/  MOV R7, R23 ;  /* 0x0000001700077202 */ /* 0x000fe20000000f00 */
[----:B0-----:R-:W-:Y:S02]  /*9090*/  IMAD.U32 R0, RZ, RZ, UR39 ;  /* 0x00000027ff007e24 */ /* 0x001fe4000f8e00ff */
[----:B------:R-:W-:-:S07]  /*90a0*/  IMAD.U32 R26, RZ, RZ, UR43 ;  /* 0x0000002bff1a7e24 */ /* 0x000fce000f8e00ff */
.L_x_64:
[----:B------:R-:W2:Y:S01]  /*90b0*/  LDL R9, [R1+0x8] ;  /* 0x0000080001097983 */ /* 0x000ea20000100800 */
[----:B------:R-:W0:Y:S01]  /*90c0*/  LDC R3, c[0x0][0x430] ;  /* 0x00010c00ff037b82 */ /* 0x000e220000000800 */
[----:B------:R-:W-:Y:S02]  /*90d0*/  ULDC.64 UR4, c[0x0][0x428] ;  /* 0x00010a0000047ab9 */ /* 0x000fe40000000a00 */
[----:B------:R-:W3:Y:S04]  /*90e0*/  LDL R6, [R1+0x4] ;  /* 0x0000040001067983 */ /* 0x000ee80000100800 */
[----:B------:R-:W4:Y:S01]  /*90f0*/  LDL R8, [R1] ;  /* 0x0000000001087983 */ /* 0x000f220000100800 */
[----:B------:R-:W1:Y:S01]  /*9100*/  S2R R2, SR_TID.X ;  /* 0x0000000000027919 */ /* 0x000e620000002100 */
[----:B0-----:R-:W-:-:S13]  /*9110*/  ISETP.NE.AND P0, PT, R3, 0x1, PT ;  /* 0x000000010300780c */ /* 0x001fda0003f05270 */
[----:B------:R-:W0:Y:S01]  /*9120*/  @P0 LDC R4, c[0x0][0x434] ;  /* 0x00010d00ff040b82 */ /* 0x000e220000000800 */
[----:B-1----:R-:W-:Y:S01]  /*9130*/  IMAD.SHL.U32 R3, R2, 0x20, RZ ;  /* 0x0000002002037824 */ /* 0x002fe200078e00ff */
[----:B------:R-:W-:-:S06]  /*9140*/  SHF.R.U32.HI R5, RZ, 0x2, R2 ;  /* 0x00000002ff057819 */ /* 0x000fcc0000011602 */
[----:B------:R-:W1:Y:S01]  /*9150*/  @P0 LDC R2, c[0x0][0x438] ;  /* 0x00010e00ff020b82 */ /* 0x000e620000000800 */
[----:B------:R-:W-:Y:S02]  /*9160*/  LOP3.LUT R5, R5, 0x1f, RZ, 0xc0, !PT ;  /* 0x0000001f05057812 */ /* 0x000fe400078ec0ff */
[----:B------:R-:W-:-:S03]  /*9170*/  LOP3.LUT R3, R3, 0x60, RZ, 0xc0, !PT ;  /* 0x0000006003037812 */ /* 0x000fc600078ec0ff */
[----:B------:R-:W-:-:S05]  /*9180*/  IMAD R5, R0, 0x80, R5 ;  /* 0x0000008000057824 */ /* 0x000fca00078e0205 */
[----:B--2---:R-:W-:-:S05]  /*9190*/  IADD3 R5, R3, R5, R9 ;  /* 0x0000000503057210 */ /* 0x004fca0007ffe009 */
[----:B0-----:R-:W-:-:S04]  /*91a0*/  @P0 IMAD.HI.U32 R3, R5, R4, RZ ;  /* 0x0000000405030227 */ /* 0x001fc800078e00ff */
[----:B------:R-:W-:Y:S01]  /*91b0*/  IMAD.MOV.U32 R4, RZ, RZ, R5 ;  /* 0x000000ffff047224 */ /* 0x000fe200078e0005 */
[----:B-1----:R-:W-:Y:S01]  /*91c0*/  @P0 SHF.R.U32.HI R4, RZ, R2, R3 ;  /* 0x00000002ff040219 */ /* 0x002fe20000011603 */
[----:B---3--:R-:W-:-:S03]  /*91d0*/  IMAD R6, R6, UR4, RZ ;  /* 0x0000000406067c24 */ /* 0x008fc6000f8e02ff */
[--C-:B------:R-:W-:Y:S01]  /*91e0*/  SHF.R.S32.HI R3, RZ, 0x1f, R4.reuse ;  /* 0x0000001fff037819 */ /* 0x100fe20000011404 */
[----:B------:R-:W-:Y:S02]  /*91f0*/  IMAD.MOV.U32 R2, RZ, RZ, R4 ;  /* 0x000000ffff027224 */ /* 0x000fe400078e0004 */
[C---:B----4-:R-:W-:Y:S02]  /*9200*/  IMAD R6, R8.reuse, UR5, R6 ;  /* 0x0000000508067c24 */ /* 0x050fe4000f8e0206 */
[----:B------:R-:W-:Y:S01]  /*9210*/  IMAD.WIDE.U32 R2, R8, UR4, R2 ;  /* 0x0000000408027c25 */ /* 0x000fe2000f8e0002 */
[----:B------:R-:W-:-:S03]  /*9220*/  ULDC.64 UR4, c[0x0][0x418] ;  /* 0x0001060000047ab9 */ /* 0x000fc60000000a00 */
[----:B------:R-:W-:Y:S01]  /*9230*/  IMAD.IADD R6, R6, 0x1, R3 ;  /* 0x0000000106067824 */ /* 0x000fe200078e0203 */
[C---:B------:R-:W-:Y:S01]  /*9240*/  LEA R8, P0, R2.reuse, UR4, 0x2 ;  /* 0x0000000402087c11 */ /* 0x040fe2000f8010ff */
[----:B------:R-:W-:Y:S01]  /*9250*/  IMAD.U32 R10, RZ, RZ, UR40 ;  /* 0x00000028ff0a7e24 */ /* 0x000fe2000f8e00ff */
[----:B------:R-:W-:Y:S02]  /*9260*/  ULDC UR4, c[0x0][0x430] ;  /* 0x00010c0000047ab9 */ /* 0x000fe40000000800 */
[----:B------:R-:W-:Y:S01]  /*9270*/  LEA.HI.X R9, R2, UR5, R6, 0x2, P0 ;  /* 0x0000000502097c11 */ /* 0x000fe200080f1406 */
[----:B------:R-:W-:-:S04]  /*9280*/  IMAD.MOV R2, RZ, RZ, -R4 ;  /* 0x000000ffff027224 */ /* 0x000fc800078e0a04 */
[----:B------:R-:W2:Y:S01]  /*9290*/  LDG.E R4, desc[UR48][R8.64] ;  /* 0x0000003008047981 */ /* 0x000ea2000c1e1900 */
[----:B------:R-:W-:Y:S01]  /*92a0*/  ISETP.NE.AND P1, PT, R10, 0x3, PT ;  /* 0x000000030a00780c */ /* 0x000fe20003f25270 */
[----:B------:R-:W-:-:S05]  /*92b0*/  VIADD R23, R7, 0x1 ;  /* 0x0000000107177836 */ /* 0x000fca0000000000 */
[----:B------:R-:W-:Y:S01]  /*92c0*/  ISETP.NE.AND P0, PT, R23, 0x2, PT ;  /* 0x000000021700780c */ /* 0x000fe20003f05270 */
[----:B------:R-:W-:-:S03]  /*92d0*/  IMAD R5, R2, UR4, R5 ;  /* 0x0000000402057c24 */ /* 0x000fc6000f8e0205 */
[----:B------:R-:W-:Y:S01]  /*92e0*/  SEL R25, RZ, 0x1, P0 ;  /* 0x00000001ff197807 */ /* 0x000fe20000000000 */
[----:B------:R-:W-:Y:S01]  /*92f0*/  IMAD.MOV.U32 R10, RZ, RZ, R0 ;  /* 0x000000ffff0a7224 */ /* 0x000fe200078e0000 */
[----:B------:R-:W-:Y:S02]  /*9300*/  SEL R23, R23, RZ, P0 ;  /* 0x000000ff17177207 */ /* 0x000fe40000000000 */
[----:B------:R-:W-:Y:S02]  /*9310*/  LOP3.LUT R25, R20, R25, RZ, 0x3c, !PT ;  /* 0x0000001914197212 */ /* 0x000fe400078e3cff */
[----:B--2---:R-:W-:Y:S01]  /*9320*/  SHF.R.S32.HI R24, RZ, 0x1f, R4 ;  /* 0x0000001fff187819 */ /* 0x004fe20000011404 */
[----:B------:R-:W-:Y:S06]  /*9330*/  @!P1 BRA `(.L_x_52) ;  /* 0x0000000000049947 */ /* 0x000fec0003800000 */
[----:B------:R-:W-:Y:S01]  /*9340*/  BPT.TRAP 0x1 ;  /* 0x000000040000795c */ /* 0x000fe20000300000 */
.L_x_52:
[----:B------:R-:W-:Y:S01]  /*9350*/  LEA R6, R23, UR37, 0x3 ;  /* 0x0000002517067c11 */ /* 0x000fe2000f8e18ff */
[----:B------:R-:W-:Y:S01]  /*9360*/  BSSY B1, `(.L_x_53) ;  /* 0x0000004000017945 */ /* 0x000fe20003800000 */
[----:B------:R-:W-:-:S04]  /*9370*/  SHF.L.U32 R0, R25, 0x1f, RZ ;  /* 0x0000001f19007819 */ /* 0x000fc800000006ff */
[----:B------:R-:W0:Y:S02]  /*9380*/  SYNCS.PHASECHK.TRANS64.TRYWAIT P0, [R6+URZ+0x2d840], R0 ;  /* 0x02d84000060075a7 */ /* 0x000e24000800017f */
[----:B0-----:R-:W-:Y:S05]  /*9390*/  @!P0 BRA `(.L_x_54) ;  /* 0x0000002400708947 */ /* 0x001fea0003800000 */
.L_x_114:
[----:B------:R-:W-:Y:S05]  /*93a0*/  BSYNC B1 ;  /* 0x0000000000017941 */ /* 0x000fea0003800000 */
.L_x_53:
[----:B------:R-:W-:Y:S01]  /*93b0*/  SHF.R.S32.HI R21, RZ, 0x1f, R5 ;  /* 0x0000001fff157819 */ /* 0x000fe20000011405 */
[----:B------:R-:W-:Y:S01]  /*93c0*/  ULDC.64 UR4, c[0x0][0x300] ;  /* 0x0000c00000047ab9 */ /* 0x000fe20000000a00 */
[C---:B------:R-:W-:Y:S01]  /*93d0*/  LOP3.LUT P3, RZ, R16.reuse, 0x4, RZ, 0xc0, !PT ;  /* 0x0000000410ff7812 */ /* 0x040fe2000786c0ff */
[----:B------:R-:W-:Y:S01]  /*93e0*/  IMAD.WIDE.U32 R2, R5, UR4, RZ ;  /* 0x0000000405027c25 */ /* 0x000fe2000f8e00ff */
[C---:B------:R-:W-:Y:S02]  /*93f0*/  LOP3.LUT P2, RZ, R16.reuse, 0x2, RZ, 0xc0, !PT ;  /* 0x0000000210ff7812 */ /* 0x040fe4000784c0ff */
[----:B------:R-:W-:Y:S01]  /*9400*/  LOP3.LUT P1, RZ, R16, 0x1, RZ, 0xc0, !PT ;  /* 0x0000000110ff7812 */ /* 0x000fe2000782c0ff */
[----:B0-----:R-:W-:Y:S02]  /*9410*/  IMAD R0, R21, UR4, RZ ;  /* 0x0000000415007c24 */ /* 0x001fe4000f8e02ff */
[----:B------:R-:W-:Y:S02]  /*9420*/  IMAD R9, R23, 0x3000, R28 ;  /* 0x0000300017097824 */ /* 0x000fe400078e021c */
[----:B------:R-:W-:Y:S01]  /*9430*/  IMAD R0, R5, UR5, R0 ;  /* 0x0000000505007c24 */ /* 0x000fe2000f8e0200 */
[----:B------:R-:W-:-:S03]  /*9440*/  ULDC.64 UR4, c[0x0][0x310] ;  /* 0x0000c40000047ab9 */ /* 0x000fc60000000a00 */
[----:B------:R-:W-:Y:S02]  /*9450*/  IMAD.IADD R3, R3, 0x1, R0 ;  /* 0x0000000103037824 */ /* 0x000fe400078e0200 */
[----:B------:R-:W-:Y:S02]  /*9460*/  IMAD R0, R24, UR4, RZ ;  /* 0x0000000418007c24 */ /* 0x000fe4000f8e02ff */
[----:B------:R-:W-:-:S04]  /*9470*/  IMAD.WIDE.U32 R2, R4, UR4, R2 ;  /* 0x0000000404027c25 */ /* 0x000fc8000f8e0002 */
[----:B------:R-:W-:Y:S01]  /*9480*/  IMAD R0, R4, UR5, R0 ;  /* 0x0000000504007c24 */ /* 0x000fe2000f8e0200 */
[----:B------:R-:W-:-:S04]  /*9490*/  ULDC.64 UR4, c[0x0][0x308] ;  /* 0x0000c20000047ab9 */ /* 0x000fc80000000a00 */
[----:B------:R-:W-:Y:S01]  /*94a0*/  IADD3 R3, R3, R0, RZ ;  /* 0x0000000003037210 */ /* 0x000fe20007ffe0ff */
[----:B------:R-:W-:-:S04]  /*94b0*/  IMAD R0, R29, UR4, RZ ;  /* 0x000000041d007c24 */ /* 0x000fc8000f8e02ff */
[C---:B------:R-:W-:Y:S02]  /*94c0*/  IMAD R0, R22.reuse, UR5, R0 ;  /* 0x0000000516007c24 */ /* 0x040fe4000f8e0200 */
[----:B------:R-:W-:Y:S01]  /*94d0*/  IMAD.WIDE.U32 R2, R22, UR4, R2 ;  /* 0x0000000416027c25 */ /* 0x000fe2000f8e0002 */
[----:B------:R-:W-:-:S03]  /*94e0*/  ULDC.64 UR4, c[0x0][0x2e8] ;  /* 0x0000ba0000047ab9 */ /* 0x000fc60000000a00 */
[----:B------:R-:W-:Y:S01]  /*94f0*/  IMAD.IADD R0, R0, 0x1, R3 ;  /* 0x0000000100007824 */ /* 0x000fe200078e0203 */
[----:B------:R-:W-:Y:S01]  /*9500*/  LEA R8, P0, R2, UR4, 0x1 ;  /* 0x0000000402087c11 */ /* 0x000fe2000f8008ff */
[----:B------:R-:W-:-:S03]  /*9510*/  UMOV UR4, 0xffffffff ;  /* 0xffffffff00047882 */ /* 0x000fc60000000000 */
[----:B------:R-:W-:Y:S01]  /*9520*/  LEA.HI.X R19, R2, UR5, R0, 0x1, P0 ;  /* 0x0000000502137c11 */ /* 0x000fe200080f0c00 */
[----:B------:R-:W-:Y:S08]  /*9530*/  BRA.DIV UR4, `(.L_x_55) ;  /* 0x00000026041c7947 */ /* 0x000ff0000b800000 */
[----:B------:R-:W0:Y:S01]  /*9540*/  S2R R3, SR_TID.X ;  /* 0x0000000000037919 */ /* 0x000e220000002100 */
[----:B------:R-:W-:Y:S01]  /*9550*/  LEA R9, R9, UR37, 0x1 ;  /* 0x0000002509097c11 */ /* 0x000fe2000f8e08ff */
[----:B------:R-:W1:Y:S04]  /*9560*/  SHFL.IDX PT, R2, R8, RZ, 0x1c1f ;  /* 0x001c1fff08027589 */ /* 0x000e6800000e0000 */
[----:B------:R-:W-:Y:S01]  /*9570*/  SHFL.IDX PT, R27, R19, 0x2, 0x1c1f ;  /* 0x005c1f00131b7f89 */ /* 0x000fe200000e0000 */
[----:B0-----:R-:W-:-:S03]  /*9580*/  IMAD.SHL.U32 R11, R3, 0x8, RZ ;  /* 0x00000008030b7824 */ /* 0x001fc600078e00ff */
[----:B------:R-:W0:Y:S02]  /*9590*/  SHFL.IDX PT, R3, R19, RZ, 0x1c1f ;  /* 0x001c1fff13037589 */ /* 0x000e2400000e0000 */
[----:B------:R-:W-:-:S05]  /*95a0*/  LOP3.LUT R11, R11, 0x18, RZ, 0xc0, !PT ;  /* 0x000000180b0b7812 */ /* 0x000fca00078ec0ff */
[----:B------:R-:W-:-:S05]  /*95b0*/  IMAD.SHL.U32 R0, R11, 0x2, RZ ;  /* 0x000000020b007824 */ /* 0x000fca00078e00ff */
[----:B-1----:R-:W-:-:S05]  /*95c0*/  IADD3 R2, P0, R2, R0, RZ ;  /* 0x0000000002027210 */ /* 0x002fca0007f1e0ff */
[----:B0-----:R-:W-:-:S05]  /*95d0*/  IMAD.X R3, RZ, RZ, R3, P0 ;  /* 0x000000ffff037224 */ /* 0x001fca00000e0603 */
[----:B------:R-:W-:Y:S04]  /*95e0*/  LDGSTS.E.BYPASS.LTC128B.128 [R9+0x15400], desc[UR48][R2.64], !P3 ;  /* 0x1540000002097fae */ /* 0x000fe8000d901d70 */
[----:B------:R-:W-:Y:S04]  /*95f0*/  LDGSTS.E.BYPASS.LTC128B.128 [R9+0x17400], desc[UR48][R2.64+0x40], !P2 ;  /* 0x1740004002097fae */ /* 0x000fe8000d101d70 */
[----:B------:R0:W-:Y:S04]  /*9600*/  LDGSTS.E.BYPASS.LTC128B.128 [R9+0x19400], desc[UR48][R2.64+0x80], !P1 ;  /* 0x1940008002097fae */ /* 0x0001e8000c901d70 */
[----:B0-----:R-:W0:Y:S04]  /*9610*/  SHFL.IDX PT, R2, R8, 0x1, 0x1c1f ;  /* 0x003c1f0008027f89 */ /* 0x001e2800000e0000 */
[----:B------:R-:W1:Y:S01]  /*9620*/  SHFL.IDX PT, R3, R19, 0x1, 0x1c1f ;  /* 0x003c1f0013037f89 */ /* 0x000e6200000e0000 */
[----:B0-----:R-:W-:-:S05]  /*9630*/  IADD3 R2, P0, R2, R0, RZ ;  /* 0x0000000002027210 */ /* 0x001fca0007f1e0ff */
[----:B-1----:R-:W-:-:S05]  /*9640*/  IMAD.X R3, RZ, RZ, R3, P0 ;  /* 0x000000ffff037224 */ /* 0x002fca00000e0603 */
[----:B------:R-:W-:Y:S04]  /*9650*/  LDGSTS.E.BYPASS.LTC128B.128 [R9+0x15c00], desc[UR48][R2.64], !P3 ;  /* 0x15c0000002097fae */ /* 0x000fe8000d901d70 */
[----:B------:R-:W-:Y:S04]  /*9660*/  LDGSTS.E.BYPASS.LTC128B.128 [R9+0x17c00], desc[UR48][R2.64+0x40], !P2 ;  /* 0x17c0004002097fae */ /* 0x000fe8000d101d70 */
[----:B------:R0:W-:Y:S04]  /*9670*/  LDGSTS.E.BYPASS.LTC128B.128 [R9+0x19c00], desc[UR48][R2.64+0x80], !P1 ;  /* 0x19c0008002097fae */ /* 0x0001e8000c901d70 */
[----:B0-----:R-:W0:Y:S02]  /*9680*/  SHFL.IDX PT, R2, R8, 0x2, 0x1c1f ;  /* 0x005c1f0008027f89 */ /* 0x001e2400000e0000 */
[----:B0-----:R-:W-:-:S05]  /*9690*/  IADD3 R2, P0, R2, R0, RZ ;  /* 0x0000000002027210 */ /* 0x001fca0007f1e0ff */
[----:B------:R-:W-:Y:S02]  /*96a0*/  IMAD.X R3, RZ, RZ, R27, P0 ;  /* 0x000000ffff037224 */ /* 0x000fe400000e061b */
[----:B------:R0:W1:Y:S04]  /*96b0*/  SHFL.IDX PT, R27, R19, 0x3, 0x1c1f ;  /* 0x007c1f00131b7f89 */ /* 0x00006800000e0000 */
[----:B------:R-:W-:Y:S04]  /*96c0*/  LDGSTS.E.BYPASS.LTC128B.128 [R9+0x16400], desc[UR48][R2.64], !P3 ;  /* 0x1640000002097fae */ /* 0x000fe8000d901d70 */
[----:B------:R-:W-:Y:S04]  /*96d0*/  LDGSTS.E.BYPASS.LTC128B.128 [R9+0x18400], desc[UR48][R2.64+0x40], !P2 ;  /* 0x1840004002097fae */ /* 0x000fe8000d101d70 */
[----:B------:R2:W-:Y:S04]  /*96e0*/  LDGSTS.E.BYPASS.LTC128B.128 [R9+0x1a400], desc[UR48][R2.64+0x80], !P1 ;  /* 0x1a40008002097fae */ /* 0x0005e8000c901d70 */
[----:B-12---:R0:W2:Y:S02]  /*96f0*/  SHFL.IDX PT, R2, R8, 0x3, 0x1c1f ;  /* 0x007c1f0008027f89 */ /* 0x0060a400000e0000 */
.L_x_124:
[----:B--2---:R-:W-:-:S05]  /*9700*/  IADD3 R2, P0, R2, R0, RZ ;  /* 0x0000000002027210 */ /* 0x004fca0007f1e0ff */
[----:B------:R-:W-:Y:S01]  /*9710*/  IMAD.X R3, RZ, RZ, R27, P0 ;  /* 0x000000ffff037224 */ /* 0x000fe200000e061b */
[----:B------:R-:W-:-:S04]  /*9720*/  PLOP3.LUT P0, PT, PT, PT, PT, 0x80, 0x0 ;  /* 0x000000000000781c */ /* 0x000fc80003f0f070 */
[----:B------:R-:W-:Y:S01]  /*9730*/  @!PT LDS RZ, [RZ] ;  /* 0x00000000fffff984 */ /* 0x000fe20000000800 */
[----:B------:R-:W-:Y:S01]  /*9740*/  @!PT LDS RZ, [RZ] ;  /* 0x00000000fffff984 */ /* 0x000fe20000000800 */
[----:B------:R-:W-:Y:S01]  /*9750*/  @!PT LDS RZ, [RZ] ;  /* 0x00000000fffff984 */ /* 0x000fe20000000800 */
[----:B------:R1:W-:Y:S04]  /*9760*/  LDGSTS.E.BYPASS.LTC128B.128 [R9+0x16c00], desc[UR48][R2.64], !P3 ;  /* 0x16c0000002097fae */ /* 0x0003e8000d901d70 */
[----:B------:R1:W-:Y:S04]  /*9770*/  LDGSTS.E.BYPASS.LTC128B.128 [R9+0x18c00], desc[UR48][R2.64+0x40], !P2 ;  /* 0x18c0004002097fae */ /* 0x0003e8000d101d70 */
[----:B------:R1:W-:Y:S01]  /*9780*/  LDGSTS.E.BYPASS.LTC128B.128 [R9+0x1ac00], desc[UR48][R2.64+0x80], !P1 ;  /* 0x1ac0008002097fae */ /* 0x0003e2000c901d70 */
[----:B------:R-:W-:Y:S01]  /*9790*/  NOP ;  /* 0x0000000000007918 */ /* 0x000fe20000000000 */
.L_x_56:
[----:B------:R-:W-:Y:S02]  /*97a0*/  PLOP3.LUT P1, PT, P1, P0, PT, 0xa2, 0x0 ;  /* 0x000000000000781c */ /* 0x000fe40000f21472 */
[----:B------:R-:W-:-:S08]  /*97b0*/  @P0 R2UR P1, UR4, R6 ;  /* 0x00000000060402ca */ /* 0x000fd00000020000 */
[----:B------:R-:W-:-:S05]  /*97c0*/  @P0 PLOP3.LUT P0, PT, P1, PT, PT, 0x80, 0x0 ;  /* 0x000000000000081c */ /* 0x000fca0000f0f070 */
[----:B------:R-:W-:Y:S01]  /*97d0*/  @!P1 SYNCS.ARRIVE.TRANS64.RED.A0T1 RZ, [UR4+0x2d830], RZ ;  /* 0x02d830ffffff99a7 */ /* 0x000fe20008200404 */
[----:B------:R-:W-:Y:S07]  /*97e0*/  @!P1 ARRIVES.LDGSTSBAR.64.TRANSCNT [UR4+0x2d830] ;  /* 0x02d83000ff0099b0 */ /* 0x000fee0008000a84 */
[----:B------:R-:W-:Y:S05]  /*97f0*/  @P0 BRA.U.ANY `(.L_x_56) ;  /* 0xfffffffd00e80947 */ /* 0x000fea000393ffff */
[----:B------:R-:W-:Y:S01]  /*9800*/  NOP ;  /* 0x0000000000007918 */ /* 0x000fe20000000000 */
[----:B-1----:R-:W-:-:S05]  /*9810*/  IMAD.U32 R2, RZ, RZ, UR40 ;  /* 0x00000028ff027e24 */ /* 0x002fca000f8e00ff */
[----:B------:R-:W-:-:S13]  /*9820*/  ISETP.NE.AND P2, PT, R2, 0x3, PT ;  /* 0x000000030200780c */ /* 0x000fda0003f45270 */
[----:B------:R-:W-:Y:S05]  /*9830*/  @!P2 BRA `(.L_x_57) ;  /* 0x000000000004a947 */ /* 0x000fea0003800000 */
[----:B------:R-:W-:Y:S01]  /*9840*/  BPT.TRAP 0x1 ;  /* 0x000000040000795c */ /* 0x000fe20000300000 */
.L_x_57:
[----:B------:R1:W-:Y:S01]  /*9850*/  SYNCS.ARRIVE.TRANS64.A1T0 RZ, [R6+URZ+0x2d830], RZ ;  /* 0x02d830ff06ff79a7 */ /* 0x0003e2000810003f */
[----:B------:R-:W-:Y:S05]  /*9860*/  @!P2 BRA `(.L_x_58) ;  /* 0x000000000004a947 */ /* 0x000fea0003800000 */
[----:B------:R-:W-:Y:S01]  /*9870*/  BPT.TRAP 0x1 ;  /* 0x000000040000795c */ /* 0x000fe20000300000 */
.L_x_58:
[----:B------:R-:W-:Y:S01]  /*9880*/  SHF.L.U32 R2, R20, 0x1f, RZ ;  /* 0x0000001f14027819 */ /* 0x000fe200000006ff */
[----:B------:R-:W-:Y:S01]  /*9890*/  BSSY B1, `(.L_x_59) ;  /* 0x0000004000017945 */ /* 0x000fe20003800000 */
[----:B-1----:R-:W-:-:S04]  /*98a0*/  LEA R6, R7, UR37, 0x3 ;  /* 0x0000002507067c11 */ /* 0x002fc8000f8e18ff */
[----:B------:R-:W1:Y:S02]  /*98b0*/  SYNCS.PHASECHK.TRANS64.TRYWAIT P0, [R6+URZ+0x2d860], R2 ;  /* 0x02d86002060075a7 */ /* 0x000e64000800017f */
[----:B-1----:R-:W-:Y:S05]  /*98c0*/  @!P0 BRA `(.L_x_60) ;  /* 0x00000024007c8947 */ /* 0x002fea0003800000 */
.L_x_125:
[----:B------:R-:W-:Y:S05]  /*98d0*/  BSYNC B1 ;  /* 0x0000000000017941 */ /* 0x000fea0003800000 */
.L_x_59:
[----:B------:R-:W2:Y:S01]  /*98e0*/  S2R R3, SR_TID.X ;  /* 0x0000000000037919 */ /* 0x000ea20000002100 */
[----:B-1----:R-:W-:Y:S01]  /*98f0*/  IMAD.MOV.U32 R2, RZ, RZ, -0x80 ;  /* 0xffffff80ff027424 */ /* 0x002fe200078e00ff */
[----:B------:R-:W-:Y:S01]  /*9900*/  UMOV UR4, 0xffffffff ;  /* 0xffffffff00047882 */ /* 0x000fe20000000000 */
[C---:B------:R-:W-:Y:S01]  /*9910*/  LOP3.LUT P3, RZ, R16.reuse, 0x20, RZ, 0xc0, !PT ;  /* 0x0000002010ff7812 */ /* 0x040fe2000786c0ff */
[----:B------:R-:W-:Y:S01]  /*9920*/  IMAD R7, R7, 0x3000, R28 ;  /* 0x0000300007077824 */ /* 0x000fe200078e021c */
[----:B------:R-:W-:Y:S01]  /*9930*/  LOP3.LUT P2, RZ, R16, 0x10, RZ, 0xc0, !PT ;  /* 0x0000001010ff7812 */ /* 0x000fe2000784c0ff */
[----:B------:R-:W-:Y:S01]  /*9940*/  IMAD R2, R26, R2, UR36 ;  /* 0x000000241a027e24 */ /* 0x000fe2000f8e0202 */
[----:B------:R-:W-:Y:S02]  /*9950*/  LOP3.LUT P1, RZ, R16, 0x8, RZ, 0xc0, !PT ;  /* 0x0000000810ff7812 */ /* 0x000fe4000782c0ff */
[----:B--2---:R-:W-:-:S04]  /*9960*/  SHF.R.U32.HI R3, RZ, 0x2, R3 ;  /* 0x00000002ff037819 */ /* 0x004fc80000011603 */
[----:B------:R-:W-:-:S05]  /*9970*/  LOP3.LUT R3, R3, 0x1f, RZ, 0xc0, !PT ;  /* 0x0000001f03037812 */ /* 0x000fca00078ec0ff */
[----:B0-----:R-:W-:Y:S01]  /*9980*/  IMAD.IADD R8, R2, 0x1, -R3 ;  /* 0x0000000102087824 */ /* 0x001fe200078e0a03 */
[----:B------:R-:W-:Y:S06]  /*9990*/  BRA.DIV UR4, `(.L_x_61) ;  /* 0x00000026045c7947 */ /* 0x000fec000b800000 */
[----:B------:R-:W0:Y:S01]  /*99a0*/  SHFL.IDX PT, R2, R17, RZ, 0x1c1f ;  /* 0x001c1fff11027589 */ /* 0x000e2200000e0000 */
[----:B------:R-:W-:-:S03]  /*99b0*/  LEA R7, R7, UR37, 0x1 ;  /* 0x0000002507077c11 */ /* 0x000fc6000f8e08ff */
[----:B------:R-:W1:Y:S01]  /*99c0*/  SHFL.IDX PT, R3, R18, RZ, 0x1c1f ;  /* 0x001c1fff12037589 */ /* 0x000e6200000e0000 */
[----:B0-----:R-:W-:-:S05]  /*99d0*/  IADD3 R2, P0, R2, R0, RZ ;  /* 0x0000000002027210 */ /* 0x001fca0007f1e0ff */
[----:B-1----:R-:W-:Y:S01]  /*99e0*/  IMAD.X R3, RZ, RZ, R3, P0 ;  /* 0x000000ffff037224 */ /* 0x002fe200000e0603 */
[----:B------:R-:W-:-:S13]  /*99f0*/  ISETP.LT.OR P0, PT, R8, 0x1, P3 ;  /* 0x000000010800780c */ /* 0x000fda0001f01670 */
[----:B------:R-:W-:Y:S01]  /*9a00*/  @!PT LDS RZ, [RZ] ;  /* 0x00000000fffff984 */ /* 0x000fe20000000800 */
[----:B------:R-:W-:Y:S01]  /*9a10*/  LDGSTS.E.BYPASS.LTC128B.128 [R7+0x400], desc[UR48][R2.64], !P0 ;  /* 0x0040000002077fae */ /* 0x000fe2000c101d70 */
[----:B------:R-:W-:-:S13]  /*9a20*/  ISETP.LT.OR P0, PT, R8, 0x1, P2 ;  /* 0x000000010800780c */ /* 0x000fda0001701670 */
[----:B------:R-:W-:Y:S01]  /*9a30*/  LDGSTS.E.BYPASS.LTC128B.128 [R7+0x2400], desc[UR48][R2.64+0x40], !P0 ;  /* 0x0240004002077fae */ /* 0x000fe2000c101d70 */
[----:B------:R-:W-:-:S13]  /*9a40*/  ISETP.LT.OR P0, PT, R8, 0x1, P1 ;  /* 0x000000010800780c */ /* 0x000fda0000f01670 */
[----:B------:R0:W-:Y:S04]  /*9a50*/  LDGSTS.E.BYPASS.LTC128B.128 [R7+0x4400], desc[UR48][R2.64+0x80], !P0 ;  /* 0x0440008002077fae */ /* 0x0001e8000c101d70 */
[----:B0-----:R-:W0:Y:S04]  /*9a60*/  SHFL.IDX PT, R2, R17, 0x1, 0x1c1f ;  /* 0x003c1f0011027f89 */ /* 0x001e2800000e0000 */
[----:B------:R-:W1:Y:S01]  /*9a70*/  SHFL.IDX PT, R3, R18, 0x1, 0x1c1f ;  /* 0x003c1f0012037f89 */ /* 0x000e6200000e0000 */
[----:B0-----:R-:W-:-:S05]  /*9a80*/  IADD3 R2, P0, R2, R0, RZ ;  /* 0x0000000002027210 */ /* 0x001fca0007f1e0ff */
[----:B-1----:R-:W-:Y:S01]  /*9a90*/  IMAD.X R3, RZ, RZ, R3, P0 ;  /* 0x000000ffff037224 */ /* 0x002fe200000e0603 */
[----:B------:R-:W-:-:S13]  /*9aa0*/  ISETP.LT.OR P0, PT, R8, 0x21, P3 ;  /* 0x000000210800780c */ /* 0x000fda0001f01670 */
[----:B------:R-:W-:Y:S01]  /*9ab0*/  LDGSTS.E.BYPASS.LTC128B.128 [R7+0xc00], desc[UR48][R2.64], !P0 ;  /* 0x00c0000002077fae */ /* 0x000fe2000c101d70 */
[----:B------:R-:W-:-:S13]  /*9ac0*/  ISETP.LT.OR P0, PT, R8, 0x21, P2 ;  /* 0x000000210800780c */ /* 0x000fda0001701670 */
[----:B------:R-:W-:Y:S01]  /*9ad0*/  LDGSTS.E.BYPASS.LTC128B.128 [R7+0x2c00], desc[UR48][R2.64+0x40], !P0 ;  /* 0x02c0004002077fae */ /* 0x000fe2000c101d70 */
[----:B------:R-:W-:-:S13]  /*9ae0*/  ISETP.LT.OR P0, PT, R8, 0x21, P1 ;  /* 0x000000210800780c */ /* 0x000fda0000f01670 */
[----:B------:R0:W-:Y:S04]  /*9af0*/  LDGSTS.E.BYPASS.LTC128B.128 [R7+0x4c00], desc[UR48][R2.64+0x80], !P0 ;  /* 0x04c0008002077fae */ /* 0x0001e8000c101d70 */
[----:B0-----:R-:W0:Y:S04]  /*9b00*/  SHFL.IDX PT, R2, R17, 0x2, 0x1c1f ;  /* 0x005c1f0011027f89 */ /* 0x001e2800000e0000 */
[----:B------:R-:W1:Y:S04]  /*9b10*/  SHFL.IDX PT, R3, R18, 0x2, 0x1c1f ;  /* 0x005c1f0012037f89 */ /* 0x000e6800000e0000 */
[----:B------:R-:W2:Y:S01]  /*9b20*/  SHFL.IDX PT, R18, R18, 0x3, 0x1c1f ;  /* 0x007c1f0012127f89 */ /* 0x000ea200000e0000 */
[----:B0-----:R-:W-:-:S04]  /*9b30*/  IADD3 R2, P0, R2, R0, RZ ;  /* 0x0000000002027210 */ /* 0x001fc80007f1e0ff */
[----:B-1----:R-:W-:Y:S02]  /*9b40*/  IADD3.X R3, RZ, R3, RZ, P0, !PT ;  /* 0x00000003ff037210 */ /* 0x002fe400007fe4ff */
[----:B------:R-:W-:-:S13]  /*9b50*/  ISETP.LT.OR P0, PT, R8, 0x41, P3 ;  /* 0x000000410800780c */ /* 0x000fda0001f01670 */
[----:B------:R-:W-:Y:S01]  /*9b60*/  LDGSTS.E.BYPASS.LTC128B.128 [R7+0x1400], desc[UR48][R2.64], !P0 ;  /* 0x0140000002077fae */ /* 0x000fe2000c101d70 */
[----:B------:R-:W-:-:S13]  /*9b70*/  ISETP.LT.OR P0, PT, R8, 0x41, P2 ;  /* 0x000000410800780c */ /* 0x000fda0001701670 */
[----:B------:R-:W-:Y:S01]  /*9b80*/  LDGSTS.E.BYPASS.LTC128B.128 [R7+0x3400], desc[UR48][R2.64+0x40], !P0 ;  /* 0x0340004002077fae */ /* 0x000fe2000c101d70 */
[----:B------:R-:W-:-:S13]  /*9b90*/  ISETP.LT.OR P0, PT, R8, 0x41, P1 ;  /* 0x000000410800780c */ /* 0x000fda0000f01670 */
[----:B------:R0:W-:Y:S04]  /*9ba0*/  LDGSTS.E.BYPASS.LTC128B.128 [R7+0x5400], desc[UR48][R2.64+0x80], !P0 ;  /* 0x0540008002077fae */ /* 0x0001e8000c101d70 */
[----:B0-2---:R0:W1:Y:S02]  /*9bb0*/  SHFL.IDX PT, R2, R17, 0x3, 0x1c1f ;  /* 0x007c1f0011027f89 */ /* 0x00506400000e0000 */
.L_x_135:
[----:B-1----:R-:W-:Y:S01]  /*9bc0*/  IADD3 R2, P0, R2, R0, RZ ;  /* 0x0000000002027210 */ /* 0x002fe20007f1e0ff */
[----:B------:R-:W-:Y:S02]  /*9bd0*/  ULDC.64 UR4, c[0x0][0x328] ;  /* 0x0000ca0000047ab9 */ /* 0x000fe40000000a00 */
[----:B------:R-:W-:Y:S02]  /*9be0*/  IMAD R0, R21, UR4, RZ ;  /* 0x0000000415007c24 */ /* 0x000fe4000f8e02ff */
[----:B------:R-:W-:Y:S01]  /*9bf0*/  IMAD.X R3, RZ, RZ, R18, P0 ;  /* 0x000000ffff037224 */ /* 0x000fe200000e0612 */
[----:B------:R-:W-:Y:S01]  /*9c00*/  ISETP.LT.OR P0, PT, R8, 0x61, P3 ;  /* 0x000000610800780c */ /* 0x000fe20001f01670 */
[----:B------:R-:W-:-:S12]  /*9c10*/  IMAD R9, R5, UR5, R0 ;  /* 0x0000000505097c24 */ /* 0x000fd8000f8e0200 */
[----:B------:R-:W-:Y:S01]  /*9c20*/  @!PT LDS RZ, [RZ] ;  /* 0x00000000fffff984 */ /* 0x000fe20000000800 */
[----:B------:R-:W-:Y:S01]  /*9c30*/  @!PT LDS RZ, [RZ] ;  /* 0x00000000fffff984 */ /* 0x000fe20000000800 */
[----:B------:R-:W-:Y:S01]  /*9c40*/  @!PT LDS RZ, [RZ] ;  /* 0x00000000fffff984 */ /* 0x000fe20000000800 */
[----:B------:R-:W-:Y:S01]  /*9c50*/  LDGSTS.E.BYPASS.LTC128B.128 [R7+0x1c00], desc[UR48][R2.64], !P0 ;  /* 0x01c0000002077fae */ /* 0x000fe2000c101d70 */
[----:B------:R-:W-:-:S13]  /*9c60*/  ISETP.LT.OR P0, PT, R8, 0x61, P2 ;  /* 0x000000610800780c */ /* 0x000fda0001701670 */
[----:B------:R-:W-:Y:S01]  /*9c70*/  LDGSTS.E.BYPASS.LTC128B.128 [R7+0x3c00], desc[UR48][R2.64+0x40], !P0 ;  /* 0x03c0004002077fae */ /* 0x000fe2000c101d70 */
[----:B------:R-:W-:-:S13]  /*9c80*/  ISETP.LT.OR P0, PT, R8, 0x61, P1 ;  /* 0x000000610800780c */ /* 0x000fda0000f01670 */
[----:B------:R1:W-:Y:S01]  /*9c90*/  LDGSTS.E.BYPASS.LTC128B.128 [R7+0x5c00], desc[UR48][R2.64+0x80], !P0 ;  /* 0x05c0008002077fae */ /* 0x0003e2000c101d70 */
[----:B------:R-:W-:Y:S01]  /*9ca0*/  NOP ;  /* 0x0000000000007918 */ /* 0x000fe20000000000 */
[----:B-1----:R-:W-:Y:S01]  /*9cb0*/  IMAD.WIDE.U32 R2, R5, UR4, RZ ;  /* 0x0000000405027c25 */ /* 0x002fe2000f8e00ff */
[----:B------:R-:W-:-:S03]  /*9cc0*/  ULDC.64 UR4, c[0x0][0x338] ;  /* 0x0000ce0000047ab9 */ /* 0x000fc60000000a00 */
[----:B------:R-:W-:Y:S02]  /*9cd0*/  IMAD.IADD R3, R3, 0x1, R9 ;  /* 0x0000000103037824 */ /* 0x000fe400078e0209 */
[----:B------:R-:W-:Y:S02]  /*9ce0*/  IMAD R5, R24, UR4, RZ ;  /* 0x0000000418057c24 */ /* 0x000fe4000f8e02ff */
[----:B------:R-:W-:-:S04]  /*9cf0*/  IMAD.WIDE.U32 R2, R4, UR4, R2 ;  /* 0x0000000404027c25 */ /* 0x000fc8000f8e0002 */
[----:B------:R-:W-:Y:S01]  /*9d00*/  IMAD R5, R4, UR5, R5 ;  /* 0x0000000504057c24 */ /* 0x000fe2000f8e0205 */
[----:B------:R-:W-:-:S03]  /*9d10*/  ULDC.64 UR4, c[0x0][0x330] ;  /* 0x0000cc0000047ab9 */ /* 0x000fc60000000a00 */
[----:B------:R-:W-:Y:S02]  /*9d20*/  IMAD.IADD R3, R3, 0x1, R5 ;  /* 0x0000000103037824 */ /* 0x000fe400078e0205 */
[----:B------:R-:W-:Y:S02]  /*9d30*/  IMAD R5, R29, UR4, RZ ;  /* 0x000000041d057c24 */ /* 0x000fe4000f8e02ff */
[----:B------:R-:W-:-:S04]  /*9d40*/  IMAD.WIDE.U32 R2, R22, UR4, R2 ;  /* 0x0000000416027c25 */ /* 0x000fc8000f8e0002 */
[----:B------:R-:W-:Y:S01]  /*9d50*/  IMAD R5, R22, UR5, R5 ;  /* 0x0000000516057c24 */ /* 0x000fe2000f8e0205 */
[----:B------:R-:W-:Y:S02]  /*9d60*/  ULDC.64 UR4, c[0x0][0x318] ;  /* 0x0000c60000047ab9 */ /* 0x000fe40000000a00 */
[----:B0-----:R-:W-:Y:S01]  /*9d70*/  LEA R17, P0, R2, UR4, 0x1 ;  /* 0x0000000402117c11 */ /* 0x001fe2000f8008ff */
[----:B------:R-:W-:-:S05]  /*9d80*/  IMAD.IADD R3, R5, 0x1, R3 ;  /* 0x0000000105037824 */ /* 0x000fca00078e0203 */
[----:B------:R-:W-:Y:S02]  /*9d90*/  LEA.HI.X R18, R2, UR5, R3, 0x1, P0 ;  /* 0x0000000502127c11 */ /* 0x000fe400080f0c03 */
[----:B------:R-:W-:-:S13]  /*9da0*/  PLOP3.LUT P0, PT, PT, PT, PT, 0x80, 0x0 ;  /* 0x000000000000781c */ /* 0x000fda0003f0f070 */
.L_x_62:
[----:B------:R-:W-:Y:S02]  /*9db0*/  PLOP3.LUT P1, PT, P1, P0, PT, 0xa2, 0x0 ;  /* 0x000000000000781c */ /* 0x000fe40000f21472 */
[----:B------:R-:W-:-:S08]  /*9dc0*/  @P0 R2UR P1, UR4, R6 ;  /* 0x00000000060402ca */ /* 0x000fd00000020000 */
[----:B------:R-:W-:-:S05]  /*9dd0*/  @P0 PLOP3.LUT P0, PT, P1, PT, PT, 0x80, 0x0 ;  /* 0x000000000000081c */ /* 0x000fca0000f0f070 */
[----:B------:R-:W-:Y:S01]  /*9de0*/  @!P1 SYNCS.ARRIVE.TRANS64.RED.A0T1 RZ, [UR4+0x2d850], RZ ;  /* 0x02d850ffffff99a7 */ /* 0x000fe20008200404 */
[----:B------:R-:W-:Y:S07]  /*9df0*/  @!P1 ARRIVES.LDGSTSBAR.64.TRANSCNT [UR4+0x2d850] ;  /* 0x02d85000ff0099b0 */ /* 0x000fee0008000a84 */
[----:B------:R-:W-:Y:S05]  /*9e00*/  @P0 BRA.U.ANY `(.L_x_62) ;  /* 0xfffffffd00e80947 */ /* 0x000fea000393ffff */
[----:B------:R-:W-:Y:S01]  /*9e10*/  NOP ;  /* 0x0000000000007918 */ /* 0x000fe20000000000 */
[----:B------:R-:W-:-:S05]  /*9e20*/  IMAD.U32 R0, RZ, RZ, UR40 ;  /* 0x00000028ff007e24 */ /* 0x000fca000f8e00ff */
[----:B------:R-:W-:-:S13]  /*9e30*/  ISETP.NE.AND P2, PT, R0, 0x3, PT ;  /* 0x000000030000780c */ /* 0x000fda0003f45270 */
[----:B------:R-:W-:Y:S05]  /*9e40*/  @!P2 BRA `(.L_x_63) ;  /* 0x000000000004a947 */ /* 0x000fea0003800000 */
[----:B------:R-:W-:Y:S01]  /*9e50*/  BPT.TRAP 0x1 ;  /* 0x000000040000795c */ /* 0x000fe20000300000 */
.L_x_63:
[C---:B------:R-:W-:Y:S01]  /*9e60*/  ISETP.GT.AND P0, PT, R10.reuse, RZ, PT ;  /* 0x000000ff0a00720c */ /* 0x040fe20003f04270 */
[----:B------:R0:W-:Y:S01]  /*9e70*/  SYNCS.ARRIVE.TRANS64.A1T0 RZ, [R6+URZ+0x2d850], RZ ;  /* 0x02d850ff06ff79a7 */ /* 0x0001e2000810003f */
[----:B------:R-:W-:Y:S02]  /*9e80*/  VIADD R0, R10, 0xffffffff ;  /* 0xffffffff0a007836 */ /* 0x000fe40000000000 */
[----:B------:R-:W-:Y:S02]  /*9e90*/  IMAD.MOV.U32 R20, RZ, RZ, R25 ;  /* 0x000000ffff147224 */ /* 0x000fe400078e0019 */
[----:B------:R-:W-:Y:S02]  /*9ea0*/  IMAD.MOV.U32 R7, RZ, RZ, R23 ;  /* 0x000000ffff077224 */ /* 0x000fe400078e0017 */
[----:B------:R-:W-:-:S05]  /*9eb0*/  IMAD.MOV.U32 R26, RZ, RZ, R10 ;  /* 0x000000ffff1a7224 */ /* 0x000fca00078e000a */
[----:B0-----:R-:W-:Y:S05]  /*9ec0*/  @P0 BRA `(.L_x_64) ;  /* 0xfffffff000780947 */ /* 0x001fea000383ffff */
[----:B------:R-:W-:Y:S05]  /*9ed0*/  BSYNC B0 ;  /* 0x0000000000007941 */ /* 0x000fea0003800000 */
.L_x_51:
[----:B0-----:R-:W-:-:S05]  /*9ee0*/  IMAD.U32 R0, RZ, RZ, UR40 ;  /* 0x00000028ff007e24 */ /* 0x001fca000f8e00ff */
[----:B------:R-:W-:-:S13]  /*9ef0*/  ISETP.NE.AND P0, PT, R0, 0x3, PT ;  /* 0x000000030000780c */ /* 0x000fda0003f05270 */
[----:B------:R-:W-:Y:S05]  /*9f00*/  @!P0 BRA `(.L_x_65) ;  /* 0x0000000000048947 */ /* 0x000fea0003800000 */
[----:B------:R-:W-:Y:S01]  /*9f10*/  BPT.TRAP 0x1 ;  /* 0x000000040000795c */ /* 0x000fe20000300000 */
.L_x_65:
[----:B------:R-:W-:Y:S01]  /*9f20*/  LEA R4, R23, UR37, 0x3 ;  /* 0x0000002517047c11 */ /* 0x000fe2000f8e18ff */
[----:B------:R-:W-:Y:S01]  /*9f30*/  IMAD.MOV.U32 R5, RZ, RZ, -0x80 ;  /* 0xffffff80ff057424 */ /* 0x000fe200078e00ff */
[----:B------:R-:W-:Y:S01]  /*9f40*/  SHF.L.U32 R3, R25, 0x1f, RZ ;  /* 0x0000001f19037819 */ /* 0x000fe200000006ff */
[----:B------:R-:W-:Y:S02]  /*9f50*/  BSSY B0, `(.L_x_66) ;  /* 0x0000004000007945 */ /* 0x000fe40003800000 */
[----:B------:R-:W-:Y:S01]  /*9f60*/  IMAD R5, R10, R5, UR36 ;  /* 0x000000240a057e24 */ /* 0x000fe2000f8e0205 */
[----:B------:R-:W0:Y:S02]  /*9f70*/  SYNCS.PHASECHK.TRANS64.TRYWAIT P0, [R4+URZ+0x2d860], R3 ;  /* 0x02d86003040075a7 */ /* 0x000e24000800017f */
[----:B0-----:R-:W-:Y:S05]  /*9f80*/  @!P0 BRA `(.L_x_67) ;  /* 0x0000002400448947 */ /* 0x001fea0003800000 */
.L_x_136:
[----:B------:R-:W-:Y:S05]  /*9f90*/  BSYNC B0 ;  /* 0x0000000000007941 */ /* 0x000fea0003800000 */
.L_x_66:
[----:B------:R-:W1:Y:S01]  /*9fa0*/  S2R R0, SR_TID.X ;  /* 0x0000000000007919 */ /* 0x000e620000002100 */
[----:B------:R-:W-:Y:S01]  /*9fb0*/  UMOV UR4, 0xffffffff ;  /* 0xffffffff00047882 */ /* 0x000fe20000000000 */
[C---:B------:R-:W-:Y:S01]  /*9fc0*/  LOP3.LUT P3, RZ, R16.reuse, 0x20, RZ, 0xc0, !PT ;  /* 0x0000002010ff7812 */ /* 0x040fe2000786c0ff */
[----:B------:R-:W-:Y:S01]  /*9fd0*/  IMAD R7, R23, 0x3000, R28 ;  /* 0x0000300017077824 */ /* 0x000fe200078e021c */
[C---:B------:R-:W-:Y:S02]  /*9fe0*/  LOP3.LUT P2, RZ, R16.reuse, 0x10, RZ, 0xc0, !PT ;  /* 0x0000001010ff7812 */ /* 0x040fe4000784c0ff */
[----:B------:R-:W-:Y:S02]  /*9ff0*/  LOP3.LUT P1, RZ, R16, 0x8, RZ, 0xc0, !PT ;  /* 0x0000000810ff7812 */ /* 0x000fe4000782c0ff */
[----:B-1----:R-:W-:-:S04]  /*a000*/  SHF.R.U32.HI R0, RZ, 0x2, R0 ;  /* 0x00000002ff007819 */ /* 0x002fc80000011600 */
[----:B------:R-:W-:-:S05]  /*a010*/  LOP3.LUT R0, R0, 0x1f, RZ, 0xc0, !PT ;  /* 0x0000001f00007812 */ /* 0x000fca00078ec0ff */
[----:B------:R-:W-:Y:S01]  /*a020*/  IMAD.IADD R5, R5, 0x1, -R0 ;  /* 0x0000000105057824 */ /* 0x000fe200078e0a00 */
[----:B------:R-:W-:Y:S06]  /*a030*/  BRA.DIV UR4, `(.L_x_68) ;  /* 0x00000026042c7947 */ /* 0x000fec000b800000 */
[----:B------:R-:W1:Y:S01]  /*a040*/  S2R R2, SR_TID.X ;  /* 0x0000000000027919 */ /* 0x000e620000002100 */
[----:B------:R-:W2:Y:S04]  /*a050*/  SHFL.IDX PT, R14, R17, RZ, 0x1c1f ;  /* 0x001c1fff110e7589 */ /* 0x000ea800000e0000 */
[----:B------:R-:W0:Y:S01]  /*a060*/  SHFL.IDX PT, R0, R18, RZ, 0x1c1f ;  /* 0x001c1fff12007589 */ /* 0x000e2200000e0000 */
[----:B-1----:R-:W-:-:S04]  /*a070*/  SHF.L.U32 R2, R2, 0x3, RZ ;  /* 0x0000000302027819 */ /* 0x002fc800000006ff */
[----:B------:R-:W-:-:S05]  /*a080*/  LOP3.LUT R2, R2, 0x18, RZ, 0xc0, !PT ;  /* 0x0000001802027812 */ /* 0x000fca00078ec0ff */
[----:B------:R-:W-:-:S05]  /*a090*/  IMAD.SHL.U32 R6, R2, 0x2, RZ ;  /* 0x0000000202067824 */ /* 0x000fca00078e00ff */
[----:B--2---:R-:W-:Y:S02]  /*a0a0*/  IADD3 R2, P0, R14, R6, RZ ;  /* 0x000000060e027210 */ /* 0x004fe40007f1e0ff */
[----:B------:R-:W1:Y:S03]  /*a0b0*/  SHFL.IDX PT, R14, R17, 0x1, 0x1c1f ;  /* 0x003c1f00110e7f89 */ /* 0x000e6600000e0000 */
[----:B0-----:R-:W-:Y:S01]  /*a0c0*/  IMAD.X R3, RZ, RZ, R0, P0 ;  /* 0x000000ffff037224 */ /* 0x001fe200000e0600 */
[----:B------:R-:W-:Y:S02]  /*a0d0*/  ISETP.LT.OR P0, PT, R5, 0x1, P3 ;  /* 0x000000010500780c */ /* 0x000fe40001f01670 */
[----:B------:R-:W-:Y:S02]  /*a0e0*/  LEA R0, R7, UR37, 0x1 ;  /* 0x0000002507007c11 */ /* 0x000fe4000f8e08ff */
[----:B------:R-:W-:Y:S09]  /*a0f0*/  SHFL.IDX PT, R7, R18, 0x3, 0x1c1f ;  /* 0x007c1f0012077f89 */ /* 0x000ff200000e0000 */
[----:B------:R-:W-:Y:S01]  /*a100*/  LDGSTS.E.BYPASS.LTC128B.128 [R0+0x400], desc[UR48][R2.64], !P0 ;  /* 0x0040000002007fae */ /* 0x000fe2000c101d70 */
[----:B------:R-:W-:-:S13]  /*a110*/  ISETP.LT.OR P0, PT, R5, 0x1, P2 ;  /* 0x000000010500780c */ /* 0x000fda0001701670 */
[----:B------:R-:W-:Y:S01]  /*a120*/  LDGSTS.E.BYPASS.LTC128B.128 [R0+0x2400], desc[UR48][R2.64+0x40], !P0 ;  /* 0x0240004002007fae */ /* 0x000fe2000c101d70 */
[----:B------:R-:W-:-:S13]  /*a130*/  ISETP.LT.OR P0, PT, R5, 0x1, P1 ;  /* 0x000000010500780c */ /* 0x000fda0000f01670 */
[----:B------:R0:W-:Y:S04]  /*a140*/  LDGSTS.E.BYPASS.LTC128B.128 [R0+0x4400], desc[UR48][R2.64+0x80], !P0 ;  /* 0x0440008002007fae */ /* 0x0001e8000c101d70 */
[----:B0-----:R-:W0:Y:S01]  /*a150*/  SHFL.IDX PT, R3, R18, 0x1, 0x1c1f ;  /* 0x003c1f0012037f89 */ /* 0x001e2200000e0000 */
[----:B-1----:R-:W-:-:S03]  /*a160*/  IADD3 R2, P0, R14, R6, RZ ;  /* 0x000000060e027210 */ /* 0x002fc60007f1e0ff */
[----:B------:R-:W1:Y:S02]  /*a170*/  SHFL.IDX PT, R14, R17, 0x2, 0x1c1f ;  /* 0x005c1f00110e7f89 */ /* 0x000e6400000e0000 */
[----:B0-----:R-:W-:Y:S01]  /*a180*/  IMAD.X R3, RZ, RZ, R3, P0 ;  /* 0x000000ffff037224 */ /* 0x001fe200000e0603 */
[----:B------:R-:W-:-:S13]  /*a190*/  ISETP.LT.OR P0, PT, R5, 0x21, P3 ;  /* 0x000000210500780c */ /* 0x000fda0001f01670 */
[----:B------:R-:W-:Y:S01]  /*a1a0*/  LDGSTS.E.BYPASS.LTC128B.128 [R0+0xc00], desc[UR48][R2.64], !P0 ;  /* 0x00c0000002007fae */ /* 0x000fe2000c101d70 */
[----:B------:R-:W-:-:S13]  /*a1b0*/  ISETP.LT.OR P0, PT, R5, 0x21, P2 ;  /* 0x000000210500780c */ /* 0x000fda0001701670 */
[----:B------:R-:W-:Y:S01]  /*a1c0*/  LDGSTS.E.BYPASS.LTC128B.128 [R0+0x2c00], desc[UR48][R2.64+0x40], !P0 ;  /* 0x02c0004002007fae */ /* 0x000fe2000c101d70 */
[----:B------:R-:W-:-:S13]  /*a1d0*/  ISETP.LT.OR P0, PT, R5, 0x21, P1 ;  /* 0x000000210500780c */ /* 0x000fda0000f01670 */
[----:B------:R0:W-:Y:S04]  /*a1e0*/  LDGSTS.E.BYPASS.LTC128B.128 [R0+0x4c00], desc[UR48][R2.64+0x80], !P0 ;  /* 0x04c0008002007fae */ /* 0x0001e8000c101d70 */
[----:B0-----:R-:W0:Y:S01]  /*a1f0*/  SHFL.IDX PT, R3, R18, 0x2, 0x1c1f ;  /* 0x005c1f0012037f89 */ /* 0x001e2200000e0000 */
[----:B-1----:R-:W-:-:S03]  /*a200*/  IADD3 R2, P0, R14, R6, RZ ;  /* 0x000000060e027210 */ /* 0x002fc60007f1e0ff */
[----:B------:R1:W2:Y:S02]  /*a210*/  SHFL.IDX PT, R14, R17, 0x3, 0x1c1f ;  /* 0x007c1f00110e7f89 */ /* 0x0002a400000e0000 */
[----:B0-----:R-:W-:Y:S01]  /*a220*/  IMAD.X R3, RZ, RZ, R3, P0 ;  /* 0x000000ffff037224 */ /* 0x001fe200000e0603 */
[----:B------:R-:W-:-:S13]  /*a230*/  ISETP.LT.OR P0, PT, R5, 0x41, P3 ;  /* 0x000000410500780c */ /* 0x000fda0001f01670 */
[----:B------:R1:W-:Y:S01]  /*a240*/  LDGSTS.E.BYPASS.LTC128B.128 [R0+0x1400], desc[UR48][R2.64], !P0 ;  /* 0x0140000002007fae */ /* 0x0003e2000c101d70 */
[----:B------:R-:W-:-:S13]  /*a250*/  ISETP.LT.OR P0, PT, R5, 0x41, P2 ;  /* 0x000000410500780c */ /* 0x000fda0001701670 */
[----:B------:R1:W-:Y:S01]  /*a260*/  LDGSTS.E.BYPASS.LTC128B.128 [R0+0x3400], desc[UR48][R2.64+0x40], !P0 ;  /* 0x0340004002007fae */ /* 0x0003e2000c101d70 */
[----:B------:R-:W-:-:S13]  /*a270*/  ISETP.LT.OR P0, PT, R5, 0x41, P1 ;  /* 0x000000410500780c */ /* 0x000fda0000f01670 */
[----:B--2---:R1:W-:Y:S02]  /*a280*/  LDGSTS.E.BYPASS.LTC128B.128 [R0+0x5400], desc[UR48][R2.64+0x80], !P0 ;  /* 0x0540008002007fae */ /* 0x0043e4000c101d70 */
.L_x_146:
[----:B01----:R-:W-:-:S05]  /*a290*/  IADD3 R2, P0, R14, R6, RZ ;  /* 0x000000060e027210 */ /* 0x003fca0007f1e0ff */
[----:B------:R-:W-:Y:S01]  /*a2a0*/  IMAD.X R3, RZ, RZ, R7, P0 ;  /* 0x000000ffff037224 */ /* 0x000fe200000e0607 */
[----:B------:R-:W-:-:S13]  /*a2b0*/  ISETP.LT.OR P0, PT, R5, 0x61, P3 ;  /* 0x000000610500780c */ /* 0x000fda0001f01670 */
[----:B------:R-:W-:Y:S01]  /*a2c0*/  @!PT LDS RZ, [RZ] ;  /* 0x00000000fffff984 */ /* 0x000fe20000000800 */
[----:B------:R-:W-:Y:S01]  /*a2d0*/  @!PT LDS RZ, [RZ] ;  /* 0x00000000fffff984 */ /* 0x000fe20000000800 */
[----:B------:R-:W-:Y:S01]  /*a2e0*/  @!PT LDS RZ, [RZ] ;  /* 0x00000000fffff984 */ /* 0x000fe20000000800 */
[----:B------:R0:W-:Y:S01]  /*a2f0*/  LDGSTS.E.BYPASS.LTC128B.128 [R0+0x1c00], desc[UR48][R2.64], !P0 ;  /* 0x01c0000002007fae */ /* 0x0001e2000c101d70 */
[----:B------:R-:W-:-:S13]  /*a300*/  ISETP.LT.OR P0, PT, R5, 0x61, P2 ;  /* 0x000000610500780c */ /* 0x000fda0001701670 */
[----:B------:R0:W-:Y:S01]  /*a310*/  LDGSTS.E.BYPASS.LTC128B.128 [R0+0x3c00], desc[UR48][R2.64+0x40], !P0 ;  /* 0x03c0004002007fae */ /* 0x0001e2000c101d70 */
[----:B------:R-:W-:-:S13]  /*a320*/  ISETP.LT.OR P0, PT, R5, 0x61, P1 ;  /* 0x000000610500780c */ /* 0x000fda0000f01670 */
[----:B------:R0:W-:Y:S01]  /*a330*/  LDGSTS.E.BYPASS.LTC128B.128 [R0+0x5c00], desc[UR48][R2.64+0x80], !P0 ;  /* 0x05c0008002007fae */ /* 0x0001e2000c101d70 */
[----:B------:R-:W-:Y:S01]  /*a340*/  PLOP3.LUT P0, PT, PT, PT, PT, 0x80, 0x0 ;  /* 0x000000000000781c */ /* 0x000fe20003f0f070 */
[----:B------:R-:W-:-:S12]  /*a350*/  NOP ;  /* 0x0000000000007918 */ /* 0x000fd80000000000 */
.L_x_69:
        /* <DEDUP_REMOVED lines=11> */
.L_x_70:
[----:B------:R-:W2:Y:S01]  /*a410*/  LDL.LU R3, [R1+0xc] ;  /* 0x00000c0001037983 */ /* 0x000ea20000300800 */
[----:B------:R-:W-:Y:S01]  /*a420*/  VIADD R23, R23, 0x1 ;  /* 0x0000000117177836 */ /* 0x000fe20000000000 */
[----:B------:R-:W-:Y:S01]  /*a430*/  ULDC UR4, c[0x0][0xc34] ;  /* 0x00030d0000047ab9 */ /* 0x000fe20000000800 */
[----:B------:R0:W-:Y:S01]  /*a440*/  SYNCS.ARRIVE.TRANS64.A1T0 RZ, [R4+URZ+0x2d850], RZ ;  /* 0x02d850ff04ff79a7 */ /* 0x0001e2000810003f */
[----:B------:R-:W3:Y:S02]  /*a450*/  LDL.LU R2, [R1+0x10] ;  /* 0x0000100001027983 */ /* 0x000ee40000300800 */
[----:B------:R-:W-:-:S04]  /*a460*/  ISETP.NE.AND P0, PT, R23, 0x2, PT ;  /* 0x000000021700780c */ /* 0x000fc80003f05270 */
[----:B------:R-:W-:Y:S02]  /*a470*/  SEL R23, R23, RZ, P0 ;  /* 0x000000ff17177207 */ /* 0x000fe40000000000 */
[----:B------:R-:W-:-:S04]  /*a480*/  SEL R0, RZ, 0x1, P0 ;  /* 0x00000001ff007807 */ /* 0x000fc80000000000 */
[----:B------:R-:W-:Y:S01]  /*a490*/  LOP3.LUT R25, R25, R0, RZ, 0x3c, !PT ;  /* 0x0000000019197212 */ /* 0x000fe200078e3cff */
[----:B--2---:R-:W-:Y:S02]  /*a4a0*/  VIADD R3, R3, UR41 ;  /* 0x0000002903037c36 */ /* 0x004fe40008000000 */
[----:B---3--:R-:W-:-:S03]  /*a4b0*/  VIADD R2, R2, 0x1 ;  /* 0x0000000102027836 */ /* 0x008fc60000000000 */
[----:B------:R0:W-:Y:S01]  /*a4c0*/  STL [R1+0xc], R3 ;  /* 0x00000c0301007387 */ /* 0x0001e20000100800 */
[----:B------:R-:W-:-:S03]  /*a4d0*/  ISETP.GE.AND P0, PT, R3, UR4, PT ;  /* 0x0000000403007c0c */ /* 0x000fc6000bf06270 */
[----:B------:R0:W-:Y:S10]  /*a4e0*/  STL [R1+0x10], R2 ;  /* 0x0000100201007387 */ /* 0x0001f40000100800 */
[----:B0-----:R-:W-:Y:S05]  /*a4f0*/  @!P0 BRA `(.L_x_71) ;  /* 0xffffffd000048947 */ /* 0x001fea000383ffff */
[----:B------:R-:W-:-:S07]  /*a500*/  LOP3.LUT R0, R2, 0x1, RZ, 0xc, !PT ;  /* 0x0000000102007812 */ /* 0x000fce00078e0cff */
.L_x_36:
[----:B------:R-:W0:Y:S01]  /*a510*/  S2R R3, SR_CgaCtaId ;  /* 0x0000000000037919 */ /* 0x000e220000008800 */
[----:B------:R-:W-:Y:S01]  /*a520*/  MOV R2, 0x400 ;  /* 0x0000040000027802 */ /* 0x000fe20000000f00 */
[----:B------:R-:W-:Y:S01]  /*a530*/  BSSY B0, `(.L_x_72) ;  /* 0x0000005000007945 */ /* 0x000fe20003800000 */
[----:B------:R-:W-:Y:S02]  /*a540*/  SHF.L.U32 R0, R0, 0x1f, RZ ;  /* 0x0000001f00007819 */ /* 0x000fe400000006ff */
[----:B0-----:R-:W-:-:S04]  /*a550*/  LEA R4, R3, R2, 0x18 ;  /* 0x0000000203047211 */ /* 0x001fc800078ec0ff */
[----:B------:R-:W0:Y:S02]  /*a560*/  SYNCS.PHASECHK.TRANS64.TRYWAIT P0, [R4+URZ+0x2d820], R0 ;  /* 0x02d82000040075a7 */ /* 0x000e24000800017f */
[----:B0-----:R-:W-:Y:S05]  /*a570*/  @!P0 BRA `(.L_x_73) ;  /* 0x0000002400408947 */ /* 0x001fea0003800000 */
.L_x_147:
[----:B------:R-:W-:Y:S05]  /*a580*/  BSYNC B0 ;  /* 0x0000000000007941 */ /* 0x000fea0003800000 */
.L_x_72:
[----:B------:R-:W-:-:S03]  /*a590*/  UMOV UR4, 0xffffffff ;  /* 0xffffffff00047882 */ /* 0x000fc60000000000 */
[----:B------:R-:W-:Y:S05]  /*a5a0*/  BRA.DIV UR4, `(.L_x_74) ;  /* 0x0000002604487947 */ /* 0x000fea000b800000 */
[----:B0-----:R-:W0:Y:S02]  /*a5b0*/  S2R R0, SR_TID.X ;  /* 0x0000000000007919 */ /* 0x001e240000002100 */
[----:B0-----:R-:W-:-:S04]  /*a5c0*/  SHF.R.U32.HI R0, RZ, 0x5, R0 ;  /* 0x00000005ff007819 */ /* 0x001fc80000011600 */
[----:B------:R-:W-:-:S05]  /*a5d0*/  LOP3.LUT R0, R0, 0x3, RZ, 0xc0, !PT ;  /* 0x0000000300007812 */ /* 0x000fca00078ec0ff */
[----:B------:R0:W1:Y:S02]  /*a5e0*/  SHFL.IDX PT, R14, R0, RZ, 0x1f ;  /* 0x00001fff000e7589 */ /* 0x00006400000e0000 */
.L_x_150:
[----:B-1----:R-:W-:Y:S01]  /*a5f0*/  ISETP.NE.AND P0, PT, R14, RZ, PT ;  /* 0x000000ff0e00720c */ /* 0x002fe20003f05270 */
[----:B------:R-:W-:-:S12]  /*a600*/  BSSY B0, `(.L_x_75) ;  /* 0x0000024000007945 */ /* 0x000fd80003800000 */
[----:B------:R-:W-:Y:S05]  /*a610*/  @P0 BRA `(.L_x_76) ;  /* 0x0000000000880947 */ /* 0x000fea0003800000 */
[----:B------:R-:W-:-:S03]  /*a620*/  UMOV UR4, 0xffffffff ;  /* 0xffffffff00047882 */ /* 0x000fc60000000000 */
[----:B------:R-:W-:Y:S05]  /*a630*/  BRA.DIV UR4, `(.L_x_77) ;  /* 0x0000002604587947 */ /* 0x000fea000b800000 */
[----:B------:R-:W-:-:S13]  /*a640*/  ELECT P6, URZ, PT ;  /* 0x00000000003f782f */ /* 0x000fda00038c0000 */
.L_x_153:
[----:B------:R-:W-:Y:S05]  /*a650*/  @!P6 BRA `(.L_x_76) ;  /* 0x000000000078e947 */ /* 0x000fea0003800000 */
[----:B------:R-:W-:-:S06]  /*a660*/  ULOP3.LUT UR4, UR42, 0x2, URZ, 0xfc, !UPT ;  /* 0x000000022a047892 */ /* 0x000fcc000f8efc3f */
[----:B0-----:R-:W-:-:S05]  /*a670*/  IMAD.U32 R0, RZ, RZ, UR4 ;  /* 0x00000004ff007e24 */ /* 0x001fca000f8e00ff */
[----:B------:R-:W-:-:S13]  /*a680*/  ISETP.NE.AND P0, PT, R0, 0x3, PT ;  /* 0x000000030000780c */ /* 0x000fda0003f05270 */
[----:B------:R-:W-:Y:S05]  /*a690*/  @!P0 BRA `(.L_x_78) ;  /* 0x0000000000048947 */ /* 0x000fea0003800000 */
[----:B------:R-:W-:Y:S01]  /*a6a0*/  BPT.TRAP 0x1 ;  /* 0x000000040000795c */ /* 0x000fe20000300000 */
.L_x_78:
[----:B------:R-:W-:Y:S01]  /*a6b0*/  IMAD R3, R23, 0x8, R4 ;  /* 0x0000000817037824 */ /* 0x000fe200078e0204 */
[----:B------:R-:W-:Y:S01]  /*a6c0*/  SHF.L.U32 R2, R25, 0x1f, RZ ;  /* 0x0000001f19027819 */ /* 0x000fe200000006ff */
[----:B------:R-:W-:-:S03]  /*a6d0*/  VIADD R23, R23, 0x1 ;  /* 0x0000000117177836 */ /* 0x000fc60000000000 */
[----:B------:R-:W0:Y:S02]  /*a6e0*/  SYNCS.PHASECHK.TRANS64.TRYWAIT P1, [R3+URZ+0x2d840], R2 ;  /* 0x02d84002030075a7 */ /* 0x000e24000802017f */
[----:B------:R-:W-:-:S04]  /*a6f0*/  ISETP.NE.AND P2, PT, R23, 0x2, PT ;  /* 0x000000021700780c */ /* 0x000fc80003f45270 */
[----:B------:R-:W-:Y:S01]  /*a700*/  SEL R0, RZ, 0x1, P2 ;  /* 0x00000001ff007807 */ /* 0x000fe20001000000 */
[----:B0-----:R-:W-:Y:S08]  /*a710*/  @!P1 BRA `(.L_x_79) ;  /* 0x0000002400409947 */ /* 0x001ff00003800000 */
.L_x_154:
[----:B------:R-:W-:Y:S02]  /*a720*/  SEL R23, R23, RZ, P2 ;  /* 0x000000ff17177207 */ /* 0x000fe40001000000 */
[----:B------:R-:W-:Y:S01]  /*a730*/  LOP3.LUT R0, R25, R0, RZ, 0x3c, !PT ;  /* 0x0000000019007212 */ /* 0x000fe200078e3cff */
[----:B------:R-:W-:Y:S06]  /*a740*/  @!P0 BRA `(.L_x_80) ;  /* 0x0000000000048947 */ /* 0x000fec0003800000 */
[----:B------:R-:W-:Y:S01]  /*a750*/  BPT.TRAP 0x1 ;  /* 0x000000040000795c */ /* 0x000fe20000300000 */
.L_x_80:
[----:B------:R-:W-:Y:S02]  /*a760*/  LEA R23, R23, R4, 0x3 ;  /* 0x0000000417177211 */ /* 0x000fe400078e18ff */
[----:B------:R-:W-:-:S04]  /*a770*/  SHF.L.U32 R0, R0, 0x1f, RZ ;  /* 0x0000001f00007819 */ /* 0x000fc800000006ff */
[----:B------:R-:W1:Y:S02]  /*a780*/  SYNCS.PHASECHK.TRANS64.TRYWAIT P1, [R23+URZ+0x2d840], R0 ;  /* 0x02d84000170075a7 */ /* 0x000e64000802017f */
[----:B-1----:R-:W-:Y:S05]  /*a790*/  @!P1 BRA `(.L_x_81) ;  /* 0x0000002400349947 */ /* 0x002fea0003800000 */
.L_x_155:
[----:B------:R-:W-:Y:S05]  /*a7a0*/  @!P0 BRA `(.L_x_82) ;  /* 0x0000000000048947 */ /* 0x000fea0003800000 */
[----:B------:R-:W-:Y:S01]  /*a7b0*/  BPT.TRAP 0x1 ;  /* 0x000000040000795c */ /* 0x000fe20000300000 */
.L_x_82:
[----:B------:R-:W2:Y:S02]  /*a7c0*/  SYNCS.PHASECHK.TRANS64.TRYWAIT P1, [R3+URZ+0x2d860], R2 ;  /* 0x02d86002030075a7 */ /* 0x000ea4000802017f */
[----:B--2---:R-:W-:Y:S05]  /*a7d0*/  @!P1 BRA `(.L_x_83) ;  /* 0x0000002400389947 */ /* 0x004fea0003800000 */
.L_x_156:
[----:B------:R-:W-:Y:S05]  /*a7e0*/  @!P0 BRA `(.L_x_84) ;  /* 0x0000000000048947 */ /* 0x000fea0003800000 */
[----:B------:R-:W-:Y:S01]  /*a7f0*/  BPT.TRAP 0x1 ;  /* 0x000000040000795c */ /* 0x000fe20000300000 */
.L_x_84:
[----:B---3--:R3:W4:Y:S02]  /*a800*/  SYNCS.PHASECHK.TRANS64.TRYWAIT P0, [R23+URZ+0x2d860], R0 ;  /* 0x02d86000170075a7 */ /* 0x008724000800017f */
[----:B----4-:R-:W-:Y:S05]  /*a810*/  @!P0 NANOSLEEP.SYNCS 0x989680 ;  /* 0x009896800000895d */ /* 0x010fea0003900000 */
[----:B------:R-:W4:Y:S02]  /*a820*/  @!P0 SYNCS.PHASECHK.TRANS64 P0, [R23+URZ+0x2d860], R0 ;  /* 0x02d86000170085a7 */ /* 0x000f24000800007f */
[----:B----4-:R-:W-:Y:S05]  /*a830*/  @!P0 BRA `(.L_x_84) ;  /* 0xfffffffc00f08947 */ /* 0x010fea000383ffff */
.L_x_76:
[----:B------:R-:W-:Y:S05]  /*a840*/  BSYNC B0 ;  /* 0x0000000000007941 */ /* 0x000fea0003800000 */
.L_x_75:
[----:B------:R-:W-:Y:S05]  /*a850*/  EXIT ;  /* 0x000000000000794d */ /* 0x000fea0003800000 */
.L_x_8:
[----:B0-----:R-:W-:-:S04]  /*a860*/  IMAD.U32 R3, RZ, RZ, UR40 ;  /* 0x00000028ff037e24 */ /* 0x001fc8000f8e00ff */
[----:B------:R0:W1:Y:S03]  /*a870*/  SYNCS.PHASECHK.TRANS64.TRYWAIT P1, [R3+URZ+0x2d800], R0 ;  /* 0x02d80000030075a7 */ /* 0x000066000802017f */
[----:B-1----:R-:W-:Y:S05]  /*a880*/  @!P1 NANOSLEEP.SYNCS 0x989680 ;  /* 0x009896800000995d */ /* 0x002fea0003900000 */
[----:B------:R-:W1:Y:S02]  /*a890*/  @!P1 SYNCS.PHASECHK.TRANS64 P1, [R3+URZ+0x2d800], R0 ;  /* 0x02d80000030095a7 */ /* 0x000e64000802007f */
[----:B-1----:R-:W-:Y:S05]  /*a8a0*/  @!P1 BRA `(.L_x_8) ;  /* 0xfffffffc00ec9947 */ /* 0x002fea000383ffff */
[----:B------:R-:W-:Y:S05]  /*a8b0*/  BRA `(.L_x_85) ;  /* 0xffffff6800547947 */ /* 0x000fea000383ffff */
.L_x_12:
[----:B-1----:R1:W2:Y:S02]  /*a8c0*/  SYNCS.PHASECHK.TRANS64.TRYWAIT P1, [R4+URZ+0x2d830], R3 ;  /* 0x02d83003040075a7 */ /* 0x0022a4000802017f */
[----:B--2---:R-:W-:Y:S05]  /*a8d0*/  @!P1 NANOSLEEP.SYNCS 0x989680 ;  /* 0x009896800000995d */ /* 0x004fea0003900000 */
[----:B------:R-:W2:Y:S02]  /*a8e0*/  @!P1 SYNCS.PHASECHK.TRANS64 P1, [R4+URZ+0x2d830], R3 ;  /* 0x02d83003040095a7 */ /* 0x000ea4000802007f */
[----:B--2---:R-:W-:Y:S05]  /*a8f0*/  @!P1 BRA `(.L_x_12) ;  /* 0xfffffffc00f09947 */ /* 0x004fea000383ffff */
[----:B------:R-:W-:Y:S05]  /*a900*/  BRA `(.L_x_11) ;  /* 0xffffff6800747947 */ /* 0x000fea000383ffff */
.L_x_18:
[----:B--2---:R-:W-:-:S04]  /*a910*/  IMAD.U32 R3, RZ, RZ, UR6 ;  /* 0x00000006ff037e24 */ /* 0x004fc8000f8e00ff */
[----:B------:R2:W3:Y:S03]  /*a920*/  SYNCS.PHASECHK.TRANS64.TRYWAIT P1, [R3+URZ+0x2d830], R0 ;  /* 0x02d83000030075a7 */ /* 0x0004e6000802017f */
[----:B---3--:R-:W-:Y:S05]  /*a930*/  @!P1 NANOSLEEP.SYNCS 0x989680 ;  /* 0x009896800000995d */ /* 0x008fea0003900000 */
[----:B------:R-:W3:Y:S02]  /*a940*/  @!P1 SYNCS.PHASECHK.TRANS64 P1, [R3+URZ+0x2d830], R0 ;  /* 0x02d83000030095a7 */ /* 0x000ee4000802007f */
[----:B---3--:R-:W-:Y:S05]  /*a950*/  @!P1 BRA `(.L_x_18) ;  /* 0xfffffffc00ec9947 */ /* 0x008fea000383ffff */
[----:B------:R-:W-:Y:S05]  /*a960*/  BRA `(.L_x_15) ;  /* 0xffffff8c00647947 */ /* 0x000fea000383ffff */
.L_x_22:
[----:B-1----:R-:W-:-:S04]  /*a970*/  IMAD.U32 R3, RZ, RZ, UR6 ;  /* 0x00000006ff037e24 */ /* 0x002fc8000f8e00ff */
[----:B------:R1:W2:Y:S03]  /*a980*/  SYNCS.PHASECHK.TRANS64.TRYWAIT P1, [R3+URZ+0x2d850], R0 ;  /* 0x02d85000030075a7 */ /* 0x0002a6000802017f */
[----:B--2---:R-:W-:Y:S05]  /*a990*/  @!P1 NANOSLEEP.SYNCS 0x989680 ;  /* 0x009896800000995d */ /* 0x004fea0003900000 */
[----:B------:R-:W2:Y:S02]  /*a9a0*/  @!P1 SYNCS.PHASECHK.TRANS64 P1, [R3+URZ+0x2d850], R0 ;  /* 0x02d85000030095a7 */ /* 0x000ea4000802007f */
[----:B--2---:R-:W-:Y:S05]  /*a9b0*/  @!P1 BRA `(.L_x_22) ;  /* 0xfffffffc00ec9947 */ /* 0x004fea000383ffff */
[----:B------:R-:W-:Y:S05]  /*a9c0*/  BRA `(.L_x_19) ;  /* 0xffffff9000107947 */ /* 0x000fea000383ffff */
.L_x_29:
[----:B--2---:R-:W-:-:S04]  /*a9d0*/  IMAD.U32 R7, RZ, RZ, UR8 ;  /* 0x00000008ff077e24 */ /* 0x004fc8000f8e00ff */
[----:B------:R2:W3:Y:S03]  /*a9e0*/  SYNCS.PHASECHK.TRANS64.TRYWAIT P1, [R7+URZ+0x2d850], R6 ;  /* 0x02d85006070075a7 */ /* 0x0004e6000802017f */
[----:B---3--:R-:W-:Y:S05]  /*a9f0*/  @!P1 NANOSLEEP.SYNCS 0x989680 ;  /* 0x009896800000995d */ /* 0x008fea0003900000 */
[----:B------:R-:W3:Y:S02]  /*aa00*/  @!P1 SYNCS.PHASECHK.TRANS64 P1, [R7+URZ+0x2d850], R6 ;  /* 0x02d85006070095a7 */ /* 0x000ee4000802007f */
[----:B---3--:R-:W-:Y:S05]  /*aa10*/  @!P1 BRA `(.L_x_29) ;  /* 0xfffffffc00ec9947 */ /* 0x008fea000383ffff */
[----:B------:R-:W-:Y:S05]  /*aa20*/  BRA `(.L_x_28) ;  /* 0xffffffac00447947 */ /* 0x000fea000383ffff */
.L_x_40:
[----:B------:R-:W1:Y:S01]  /*aa30*/  S2R R17, SR_TID.X ;  /* 0x0000000000117919 */ /* 0x000e620000002100 */
[----:B------:R-:W-:Y:S01]  /*aa40*/  BSSY B0, `(.L_x_86) ;  /* 0x000000a000007945 */ /* 0x000fe20003800000 */
[----:B------:R-:W-:Y:S02]  /*aa50*/  IMAD.MOV.U32 R12, RZ, RZ, RZ ;  /* 0x000000ffff0c7224 */ /* 0x000fe400078e00ff */
[----:B------:R-:W-:Y:S02]  /*aa60*/  IMAD.MOV.U32 R11, RZ, RZ, 0x1f ;  /* 0x0000001fff0b7424 */ /* 0x000fe400078e00ff */
[----:B------:R-:W-:Y:S01]  /*aa70*/  IMAD.MOV.U32 R15, RZ, RZ, -0x1 ;  /* 0xffffffffff0f7424 */ /* 0x000fe200078e00ff */
[----:B-1----:R-:W-:-:S04]  /*aa80*/  SHF.R.U32.HI R17, RZ, 0x5, R17 ;  /* 0x00000005ff117819 */ /* 0x002fc80000011611 */
[----:B------:R-:W-:-:S05]  /*aa90*/  LOP3.LUT R17, R17, 0x3, RZ, 0xc0, !PT ;  /* 0x0000000311117812 */ /* 0x000fca00078ec0ff */
[----:B------:R-:W-:-:S07]  /*aaa0*/  IMAD.MOV.U32 R13, RZ, RZ, R17 ;  /* 0x000000ffff0d7224 */ /* 0x000fce00078e0011 */
[----:B0-2---:R-:W-:Y:S05]  /*aab0*/  WARPSYNC.COLLECTIVE R15, `(.L_x_87) ;  /* 0x000000000f087348 */ /* 0x005fea0003c00000 */
[----:B------:R1:W3:Y:S02]  /*aac0*/  SHFL.IDX P6, R14, R13, R12, R11 ;  /* 0x0000000c0d0e7389 */ /* 0x0002e400000c000b */
[----:B0123--:R-:W-:Y:S01]  /*aad0*/  ENDCOLLECTIVE ;  /* 0x000000000000791b */ /* 0x00ffe20003800000 */
.L_x_87:
[----:B------:R-:W-:Y:S05]  /*aae0*/  BSYNC B0 ;  /* 0x0000000000007941 */ /* 0x000fea0003800000 */
.L_x_86:
[----:B------:R-:W-:Y:S05]  /*aaf0*/  BRA `(.L_x_88) ;  /* 0xffffffcc00f47947 */ /* 0x000fea000383ffff */
.L_x_43:
[----:B0-----:R0:W1:Y:S02]  /*ab00*/  SYNCS.PHASECHK.TRANS64.TRYWAIT P0, [R0+URZ+0x2d840], R2 ;  /* 0x02d84002000075a7 */ /* 0x001064000800017f */
[----:B-1----:R-:W-:Y:S05]  /*ab10*/  @!P0 NANOSLEEP.SYNCS 0x989680 ;  /* 0x009896800000895d */ /* 0x002fea0003900000 */
[----:B------:R-:W1:Y:S02]  /*ab20*/  @!P0 SYNCS.PHASECHK.TRANS64 P0, [R0+URZ+0x2d840], R2 ;  /* 0x02d84002000085a7 */ /* 0x000e64000800007f */
[----:B-1----:R-:W-:Y:S05]  /*ab30*/  @!P0 BRA `(.L_x_43) ;  /* 0xfffffffc00f08947 */ /* 0x002fea000383ffff */
[----:B------:R-:W-:Y:S05]  /*ab40*/  BRA `(.L_x_89) ;  /* 0xffffffd000e47947 */ /* 0x000fea000383ffff */
.L_x_44:
[----:B------:R-:W-:Y:S01]  /*ab50*/  BSSY B0, `(.L_x_90) ;  /* 0x0000008000007945 */ /* 0x000fe20003800000 */
[----:B------:R-:W-:Y:S02]  /*ab60*/  IMAD.MOV.U32 R13, RZ, RZ, R6 ;  /* 0x000000ffff0d7224 */ /* 0x000fe400078e0006 */
[----:B------:R-:W-:Y:S02]  /*ab70*/  IMAD.MOV.U32 R12, RZ, RZ, RZ ;  /* 0x000000ffff0c7224 */ /* 0x000fe400078e00ff */
[----:B------:R-:W-:Y:S02]  /*ab80*/  IMAD.MOV.U32 R11, RZ, RZ, 0x1c1f ;  /* 0x00001c1fff0b7424 */ /* 0x000fe400078e00ff */
[----:B------:R-:W-:-:S07]  /*ab90*/  IMAD.MOV.U32 R15, RZ, RZ, -0x1 ;  /* 0xffffffffff0f7424 */ /* 0x000fce00078e00ff */
[----:B------:R-:W-:Y:S05]  /*aba0*/  WARPSYNC.COLLECTIVE R15, `(.L_x_91) ;  /* 0x000000000f087348 */ /* 0x000fea0003c00000 */
[----:B------:R0:W1:Y:S02]  /*abb0*/  SHFL.IDX P6, R14, R13, R12, R11 ;  /* 0x0000000c0d0e7389 */ /* 0x00006400000c000b */
[----:B01----:R-:W-:Y:S01]  /*abc0*/  ENDCOLLECTIVE ;  /* 0x000000000000791b */ /* 0x003fe20003800000 */
.L_x_91:
[----:B------:R-:W-:Y:S05]  /*abd0*/  BSYNC B0 ;  /* 0x0000000000007941 */ /* 0x000fea0003800000 */
.L_x_90:
[----:B------:R-:W-:Y:S01]  /*abe0*/  IMAD.MOV.U32 R13, RZ, RZ, R5 ;  /* 0x000000ffff0d7224 */ /* 0x000fe200078e0005 */
[----:B------:R-:W-:Y:S01]  /*abf0*/  MOV R2, R14 ;  /* 0x0000000e00027202 */ /* 0x000fe20000000f00 */
[----:B------:R-:W-:Y:S01]  /*ac00*/  IMAD.MOV.U32 R12, RZ, RZ, RZ ;  /* 0x000000ffff0c7224 */ /* 0x000fe200078e00ff */
[----:B------:R-:W-:Y:S01]  /*ac10*/  ISETP.GE.AND P0, PT, R9, 0x1, PT ;  /* 0x000000010900780c */ /* 0x000fe20003f06270 */
[----:B------:R-:W-:Y:S02]  /*ac20*/  IMAD.MOV.U32 R11, RZ, RZ, 0x1c1f ;  /* 0x00001c1fff0b7424 */ /* 0x000fe400078e00ff */
[----:B------:R-:W-:-:S10]  /*ac30*/  IMAD.MOV.U32 R15, RZ, RZ, -0x1 ;  /* 0xffffffffff0f7424 */ /* 0x000fd400078e00ff */
[----:B------:R-:W-:Y:S05]  /*ac40*/  WARPSYNC.COLLECTIVE R15, `(.L_x_92) ;  /* 0x000000000f087348 */ /* 0x000fea0003c00000 */
[----:B------:R0:W1:Y:S02]  /*ac50*/  SHFL.IDX P6, R14, R13, R12, R11 ;  /* 0x0000000c0d0e7389 */ /* 0x00006400000c000b */
[----:B01----:R-:W-:Y:S01]  /*ac60*/  ENDCOLLECTIVE ;  /* 0x000000000000791b */ /* 0x003fe20003800000 */
.L_x_92:
[----:B------:R-:W-:Y:S01]  /*ac70*/  @P0 LEA R7, R4, UR37, 0x1 ;  /* 0x0000002504070c11 */ /* 0x000fe2000f8e08ff */
[----:B------:R-:W-:Y:S02]  /*ac80*/  IMAD.MOV.U32 R13, RZ, RZ, R6 ;  /* 0x000000ffff0d7224 */ /* 0x000fe400078e0006 */
[----:B------:R-:W-:Y:S02]  /*ac90*/  IMAD.MOV.U32 R12, RZ, RZ, 0x1 ;  /* 0x00000001ff0c7424 */ /* 0x000fe400078e00ff */
[----:B------:R-:W-:-:S07]  /*aca0*/  IMAD.MOV.U32 R3, RZ, RZ, R14 ;  /* 0x000000ffff037224 */ /* 0x000fce00078e000e */
[----:B------:R-:W-:Y:S05]  /*acb0*/  WARPSYNC.COLLECTIVE R15, `(.L_x_93) ;  /* 0x000000000f087348 */ /* 0x000fea0003c00000 */
[----:B------:R0:W1:Y:S02]  /*acc0*/  SHFL.IDX P6, R14, R13, R12, R11 ;  /* 0x0000000c0d0e7389 */ /* 0x00006400000c000b */
[----:B01----:R-:W-:Y:S01]  /*acd0*/  ENDCOLLECTIVE ;  /* 0x000000000000791b */ /* 0x003fe20003800000 */
.L_x_93:
[----:B------:R-:W-:-:S05]  /*ace0*/  @P0 LEA R3, P1, R8, R3, 0x1 ;  /* 0x0000000308030211 */ /* 0x000fca00078208ff */
[----:B------:R-:W-:-:S05]  /*acf0*/  @P0 IMAD.X R2, RZ, RZ, R2, P1 ;  /* 0x000000ffff020224 */ /* 0x000fca00008e0602 */
[----:B------:R-:W-:Y:S01]  /*ad00*/  @P0 LOP3.LUT R3, R3, R2, RZ, 0x3c, !PT ;  /* 0x0000000203030212 */ /* 0x000fe200078e3cff */
[----:B------:R-:W-:-:S03]  /*ad10*/  IMAD.MOV.U32 R13, RZ, RZ, R5 ;  /* 0x000000ffff0d7224 */ /* 0x000fc600078e0005 */
[----:B------:R-:W-:-:S04]  /*ad20*/  @P0 LOP3.LUT R2, R3, R2, RZ, 0x3c, !PT ;  /* 0x0000000203020212 */ /* 0x000fc800078e3cff */
[----:B------:R-:W-:-:S05]  /*ad30*/  @P0 LOP3.LUT R3, R3, R2, RZ, 0x3c, !PT ;  /* 0x0000000203030212 */ /* 0x000fca00078e3cff */
[----:B------:R-:W-:Y:S01]  /*ad40*/  @!PT LDS RZ, [RZ] ;  /* 0x00000000fffff984 */ /* 0x000fe20000000800 */
[----:B------:R-:W-:Y:S01]  /*ad50*/  @!PT LDS RZ, [RZ] ;  /* 0x00000000fffff984 */ /* 0x000fe20000000800 */
[----:B------:R-:W-:Y:S01]  /*ad60*/  @!PT LDS RZ, [RZ] ;  /* 0x00000000fffff984 */ /* 0x000fe20000000800 */
[----:B------:R-:W-:Y:S04]  /*ad70*/  @P0 LDGSTS.E.BYPASS.LTC128B.128 [R7+0x15400], desc[UR48][R2.64], !P4 ;  /* 0x1540000002070fae */ /* 0x000fe8000e101d70 */
[----:B------:R-:W-:Y:S04]  /*ad80*/  @P0 LDGSTS.E.BYPASS.LTC128B.128 [R7+0x17400], desc[UR48][R2.64+0x40], !P3 ;  /* 0x1740004002070fae */ /* 0x000fe8000d901d70 */
[----:B------:R0:W-:Y:S01]  /*ad90*/  @P0 LDGSTS.E.BYPASS.LTC128B.128 [R7+0x19400], desc[UR48][R2.64+0x80], !P2 ;  /* 0x1940008002070fae */ /* 0x0001e2000d101d70 */
[----:B------:R-:W-:Y:S01]  /*ada0*/  ISETP.GE.AND P0, PT, R9, 0x21, PT ;  /* 0x000000210900780c */ /* 0x000fe20003f06270 */
[----:B0-----:R-:W-:-:S12]  /*adb0*/  IMAD.MOV.U32 R2, RZ, RZ, R14 ;  /* 0x000000ffff027224 */ /* 0x001fd800078e000e */
[----:B------:R-:W-:Y:S05]  /*adc0*/  WARPSYNC.COLLECTIVE R15, `(.L_x_94) ;  /* 0x000000000f087348 */ /* 0x000fea0003c00000 */
[----:B------:R0:W1:Y:S02]  /*add0*/  SHFL.IDX P6, R14, R13, R12, R11 ;  /* 0x0000000c0d0e7389 */ /* 0x00006400000c000b */
[----:B01----:R-:W-:Y:S01]  /*ade0*/  ENDCOLLECTIVE ;  /* 0x000000000000791b */ /* 0x003fe20003800000 */
.L_x_94:
[----:B------:R-:W-:Y:S02]  /*adf0*/  @P0 LEA R7, R4, UR37, 0x1 ;  /* 0x0000002504070c11 */ /* 0x000fe4000f8e08ff */
[----:B------:R-:W-:Y:S01]  /*ae00*/  MOV R13, R6 ;  /* 0x00000006000d7202 */ /* 0x000fe20000000f00 */
[----:B------:R-:W-:Y:S02]  /*ae10*/  IMAD.MOV.U32 R12, RZ, RZ, 0x2 ;  /* 0x00000002ff0c7424 */ /* 0x000fe400078e00ff */
[----:B------:R-:W-:-:S07]  /*ae20*/  IMAD.MOV.U32 R3, RZ, RZ, R14 ;  /* 0x000000ffff037224 */ /* 0x000fce00078e000e */
[----:B------:R-:W-:Y:S05]  /*ae30*/  WARPSYNC.COLLECTIVE R15, `(.L_x_95) ;  /* 0x000000000f087348 */ /* 0x000fea0003c00000 */
[----:B------:R0:W1:Y:S02]  /*ae40*/  SHFL.IDX P6, R14, R13, R12, R11 ;  /* 0x0000000c0d0e7389 */ /* 0x00006400000c000b */
[----:B01----:R-:W-:Y:S01]  /*ae50*/  ENDCOLLECTIVE ;  /* 0x000000000000791b */ /* 0x003fe20003800000 */
.L_x_95:
        /* <DEDUP_REMOVED lines=17> */
.L_x_96:
[----:B------:R-:W-:Y:S01]  /*af70*/  @P0 LEA R7, R4, UR37, 0x1 ;  /* 0x0000002504070c11 */ /* 0x000fe2000f8e08ff */
[----:B------:R-:W-:Y:S02]  /*af80*/  IMAD.MOV.U32 R13, RZ, RZ, R6 ;  /* 0x000000ffff0d7224 */ /* 0x000fe400078e0006 */
[----:B------:R-:W-:Y:S02]  /*af90*/  IMAD.MOV.U32 R12, RZ, RZ, 0x3 ;  /* 0x00000003ff0c7424 */ /* 0x000fe400078e00ff */
[----:B------:R-:W-:-:S07]  /*afa0*/  IMAD.MOV.U32 R3, RZ, RZ, R14 ;  /* 0x000000ffff037224 */ /* 0x000fce00078e000e */
[----:B------:R-:W-:Y:S05]  /*afb0*/  WARPSYNC.COLLECTIVE R15, `(.L_x_97) ;  /* 0x000000000f087348 */ /* 0x000fea0003c00000 */
[----:B------:R0:W1:Y:S02]  /*afc0*/  SHFL.IDX P6, R14, R13, R12, R11 ;  /* 0x0000000c0d0e7389 */ /* 0x00006400000c000b */
[----:B01----:R-:W-:Y:S01]  /*afd0*/  ENDCOLLECTIVE ;  /* 0x000000000000791b */ /* 0x003fe20003800000 */
.L_x_97:
[----:B------:R-:W-:-:S05]  /*afe0*/  @P0 LEA R3, P1, R8, R3, 0x1 ;  /* 0x0000000308030211 */ /* 0x000fca00078208ff */
[----:B------:R-:W-:-:S05]  /*aff0*/  @P0 IMAD.X R2, RZ, RZ, R2, P1 ;  /* 0x000000ffff020224 */ /* 0x000fca00008e0602 */
[----:B------:R-:W-:Y:S01]  /*b000*/  @P0 LOP3.LUT R3, R3, R2, RZ, 0x3c, !PT ;  /* 0x0000000203030212 */ /* 0x000fe200078e3cff */
[----:B------:R-:W-:-:S03]  /*b010*/  IMAD.MOV.U32 R13, RZ, RZ, R5 ;  /* 0x000000ffff0d7224 */ /* 0x000fc600078e0005 */
[----:B------:R-:W-:-:S04]  /*b020*/  @P0 LOP3.LUT R2, R3, R2, RZ, 0x3c, !PT ;  /* 0x0000000203020212 */ /* 0x000fc800078e3cff */
[----:B------:R-:W-:Y:S01]  /*b030*/  @P0 LOP3.LUT R3, R3, R2, RZ, 0x3c, !PT ;  /* 0x0000000203030212 */ /* 0x000fe200078e3cff */
[----:B------:R-:W-:-:S04]  /*b040*/  IMAD.MOV.U32 R6, RZ, RZ, R14 ;  /* 0x000000ffff067224 */ /* 0x000fc800078e000e */
[----:B------:R-:W-:Y:S01]  /*b050*/  @!PT LDS RZ, [RZ] ;  /* 0x00000000fffff984 */ /* 0x000fe20000000800 */
[----:B------:R-:W-:Y:S01]  /*b060*/  @!PT LDS RZ, [RZ] ;  /* 0x00000000fffff984 */ /* 0x000fe20000000800 */
[----:B------:R-:W-:Y:S01]  /*b070*/  @!PT LDS RZ, [RZ] ;  /* 0x00000000fffff984 */ /* 0x000fe20000000800 */
[----:B------:R0:W-:Y:S04]  /*b080*/  @P0 LDGSTS.E.BYPASS.LTC128B.128 [R7+0x16400], desc[UR48][R2.64], !P4 ;  /* 0x1640000002070fae */ /* 0x0001e8000e101d70 */
[----:B------:R0:W-:Y:S04]  /*b090*/  @P0 LDGSTS.E.BYPASS.LTC128B.128 [R7+0x18400], desc[UR48][R2.64+0x40], !P3 ;  /* 0x1840004002070fae */ /* 0x0001e8000d901d70 */
[----:B------:R0:W-:Y:S02]  /*b0a0*/  @P0 LDGSTS.E.BYPASS.LTC128B.128 [R7+0x1a400], desc[UR48][R2.64+0x80], !P2 ;  /* 0x1a40008002070fae */ /* 0x0001e4000d101d70 */
[----:B0-----:R-:W-:Y:S05]  /*b0b0*/  WARPSYNC.COLLECTIVE R15, `(.L_x_98) ;  /* 0x000000000f087348 */ /* 0x001fea0003c00000 */
[----:B------:R1:W2:Y:S02]  /*b0c0*/  SHFL.IDX P6, R14, R13, R12, R11 ;  /* 0x0000000c0d0e7389 */ /* 0x0002a400000c000b */
[----:B012---:R-:W-:Y:S01]  /*b0d0*/  ENDCOLLECTIVE ;  /* 0x000000000000791b */ /* 0x007fe20003800000 */
.L_x_98:
[----:B------:R-:W-:Y:S05]  /*b0e0*/  BRA `(.L_x_99) ;  /* 0xffffffd000987947 */ /* 0x000fea000383ffff */
.L_x_48:
[----:B------:R-:W-:Y:S01]  /*b0f0*/  IMAD.MOV.U32 R13, RZ, RZ, R4 ;  /* 0x000000ffff0d7224 */ /* 0x000fe200078e0004 */
[----:B------:R-:W-:Y:S01]  /*b100*/  MOV R15, 0xffffffff ;  /* 0xffffffff000f7802 */ /* 0x000fe20000000f00 */
[----:B------:R-:W-:Y:S02]  /*b110*/  IMAD.MOV.U32 R12, RZ, RZ, RZ ;  /* 0x000000ffff0c7224 */ /* 0x000fe400078e00ff */
[----:B------:R-:W-:Y:S02]  /*b120*/  IMAD.MOV.U32 R11, RZ, RZ, 0x1c1f ;  /* 0x00001c1fff0b7424 */ /* 0x000fe400078e00ff */
[----:B------:R-:W-:-:S07]  /*b130*/  IMAD R5, R6, 0xc0, R21 ;  /* 0x000000c006057824 */ /* 0x000fce00078e0215 */
[----:B------:R-:W-:Y:S05]  /*b140*/  WARPSYNC.COLLECTIVE R15, `(.L_x_100) ;  /* 0x000000000f087348 */ /* 0x000fea0003c00000 */
[----:B------:R0:W1:Y:S02]  /*b150*/  SHFL.IDX P6, R14, R13, R12, R11 ;  /* 0x0000000c0d0e7389 */ /* 0x00006400000c000b */
[----:B01----:R-:W-:Y:S01]  /*b160*/  ENDCOLLECTIVE ;  /* 0x000000000000791b */ /* 0x003fe20003800000 */
.L_x_100:
[C---:B------:R-:W-:Y:S01]  /*b170*/  VIADD R6, R5.reuse, 0x20 ;  /* 0x0000002005067836 */ /* 0x040fe20000000000 */
[----:B------:R-:W-:Y:S01]  /*b180*/  ISETP.GE.AND P0, PT, R5, UR38, PT ;  /* 0x0000002605007c0c */ /* 0x000fe2000bf06270 */
[----:B------:R-:W-:Y:S02]  /*b190*/  IMAD.MOV.U32 R13, RZ, RZ, R0 ;  /* 0x000000ffff0d7224 */ /* 0x000fe400078e0000 */
[----:B------:R-:W-:-:S10]  /*b1a0*/  IMAD.MOV.U32 R2, RZ, RZ, R14 ;  /* 0x000000ffff027224 */ /* 0x000fd400078e000e */
[----:B------:R-:W-:Y:S05]  /*b1b0*/  WARPSYNC.COLLECTIVE R15, `(.L_x_101) ;  /* 0x000000000f087348 */ /* 0x000fea0003c00000 */
[----:B------:R0:W1:Y:S02]  /*b1c0*/  SHFL.IDX P6, R14, R13, R12, R11 ;  /* 0x0000000c0d0e7389 */ /* 0x00006400000c000b */
[----:B01----:R-:W-:Y:S01]  /*b1d0*/  ENDCOLLECTIVE ;  /* 0x000000000000791b */ /* 0x003fe20003800000 */
.L_x_101:
[----:B------:R-:W-:Y:S02]  /*b1e0*/  IMAD.MOV.U32 R13, RZ, RZ, R4 ;  /* 0x000000ffff0d7224 */ /* 0x000fe400078e0004 */
[----:B------:R-:W-:Y:S02]  /*b1f0*/  IMAD.MOV.U32 R12, RZ, RZ, 0x1 ;  /* 0x00000001ff0c7424 */ /* 0x000fe400078e00ff */
[----:B------:R-:W-:-:S07]  /*b200*/  IMAD.MOV.U32 R3, RZ, RZ, R14 ;  /* 0x000000ffff037224 */ /* 0x000fce00078e000e */
[----:B------:R-:W-:Y:S05]  /*b210*/  WARPSYNC.COLLECTIVE R15, `(.L_x_102) ;  /* 0x000000000f087348 */ /* 0x000fea0003c00000 */
[----:B------:R0:W1:Y:S02]  /*b220*/  SHFL.IDX P6, R14, R13, R12, R11 ;  /* 0x0000000c0d0e7389 */ /* 0x00006400000c000b */
[----:B01----:R-:W-:Y:S01]  /*b230*/  ENDCOLLECTIVE ;  /* 0x000000000000791b */ /* 0x003fe20003800000 */
.L_x_102:
[----:B------:R-:W-:-:S05]  /*b240*/  @!P0 LEA R3, P1, R20, R3, 0x1 ;  /* 0x0000000314038211 */ /* 0x000fca00078208ff */
[----:B------:R-:W-:-:S05]  /*b250*/  @!P0 IMAD.X R2, RZ, RZ, R2, P1 ;  /* 0x000000ffff028224 */ /* 0x000fca00008e0602 */
[----:B------:R-:W-:Y:S01]  /*b260*/  @!P0 LOP3.LUT R3, R3, R2, RZ, 0x3c, !PT ;  /* 0x0000000203038212 */ /* 0x000fe200078e3cff */
[----:B------:R-:W-:-:S03]  /*b270*/  IMAD.MOV.U32 R13, RZ, RZ, R0 ;  /* 0x000000ffff0d7224 */ /* 0x000fc600078e0000 */
[----:B------:R-:W-:-:S04]  /*b280*/  @!P0 LOP3.LUT R2, R3, R2, RZ, 0x3c, !PT ;  /* 0x0000000203028212 */ /* 0x000fc800078e3cff */
[----:B------:R-:W-:-:S05]  /*b290*/  @!P0 LOP3.LUT R3, R3, R2, RZ, 0x3c, !PT ;  /* 0x0000000203038212 */ /* 0x000fca00078e3cff */
[----:B------:R-:W-:Y:S01]  /*b2a0*/  @!PT LDS RZ, [RZ] ;  /* 0x00000000fffff984 */ /* 0x000fe20000000800 */
[----:B------:R-:W-:Y:S01]  /*b2b0*/  @!PT LDS RZ, [RZ] ;  /* 0x00000000fffff984 */ /* 0x000fe20000000800 */
[----:B------:R-:W-:Y:S01]  /*b2c0*/  @!PT LDS RZ, [RZ] ;  /* 0x00000000fffff984 */ /* 0x000fe20000000800 */
[----:B------:R-:W-:Y:S04]  /*b2d0*/  @!P0 LDGSTS.E.BYPASS.LTC128B.128 [R19+0xc400], desc[UR48][R2.64], !P3 ;  /* 0x0c40000002138fae */ /* 0x000fe8000d901d70 */
[----:B------:R-:W-:Y:S04]  /*b2e0*/  @!P0 LDGSTS.E.BYPASS.LTC128B.128 [R19+0xf400], desc[UR48][R2.64+0x40], !P4 ;  /* 0x0f40004002138fae */ /* 0x000fe8000e101d70 */
[----:B------:R0:W-:Y:S01]  /*b2f0*/  @!P0 LDGSTS.E.BYPASS.LTC128B.128 [R19+0x12400], desc[UR48][R2.64+0x80], !P5 ;  /* 0x1240008002138fae */ /* 0x0001e2000e901d70 */
[----:B------:R-:W-:Y:S01]  /*b300*/  ISETP.GE.AND P0, PT, R6, UR38, PT ;  /* 0x0000002606007c0c */ /* 0x000fe2000bf06270 */
[----:B------:R-:W-:-:S02]  /*b310*/  VIADD R6, R5, 0x40 ;  /* 0x0000004005067836 */ /* 0x000fc40000000000 */
[----:B0-----:R-:W-:-:S10]  /*b320*/  IMAD.MOV.U32 R2, RZ, RZ, R14 ;  /* 0x000000ffff027224 */ /* 0x001fd400078e000e */
[----:B------:R-:W-:Y:S05]  /*b330*/  WARPSYNC.COLLECTIVE R15, `(.L_x_103) ;  /* 0x000000000f087348 */ /* 0x000fea0003c00000 */
[----:B------:R0:W1:Y:S02]  /*b340*/  SHFL.IDX P6, R14, R13, R12, R11 ;  /* 0x0000000c0d0e7389 */ /* 0x00006400000c000b */
[----:B01----:R-:W-:Y:S01]  /*b350*/  ENDCOLLECTIVE ;  /* 0x000000000000791b */ /* 0x003fe20003800000 */
.L_x_103:
[----:B------:R-:W-:Y:S01]  /*b360*/  MOV R13, R4 ;  /* 0x00000004000d7202 */ /* 0x000fe20000000f00 */
[----:B------:R-:W-:Y:S02]  /*b370*/  IMAD.MOV.U32 R12, RZ, RZ, 0x2 ;  /* 0x00000002ff0c7424 */ /* 0x000fe400078e00ff */
[----:B------:R-:W-:-:S07]  /*b380*/  IMAD.MOV.U32 R3, RZ, RZ, R14 ;  /* 0x000000ffff037224 */ /* 0x000fce00078e000e */
[----:B------:R-:W-:Y:S05]  /*b390*/  WARPSYNC.COLLECTIVE R15, `(.L_x_104) ;  /* 0x000000000f087348 */ /* 0x000fea0003c00000 */
[----:B------:R0:W1:Y:S02]  /*b3a0*/  SHFL.IDX P6, R14, R13, R12, R11 ;  /* 0x0000000c0d0e7389 */ /* 0x00006400000c000b */
[----:B01----:R-:W-:Y:S01]  /*b3b0*/  ENDCOLLECTIVE ;  /* 0x000000000000791b */ /* 0x003fe20003800000 */
.L_x_104:
        /* <DEDUP_REMOVED lines=13> */
[----:B0-----:R-:W-:-:S12]  /*b490*/  IMAD.MOV.U32 R2, RZ, RZ, R14 ;  /* 0x000000ffff027224 */ /* 0x001fd800078e000e */
[----:B------:R-:W-:Y:S05]  /*b4a0*/  WARPSYNC.COLLECTIVE R15, `(.L_x_105) ;  /* 0x000000000f087348 */ /* 0x000fea0003c00000 */
[----:B------:R0:W1:Y:S02]  /*b4b0*/  SHFL.IDX P6, R14, R13, R12, R11 ;  /* 0x0000000c0d0e7389 */ /* 0x00006400000c000b */
[----:B01----:R-:W-:Y:S01]  /*b4c0*/  ENDCOLLECTIVE ;  /* 0x000000000000791b */ /* 0x003fe20003800000 */
.L_x_105:
[----:B------:R-:W-:Y:S02]  /*b4d0*/  IMAD.MOV.U32 R13, RZ, RZ, R4 ;  /* 0x000000ffff0d7224 */ /* 0x000fe400078e0004 */
[----:B------:R-:W-:Y:S02]  /*b4e0*/  IMAD.MOV.U32 R12, RZ, RZ, 0x3 ;  /* 0x00000003ff0c7424 */ /* 0x000fe400078e00ff */
[----:B------:R-:W-:-:S07]  /*b4f0*/  IMAD.MOV.U32 R3, RZ, RZ, R14 ;  /* 0x000000ffff037224 */ /* 0x000fce00078e000e */
[----:B------:R-:W-:Y:S05]  /*b500*/  WARPSYNC.COLLECTIVE R15, `(.L_x_106) ;  /* 0x000000000f087348 */ /* 0x000fea0003c00000 */
[----:B------:R0:W1:Y:S02]  /*b510*/  SHFL.IDX P6, R14, R13, R12, R11 ;  /* 0x0000000c0d0e7389 */ /* 0x00006400000c000b */
[----:B01----:R-:W-:Y:S01]  /*b520*/  ENDCOLLECTIVE ;  /* 0x000000000000791b */ /* 0x003fe20003800000 */
.L_x_106:
[----:B------:R-:W-:-:S05]  /*b530*/  @!P0 LEA R3, P1, R20, R3, 0x1 ;  /* 0x0000000314038211 */ /* 0x000fca00078208ff */
[----:B------:R-:W-:-:S05]  /*b540*/  @!P0 IMAD.X R2, RZ, RZ, R2, P1 ;  /* 0x000000ffff028224 */ /* 0x000fca00008e0602 */
[-C--:B------:R-:W-:Y:S01]  /*b550*/  @!P0 LOP3.LUT R3, R3, R2.reuse, RZ, 0x3c, !PT ;  /* 0x0000000203038212 */ /* 0x080fe200078e3cff */
[----:B------:R-:W-:Y:S02]  /*b560*/  IMAD.MOV.U32 R13, RZ, RZ, R0 ;  /* 0x000000ffff0d7224 */ /* 0x000fe400078e0000 */
[----:B------:R-:W-:Y:S01]  /*b570*/  VIADD R0, R5, 0x60 ;  /* 0x0000006005007836 */ /* 0x000fe20000000000 */
[----:B------:R-:W-:-:S04]  /*b580*/  @!P0 LOP3.LUT R2, R3, R2, RZ, 0x3c, !PT ;  /* 0x0000000203028212 */ /* 0x000fc800078e3cff */
[----:B------:R-:W-:Y:S01]  /*b590*/  @!P0 LOP3.LUT R3, R3, R2, RZ, 0x3c, !PT ;  /* 0x0000000203038212 */ /* 0x000fe200078e3cff */
[----:B------:R-:W-:-:S07]  /*b5a0*/  IMAD.MOV.U32 R4, RZ, RZ, R14 ;  /* 0x000000ffff047224 */ /* 0x000fce00078e000e */
[----:B------:R-:W-:Y:S05]  /*b5b0*/  WARPSYNC.COLLECTIVE R15, `(.L_x_107) ;  /* 0x000000000f087348 */ /* 0x000fea0003c00000 */
[----:B------:R0:W1:Y:S02]  /*b5c0*/  SHFL.IDX P6, R14, R13, R12, R11 ;  /* 0x0000000c0d0e7389 */ /* 0x00006400000c000b */
[----:B01----:R-:W-:Y:S01]  /*b5d0*/  ENDCOLLECTIVE ;  /* 0x000000000000791b */ /* 0x003fe20003800000 */
.L_x_107:
[----:B------:R-:W-:Y:S01]  /*b5e0*/  @!PT LDS RZ, [RZ] ;  /* 0x00000000fffff984 */ /* 0x000fe20000000800 */
[----:B------:R-:W-:Y:S01]  /*b5f0*/  @!PT LDS RZ, [RZ] ;  /* 0x00000000fffff984 */ /* 0x000fe20000000800 */
[----:B------:R-:W-:Y:S01]  /*b600*/  @!PT LDS RZ, [RZ] ;  /* 0x00000000fffff984 */ /* 0x000fe20000000800 */
[----:B------:R-:W-:Y:S04]  /*b610*/  @!P0 LDGSTS.E.BYPASS.LTC128B.128 [R19+0xd400], desc[UR48][R2.64], !P3 ;  /* 0x0d40000002138fae */ /* 0x000fe8000d901d70 */
[----:B------:R-:W-:Y:S04]  /*b620*/  @!P0 LDGSTS.E.BYPASS.LTC128B.128 [R19+0x10400], desc[UR48][R2.64+0x40], !P4 ;  /* 0x1040004002138fae */ /* 0x000fe8000e101d70 */
[----:B------:R0:W-:Y:S01]  /*b630*/  @!P0 LDGSTS.E.BYPASS.LTC128B.128 [R19+0x13400], desc[UR48][R2.64+0x80], !P5 ;  /* 0x1340008002138fae */ /* 0x0001e2000e901d70 */
[----:B------:R-:W-:Y:S01]  /*b640*/  ISETP.GE.AND P0, PT, R0, UR38, PT ;  /* 0x0000002600007c0c */ /* 0x000fe2000bf06270 */
[----:B------:R-:W-:-:S02]  /*b650*/  IMAD.MOV.U32 R13, RZ, RZ, R7 ;  /* 0x000000ffff0d7224 */ /* 0x000fc400078e0007 */
[----:B------:R-:W-:Y:S02]  /*b660*/  IMAD.MOV.U32 R12, RZ, RZ, RZ ;  /* 0x000000ffff0c7224 */ /* 0x000fe400078e00ff */
[----:B------:R-:W-:-:S08]  /*b670*/  VIADD R0, R5, 0x80 ;  /* 0x0000008005007836 */ /* 0x000fd00000000000 */
[----:B------:R-:W-:-:S05]  /*b680*/  @!P0 LEA R14, P1, R20, R14, 0x1 ;  /* 0x0000000e140e8211 */ /* 0x000fca00078208ff */
[----:B0-----:R-:W-:-:S08]  /*b690*/  @!P0 IMAD.MOV.U32 R2, RZ, RZ, R14 ;  /* 0x000000ffff028224 */ /* 0x001fd000078e000e */
[----:B------:R-:W-:Y:S05]  /*b6a0*/  WARPSYNC.COLLECTIVE R15, `(.L_x_108) ;  /* 0x000000000f087348 */ /* 0x000fea0003c00000 */
[----:B------:R0:W1:Y:S02]  /*b6b0*/  SHFL.IDX P6, R14, R13, R12, R11 ;  /* 0x0000000c0d0e7389 */ /* 0x00006400000c000b */
[----:B01----:R-:W-:Y:S01]  /*b6c0*/  ENDCOLLECTIVE ;  /* 0x000000000000791b */ /* 0x003fe20003800000 */
.L_x_108:
[----:B------:R-:W-:-:S05]  /*b6d0*/  @!P0 IMAD.X R9, RZ, RZ, R4, P1 ;  /* 0x000000ffff098224 */ /* 0x000fca00008e0604 */
[----:B------:R-:W-:-:S05]  /*b6e0*/  @!P0 MOV R3, R9 ;  /* 0x0000000900038202 */ /* 0x000fca0000000f00 */
[----:B------:R-:W-:Y:S01]  /*b6f0*/  @!PT LDS RZ, [RZ] ;  /* 0x00000000fffff984 */ /* 0x000fe20000000800 */
[----:B------:R-:W-:Y:S01]  /*b700*/  @!PT LDS RZ, [RZ] ;  /* 0x00000000fffff984 */ /* 0x000fe20000000800 */
[----:B------:R-:W-:Y:S01]  /*b710*/  @!PT LDS RZ, [RZ] ;  /* 0x00000000fffff984 */ /* 0x000fe20000000800 */
[----:B------:R0:W-:Y:S01]  /*b720*/  @!P0 LDGSTS.E.BYPASS.LTC128B.128 [R19+0xdc00], desc[UR48][R2.64], !P3 ;  /* 0x0dc0000002138fae */ /* 0x0001e2000d901d70 */
[----:B------:R-:W-:-:S03]  /*b730*/  IMAD.MOV.U32 R13, RZ, RZ, R8 ;  /* 0x000000ffff0d7224 */ /* 0x000fc600078e0008 */
[----:B------:R0:W-:Y:S04]  /*b740*/  @!P0 LDGSTS.E.BYPASS.LTC128B.128 [R19+0x10c00], desc[UR48][R2.64+0x40], !P4 ;  /* 0x10c0004002138fae */ /* 0x0001e8000e101d70 */
[----:B------:R0:W-:Y:S01]  /*b750*/  @!P0 LDGSTS.E.BYPASS.LTC128B.128 [R19+0x13c00], desc[UR48][R2.64+0x80], !P5 ;  /* 0x13c0008002138fae */ /* 0x0001e2000e901d70 */
[----:B------:R-:W-:Y:S01]  /*b760*/  ISETP.GE.AND P0, PT, R0, UR38, PT ;  /* 0x0000002600007c0c */ /* 0x000fe2000bf06270 */
[----:B------:R-:W-:-:S12]  /*b770*/  IMAD.MOV.U32 R0, RZ, RZ, R14 ;  /* 0x000000ffff007224 */ /* 0x000fd800078e000e */
[----:B0-----:R-:W-:Y:S05]  /*b780*/  WARPSYNC.COLLECTIVE R15, `(.L_x_109) ;  /* 0x000000000f087348 */ /* 0x001fea0003c00000 */
[----:B------:R1:W2:Y:S02]  /*b790*/  SHFL.IDX P6, R14, R13, R12, R11 ;  /* 0x0000000c0d0e7389 */ /* 0x0002a400000c000b */
[----:B012---:R-:W-:Y:S01]  /*b7a0*/  ENDCOLLECTIVE ;  /* 0x000000000000791b */ /* 0x007fe20003800000 */
.L_x_109:
[----:B------:R-:W-:Y:S02]  /*b7b0*/  IMAD.MOV.U32 R13, RZ, RZ, R7 ;  /* 0x000000ffff0d7224 */ /* 0x000fe400078e0007 */
[----:B------:R-:W-:Y:S01]  /*b7c0*/  IMAD.MOV.U32 R12, RZ, RZ, 0x1 ;  /* 0x00000001ff0c7424 */ /* 0x000fe200078e00ff */
[----:B------:R-:W-:-:S05]  /*b7d0*/  @!P0 LEA R14, P1, R20, R14, 0x1 ;  /* 0x0000000e140e8211 */ /* 0x000fca00078208ff */
[----:B------:R-:W-:-:S08]  /*b7e0*/  @!P0 IMAD.MOV.U32 R2, RZ, RZ, R14 ;  /* 0x000000ffff028224 */ /* 0x000fd000078e000e */
[----:B------:R-:W-:Y:S05]  /*b7f0*/  WARPSYNC.COLLECTIVE R15, `(.L_x_110) ;  /* 0x000000000f087348 */ /* 0x000fea0003c00000 */
[----:B------:R0:W1:Y:S02]  /*b800*/  SHFL.IDX P6, R14, R13, R12, R11 ;  /* 0x0000000c0d0e7389 */ /* 0x00006400000c000b */
[----:B01----:R-:W-:Y:S01]  /*b810*/  ENDCOLLECTIVE ;  /* 0x000000000000791b */ /* 0x003fe20003800000 */
.L_x_110:
[----:B------:R-:W-:-:S04]  /*b820*/  @!P0 IMAD.X R9, RZ, RZ, R0, P1 ;  /* 0x000000ffff098224 */ /* 0x000fc800008e0600 */
[----:B------:R-:W-:-:S05]  /*b830*/  @!P0 IMAD.MOV.U32 R3, RZ, RZ, R9 ;  /* 0x000000ffff038224 */ /* 0x000fca00078e0009 */
[----:B------:R-:W-:Y:S01]  /*b840*/  @!PT LDS RZ, [RZ] ;  /* 0x00000000fffff984 */ /* 0x000fe20000000800 */
[----:B------:R-:W-:Y:S01]  /*b850*/  @!PT LDS RZ, [RZ] ;  /* 0x00000000fffff984 */ /* 0x000fe20000000800 */
[----:B------:R-:W-:Y:S01]  /*b860*/  @!PT LDS RZ, [RZ] ;  /* 0x00000000fffff984 */ /* 0x000fe20000000800 */
[----:B------:R0:W-:Y:S01]  /*b870*/  @!P0 LDGSTS.E.BYPASS.LTC128B.128 [R19+0xe400], desc[UR48][R2.64], !P3 ;  /* 0x0e40000002138fae */ /* 0x0001e2000d901d70 */
[----:B------:R-:W-:-:S03]  /*b880*/  IMAD.MOV.U32 R13, RZ, RZ, R8 ;  /* 0x000000ffff0d7224 */ /* 0x000fc600078e0008 */
[----:B------:R0:W-:Y:S04]  /*b890*/  @!P0 LDGSTS.E.BYPASS.LTC128B.128 [R19+0x11400], desc[UR48][R2.64+0x40], !P4 ;  /* 0x1140004002138fae */ /* 0x0001e8000e101d70 */
[----:B------:R0:W-:Y:S01]  /*b8a0*/  @!P0 LDGSTS.E.BYPASS.LTC128B.128 [R19+0x14400], desc[UR48][R2.64+0x80], !P5 ;  /* 0x1440008002138fae */ /* 0x0001e2000e901d70 */
[----:B------:R-:W-:-:S07]  /*b8b0*/  IMAD.MOV.U32 R7, RZ, RZ, R14 ;  /* 0x000000ffff077224 */ /* 0x000fce00078e000e */
[----:B0-----:R-:W-:Y:S05]  /*b8c0*/  WARPSYNC.COLLECTIVE R15, `(.L_x_111) ;  /* 0x000000000f087348 */ /* 0x001fea0003c00000 */
[----:B------:R1:W2:Y:S02]  /*b8d0*/  SHFL.IDX P6, R14, R13, R12, R11 ;  /* 0x0000000c0d0e7389 */ /* 0x0002a400000c000b */
[----:B012---:R-:W-:Y:S01]  /*b8e0*/  ENDCOLLECTIVE ;  /* 0x000000000000791b */ /* 0x007fe20003800000 */
.L_x_111:
[----:B------:R-:W-:Y:S05]  /*b8f0*/  BRA `(.L_x_112) ;  /* 0xffffffd400707947 */ /* 0x000fea000383ffff */
.L_x_50:
[----:B0-----:R-:W-:-:S04]  /*b900*/  MOV R3, UR37 ;  /* 0x0000002500037c02 */ /* 0x001fc80008000f00 */
[----:B------:R0:W1:Y:S03]  /*b910*/  SYNCS.PHASECHK.TRANS64.TRYWAIT P0, [R3+URZ+0x2d820], R0 ;  /* 0x02d82000030075a7 */ /* 0x000066000800017f */
[----:B-1----:R-:W-:Y:S05]  /*b920*/  @!P0 NANOSLEEP.SYNCS 0x989680 ;  /* 0x009896800000895d */ /* 0x002fea0003900000 */
[----:B------:R-:W1:Y:S02]  /*b930*/  @!P0 SYNCS.PHASECHK.TRANS64 P0, [R3+URZ+0x2d820], R0 ;  /* 0x02d82000030085a7 */ /* 0x000e64000800007f */
[----:B-1----:R-:W-:Y:S05]  /*b940*/  @!P0 BRA `(.L_x_50) ;  /* 0xfffffffc00ec8947 */ /* 0x002fea000383ffff */
[----:B------:R-:W-:Y:S05]  /*b950*/  BRA `(.L_x_113) ;  /* 0xffffffd400ac7947 */ /* 0x000fea000383ffff */
.L_x_54:
[----:B0-----:R0:W1:Y:S02]  /*b960*/  SYNCS.PHASECHK.TRANS64.TRYWAIT P0, [R6+URZ+0x2d840], R0 ;  /* 0x02d84000060075a7 */ /* 0x001064000800017f */
[----:B-1----:R-:W-:Y:S05]  /*b970*/  @!P0 NANOSLEEP.SYNCS 0x989680 ;  /* 0x009896800000895d */ /* 0x002fea0003900000 */
[----:B------:R-:W1:Y:S02]  /*b980*/  @!P0 SYNCS.PHASECHK.TRANS64 P0, [R6+URZ+0x2d840], R0 ;  /* 0x02d84000060085a7 */ /* 0x000e64000800007f */
[----:B-1----:R-:W-:Y:S05]  /*b990*/  @!P0 BRA `(.L_x_54) ;  /* 0xfffffffc00f08947 */ /* 0x002fea000383ffff */
[----:B------:R-:W-:Y:S05]  /*b9a0*/  BRA `(.L_x_114) ;  /* 0xffffffd8007c7947 */ /* 0x000fea000383ffff */
.L_x_55:
        /* <DEDUP_REMOVED lines=8> */
.L_x_116:
[----:B------:R-:W-:Y:S05]  /*ba30*/  BSYNC B1 ;  /* 0x0000000000017941 */ /* 0x000fea0003800000 */
.L_x_115:
[----:B------:R-:W0:Y:S01]  /*ba40*/  S2R R27, SR_TID.X ;  /* 0x00000000001b7919 */ /* 0x000e220000002100 */
[----:B------:R-:W-:Y:S01]  /*ba50*/  IMAD.MOV.U32 R13, RZ, RZ, R8 ;  /* 0x000000ffff0d7224 */ /* 0x000fe200078e0008 */
[----:B------:R-:W-:Y:S01]  /*ba60*/  LEA R9, R9, UR37, 0x1 ;  /* 0x0000002509097c11 */ /* 0x000fe2000f8e08ff */
[----:B------:R-:W-:Y:S02]  /*ba70*/  IMAD.MOV.U32 R12, RZ, RZ, RZ ;  /* 0x000000ffff0c7224 */ /* 0x000fe400078e00ff */
[----:B------:R-:W-:Y:S02]  /*ba80*/  IMAD.MOV.U32 R11, RZ, RZ, 0x1c1f ;  /* 0x00001c1fff0b7424 */ /* 0x000fe400078e00ff */
[----:B------:R-:W-:Y:S02]  /*ba90*/  IMAD.MOV.U32 R15, RZ, RZ, -0x1 ;  /* 0xffffffffff0f7424 */ /* 0x000fe400078e00ff */
[----:B------:R-:W-:-:S07]  /*baa0*/  IMAD.MOV.U32 R3, RZ, RZ, R14 ;  /* 0x000000ffff037224 */ /* 0x000fce00078e000e */
[----:B0-----:R-:W-:Y:S05]  /*bab0*/  WARPSYNC.COLLECTIVE R15, `(.L_x_117) ;  /* 0x000000000f087348 */ /* 0x001fea0003c00000 */
[----:B------:R1:W2:Y:S02]  /*bac0*/  SHFL.IDX P6, R14, R13, R12, R11 ;  /* 0x0000000c0d0e7389 */ /* 0x0002a400000c000b */
[----:B012---:R-:W-:Y:S01]  /*bad0*/  ENDCOLLECTIVE ;  /* 0x000000000000791b */ /* 0x007fe20003800000 */
.L_x_117:
[----:B------:R-:W-:Y:S02]  /*bae0*/  IMAD.MOV.U32 R13, RZ, RZ, R19 ;  /* 0x000000ffff0d7224 */ /* 0x000fe400078e0013 */
[----:B------:R-:W-:Y:S02]  /*baf0*/  IMAD.MOV.U32 R12, RZ, RZ, 0x1 ;  /* 0x00000001ff0c7424 */ /* 0x000fe400078e00ff */
[----:B------:R-:W-:Y:S02]  /*bb00*/  IMAD.SHL.U32 R27, R27, 0x8, RZ ;  /* 0x000000081b1b7824 */ /* 0x000fe400078e00ff */
[----:B------:R-:W-:-:S03]  /*bb10*/  IMAD.MOV.U32 R2, RZ, RZ, R14 ;  /* 0x000000ffff027224 */ /* 0x000fc600078e000e */
[----:B------:R-:W-:-:S07]  /*bb20*/  LOP3.LUT R27, R27, 0x18, RZ, 0xc0, !PT ;  /* 0x000000181b1b7812 */ /* 0x000fce00078ec0ff */
[----:B------:R-:W-:Y:S05]  /*bb30*/  WARPSYNC.COLLECTIVE R15, `(.L_x_118) ;  /* 0x000000000f087348 */ /* 0x000fea0003c00000 */
[----:B------:R0:W1:Y:S02]  /*bb40*/  SHFL.IDX P6, R14, R13, R12, R11 ;  /* 0x0000000c0d0e7389 */ /* 0x00006400000c000b */
[----:B01----:R-:W-:Y:S01]  /*bb50*/  ENDCOLLECTIVE ;  /* 0x000000000000791b */ /* 0x003fe20003800000 */
.L_x_118:
[----:B------:R-:W-:-:S05]  /*bb60*/  IMAD.SHL.U32 R0, R27, 0x2, RZ ;  /* 0x000000021b007824 */ /* 0x000fca00078e00ff */
[----:B------:R-:W-:-:S04]  /*bb70*/  IADD3 R2, P0, R2, R0, RZ ;  /* 0x0000000002027210 */ /* 0x000fc80007f1e0ff */
[----:B------:R-:W-:Y:S01]  /*bb80*/  IADD3.X R3, RZ, R3, RZ, P0, !PT ;  /* 0x00000003ff037210 */ /* 0x000fe200007fe4ff */
[----:B------:R-:W-:-:S04]  /*bb90*/  IMAD.MOV.U32 R13, RZ, RZ, R8 ;  /* 0x000000ffff0d7224 */ /* 0x000fc800078e0008 */
[----:B------:R-:W-:Y:S01]  /*bba0*/  @!PT LDS RZ, [RZ] ;  /* 0x00000000fffff984 */ /* 0x000fe20000000800 */
[----:B------:R-:W-:Y:S01]  /*bbb0*/  @!PT LDS RZ, [RZ] ;  /* 0x00000000fffff984 */ /* 0x000fe20000000800 */
[----:B------:R-:W-:Y:S01]  /*bbc0*/  @!PT LDS RZ, [RZ] ;  /* 0x00000000fffff984 */ /* 0x000fe20000000800 */
[----:B------:R-:W-:Y:S04]  /*bbd0*/  LDGSTS.E.BYPASS.LTC128B.128 [R9+0x15400], desc[UR48][R2.64], !P3 ;  /* 0x1540000002097fae */ /* 0x000fe8000d901d70 */
[----:B------:R-:W-:Y:S04]  /*bbe0*/  LDGSTS.E.BYPASS.LTC128B.128 [R9+0x17400], desc[UR48][R2.64+0x40], !P2 ;  /* 0x1740004002097fae */ /* 0x000fe8000d101d70 */
[----:B------:R0:W-:Y:S02]  /*bbf0*/  LDGSTS.E.BYPASS.LTC128B.128 [R9+0x19400], desc[UR48][R2.64+0x80], !P1 ;  /* 0x1940008002097fae */ /* 0x0001e4000c901d70 */
[----:B0-----:R-:W-:-:S07]  /*bc00*/  IMAD.MOV.U32 R3, RZ, RZ, R14 ;  /* 0x000000ffff037224 */ /* 0x001fce00078e000e */
[----:B------:R-:W-:Y:S05]  /*bc10*/  WARPSYNC.COLLECTIVE R15, `(.L_x_119) ;  /* 0x000000000f087348 */ /* 0x000fea0003c00000 */
[----:B------:R0:W1:Y:S02]  /*bc20*/  SHFL.IDX P6, R14, R13, R12, R11 ;  /* 0x0000000c0d0e7389 */ /* 0x00006400000c000b */
[----:B01----:R-:W-:Y:S01]  /*bc30*/  ENDCOLLECTIVE ;  /* 0x000000000000791b */ /* 0x003fe20003800000 */
.L_x_119:
[----:B------:R-:W-:Y:S02]  /*bc40*/  IMAD.MOV.U32 R13, RZ, RZ, R19 ;  /* 0x000000ffff0d7224 */ /* 0x000fe400078e0013 */
[----:B------:R-:W-:Y:S02]  /*bc50*/  IMAD.MOV.U32 R12, RZ, RZ, 0x2 ;  /* 0x00000002ff0c7424 */ /* 0x000fe400078e00ff */
[----:B------:R-:W-:-:S07]  /*bc60*/  IMAD.MOV.U32 R2, RZ, RZ, R14 ;  /* 0x000000ffff027224 */ /* 0x000fce00078e000e */
[----:B------:R-:W-:Y:S05]  /*bc70*/  WARPSYNC.COLLECTIVE R15, `(.L_x_120) ;  /* 0x000000000f087348 */ /* 0x000fea0003c00000 */
[----:B------:R0:W1:Y:S02]  /*bc80*/  SHFL.IDX P6, R14, R13, R12, R11 ;  /* 0x0000000c0d0e7389 */ /* 0x00006400000c000b */
[----:B01----:R-:W-:Y:S01]  /*bc90*/  ENDCOLLECTIVE ;  /* 0x000000000000791b */ /* 0x003fe20003800000 */
.L_x_120:
[----:B------:R-:W-:-:S05]  /*bca0*/  IADD3 R2, P0, R2, R0, RZ ;  /* 0x0000000002027210 */ /* 0x000fca0007f1e0ff */
[----:B------:R-:W-:-:S05]  /*bcb0*/  IMAD.X R3, RZ, RZ, R3, P0 ;  /* 0x000000ffff037224 */ /* 0x000fca00000e0603 */
[----:B------:R-:W-:Y:S01]  /*bcc0*/  @!PT LDS RZ, [RZ] ;  /* 0x00000000fffff984 */ /* 0x000fe20000000800 */
[----:B------:R-:W-:Y:S01]  /*bcd0*/  @!PT LDS RZ, [RZ] ;  /* 0x00000000fffff984 */ /* 0x000fe20000000800 */
[----:B------:R-:W-:Y:S01]  /*bce0*/  @!PT LDS RZ, [RZ] ;  /* 0x00000000fffff984 */ /* 0x000fe20000000800 */
[----:B------:R0:W-:Y:S01]  /*bcf0*/  LDGSTS.E.BYPASS.LTC128B.128 [R9+0x15c00], desc[UR48][R2.64], !P3 ;  /* 0x15c0000002097fae */ /* 0x0001e2000d901d70 */
[----:B------:R-:W-:-:S03]  /*bd00*/  IMAD.MOV.U32 R13, RZ, RZ, R8 ;  /* 0x000000ffff0d7224 */ /* 0x000fc600078e0008 */
[----:B------:R0:W-:Y:S04]  /*bd10*/  LDGSTS.E.BYPASS.LTC128B.128 [R9+0x17c00], desc[UR48][R2.64+0x40], !P2 ;  /* 0x17c0004002097fae */ /* 0x0001e8000d101d70 */
[----:B------:R0:W-:Y:S01]  /*bd20*/  LDGSTS.E.BYPASS.LTC128B.128 [R9+0x19c00], desc[UR48][R2.64+0x80], !P1 ;  /* 0x19c0008002097fae */ /* 0x0001e2000c901d70 */
[----:B------:R-:W-:-:S07]  /*bd30*/  IMAD.MOV.U32 R27, RZ, RZ, R14 ;  /* 0x000000ffff1b7224 */ /* 0x000fce00078e000e */
[----:B0-----:R-:W-:Y:S05]  /*bd40*/  WARPSYNC.COLLECTIVE R15, `(.L_x_121) ;  /* 0x000000000f087348 */ /* 0x001fea0003c00000 */
[----:B------:R1:W2:Y:S02]  /*bd50*/  SHFL.IDX P6, R14, R13, R12, R11 ;  /* 0x0000000c0d0e7389 */ /* 0x0002a400000c000b */
[----:B012---:R-:W-:Y:S01]  /*bd60*/  ENDCOLLECTIVE ;  /* 0x000000000000791b */ /* 0x007fe20003800000 */
.L_x_121:
[----:B------:R-:W-:Y:S01]  /*bd70*/  MOV R13, R19 ;  /* 0x00000013000d7202 */ /* 0x000fe20000000f00 */
[----:B------:R-:W-:Y:S02]  /*bd80*/  IMAD.MOV.U32 R12, RZ, RZ, 0x3 ;  /* 0x00000003ff0c7424 */ /* 0x000fe400078e00ff */
[----:B------:R-:W-:-:S07]  /*bd90*/  IMAD.MOV.U32 R2, RZ, RZ, R14 ;  /* 0x000000ffff027224 */ /* 0x000fce00078e000e */
[----:B------:R-:W-:Y:S05]  /*bda0*/  WARPSYNC.COLLECTIVE R15, `(.L_x_122) ;  /* 0x000000000f087348 */ /* 0x000fea0003c00000 */
[----:B------:R0:W1:Y:S02]  /*bdb0*/  SHFL.IDX P6, R14, R13, R12, R11 ;  /* 0x0000000c0d0e7389 */ /* 0x00006400000c000b */
[----:B01----:R-:W-:Y:S01]  /*bdc0*/  ENDCOLLECTIVE ;  /* 0x000000000000791b */ /* 0x003fe20003800000 */
.L_x_122:
        /* <DEDUP_REMOVED lines=13> */
.L_x_123:
[----:B------:R-:W-:Y:S01]  /*bea0*/  IMAD.MOV.U32 R2, RZ, RZ, R14 ;  /* 0x000000ffff027224 */ /* 0x000fe200078e000e */
[----:B------:R-:W-:Y:S06]  /*beb0*/  BRA `(.L_x_124) ;  /* 0xffffffd800107947 */ /* 0x000fec000383ffff */
.L_x_60:
[----:B-1----:R1:W2:Y:S02]  /*bec0*/  SYNCS.PHASECHK.TRANS64.TRYWAIT P0, [R6+URZ+0x2d860], R2 ;  /* 0x02d86002060075a7 */ /* 0x0022a4000800017f */
[----:B--2---:R-:W-:Y:S05]  /*bed0*/  @!P0 NANOSLEEP.SYNCS 0x989680 ;  /* 0x009896800000895d */ /* 0x004fea0003900000 */
[----:B------:R-:W2:Y:S02]  /*bee0*/  @!P0 SYNCS.PHASECHK.TRANS64 P0, [R6+URZ+0x2d860], R2 ;  /* 0x02d86002060085a7 */ /* 0x000ea4000800007f */
[----:B--2---:R-:W-:Y:S05]  /*bef0*/  @!P0 BRA `(.L_x_60) ;  /* 0xfffffffc00f08947 */ /* 0x004fea000383ffff */
[----:B------:R-:W-:Y:S05]  /*bf00*/  BRA `(.L_x_125) ;  /* 0xffffffd800707947 */ /* 0x000fea000383ffff */
.L_x_61:
        /* <DEDUP_REMOVED lines=8> */
.L_x_127:
[----:B------:R-:W-:Y:S05]  /*bf90*/  BSYNC B1 ;  /* 0x0000000000017941 */ /* 0x000fea0003800000 */
.L_x_126:
[----:B------:R-:W-:Y:S01]  /*bfa0*/  IMAD.MOV.U32 R13, RZ, RZ, R17 ;  /* 0x000000ffff0d7224 */ /* 0x000fe200078e0011 */
[----:B------:R-:W-:Y:S01]  /*bfb0*/  MOV R15, 0xffffffff ;  /* 0xffffffff000f7802 */ /* 0x000fe20000000f00 */
[----:B------:R-:W-:Y:S01]  /*bfc0*/  IMAD.MOV.U32 R12, RZ, RZ, RZ ;  /* 0x000000ffff0c7224 */ /* 0x000fe200078e00ff */
[----:B------:R-:W-:Y:S01]  /*bfd0*/  LEA R7, R7, UR37, 0x1 ;  /* 0x0000002507077c11 */ /* 0x000fe2000f8e08ff */
[----:B------:R-:W-:Y:S02]  /*bfe0*/  IMAD.MOV.U32 R11, RZ, RZ, 0x1c1f ;  /* 0x00001c1fff0b7424 */ /* 0x000fe400078e00ff */
[----:B------:R-:W-:-:S07]  /*bff0*/  IMAD.MOV.U32 R3, RZ, RZ, R14 ;  /* 0x000000ffff037224 */ /* 0x000fce00078e000e */
[----:B------:R-:W-:Y:S05]  /*c000*/  WARPSYNC.COLLECTIVE R15, `(.L_x_128) ;  /* 0x000000000f087348 */ /* 0x000fea0003c00000 */
[----:B------:R0:W1:Y:S02]  /*c010*/  SHFL.IDX P6, R14, R13, R12, R11 ;  /* 0x0000000c0d0e7389 */ /* 0x00006400000c000b */
[----:B01----:R-:W-:Y:S01]  /*c020*/  ENDCOLLECTIVE ;  /* 0x000000000000791b */ /* 0x003fe20003800000 */
.L_x_128:
[----:B------:R-:W-:Y:S02]  /*c030*/  IMAD.MOV.U32 R13, RZ, RZ, R18 ;  /* 0x000000ffff0d7224 */ /* 0x000fe400078e0012 */
[----:B------:R-:W-:Y:S02]  /*c040*/  IMAD.MOV.U32 R12, RZ, RZ, 0x1 ;  /* 0x00000001ff0c7424 */ /* 0x000fe400078e00ff */
[----:B------:R-:W-:-:S07]  /*c050*/  IMAD.MOV.U32 R2, RZ, RZ, R14 ;  /* 0x000000ffff027224 */ /* 0x000fce00078e000e */
[----:B------:R-:W-:Y:S05]  /*c060*/  WARPSYNC.COLLECTIVE R15, `(.L_x_129) ;  /* 0x000000000f087348 */ /* 0x000fea0003c00000 */
[----:B------:R0:W1:Y:S02]  /*c070*/  SHFL.IDX P6, R14, R13, R12, R11 ;  /* 0x0000000c0d0e7389 */ /* 0x00006400000c000b */
[----:B01----:R-:W-:Y:S01]  /*c080*/  ENDCOLLECTIVE ;  /* 0x000000000000791b */ /* 0x003fe20003800000 */
.L_x_129:
[----:B------:R-:W-:-:S05]  /*c090*/  IADD3 R2, P0, R2, R0, RZ ;  /* 0x0000000002027210 */ /* 0x000fca0007f1e0ff */
[----:B------:R-:W-:Y:S01]  /*c0a0*/  IMAD.X R3, RZ, RZ, R3, P0 ;  /* 0x000000ffff037224 */ /* 0x000fe200000e0603 */
[----:B------:R-:W-:Y:S01]  /*c0b0*/  ISETP.LT.OR P0, PT, R8, 0x1, P3 ;  /* 0x000000010800780c */ /* 0x000fe20001f01670 */
[----:B------:R-:W-:-:S12]  /*c0c0*/  IMAD.MOV.U32 R13, RZ, RZ, R17 ;  /* 0x000000ffff0d7224 */ /* 0x000fd800078e0011 */
[----:B------:R-:W-:Y:S01]  /*c0d0*/  @!PT LDS RZ, [RZ] ;  /* 0x00000000fffff984 */ /* 0x000fe20000000800 */
[----:B------:R-:W-:Y:S01]  /*c0e0*/  @!PT LDS RZ, [RZ] ;  /* 0x00000000fffff984 */ /* 0x000fe20000000800 */
[----:B------:R-:W-:Y:S01]  /*c0f0*/  @!PT LDS RZ, [RZ] ;  /* 0x00000000fffff984 */ /* 0x000fe20000000800 */
[----:B------:R-:W-:Y:S01]  /*c100*/  LDGSTS.E.BYPASS.LTC128B.128 [R7+0x400], desc[UR48][R2.64], !P0 ;  /* 0x0040000002077fae */ /* 0x000fe2000c101d70 */
[----:B------:R-:W-:-:S13]  /*c110*/  ISETP.LT.OR P0, PT, R8, 0x1, P2 ;  /* 0x000000010800780c */ /* 0x000fda0001701670 */
[----:B------:R-:W-:Y:S01]  /*c120*/  LDGSTS.E.BYPASS.LTC128B.128 [R7+0x2400], desc[UR48][R2.64+0x40], !P0 ;  /* 0x0240004002077fae */ /* 0x000fe2000c101d70 */
[----:B------:R-:W-:-:S13]  /*c130*/  ISETP.LT.OR P0, PT, R8, 0x1, P1 ;  /* 0x000000010800780c */ /* 0x000fda0000f01670 */
[----:B------:R0:W-:Y:S02]  /*c140*/  LDGSTS.E.BYPASS.LTC128B.128 [R7+0x4400], desc[UR48][R2.64+0x80], !P0 ;  /* 0x0440008002077fae */ /* 0x0001e4000c101d70 */
[----:B0-----:R-:W-:-:S07]  /*c150*/  IMAD.MOV.U32 R3, RZ, RZ, R14 ;  /* 0x000000ffff037224 */ /* 0x001fce00078e000e */
[----:B------:R-:W-:Y:S05]  /*c160*/  WARPSYNC.COLLECTIVE R15, `(.L_x_130) ;  /* 0x000000000f087348 */ /* 0x000fea0003c00000 */
[----:B------:R0:W1:Y:S02]  /*c170*/  SHFL.IDX P6, R14, R13, R12, R11 ;  /* 0x0000000c0d0e7389 */ /* 0x00006400000c000b */
[----:B01----:R-:W-:Y:S01]  /*c180*/  ENDCOLLECTIVE ;  /* 0x000000000000791b */ /* 0x003fe20003800000 */
.L_x_130:
[----:B------:R-:W-:Y:S02]  /*c190*/  IMAD.MOV.U32 R13, RZ, RZ, R18 ;  /* 0x000000ffff0d7224 */ /* 0x000fe400078e0012 */
[----:B------:R-:W-:Y:S02]  /*c1a0*/  IMAD.MOV.U32 R12, RZ, RZ, 0x2 ;  /* 0x00000002ff0c7424 */ /* 0x000fe400078e00ff */
[----:B------:R-:W-:-:S07]  /*c1b0*/  IMAD.MOV.U32 R2, RZ, RZ, R14 ;  /* 0x000000ffff027224 */ /* 0x000fce00078e000e */
[----:B------:R-:W-:Y:S05]  /*c1c0*/  WARPSYNC.COLLECTIVE R15, `(.L_x_131) ;  /* 0x000000000f087348 */ /* 0x000fea0003c00000 */
[----:B------:R0:W1:Y:S02]  /*c1d0*/  SHFL.IDX P6, R14, R13, R12, R11 ;  /* 0x0000000c0d0e7389 */ /* 0x00006400000c000b */
[----:B01----:R-:W-:Y:S01]  /*c1e0*/  ENDCOLLECTIVE ;  /* 0x000000000000791b */ /* 0x003fe20003800000 */
.L_x_131:
        /* <DEDUP_REMOVED lines=16> */
.L_x_132:
[----:B------:R-:W-:Y:S02]  /*c2f0*/  IMAD.MOV.U32 R13, RZ, RZ, R18 ;  /* 0x000000ffff0d7224 */ /* 0x000fe400078e0012 */
[----:B------:R-:W-:Y:S01]  /*c300*/  IMAD.MOV.U32 R12, RZ, RZ, 0x3 ;  /* 0x00000003ff0c7424 */ /* 0x000fe200078e00ff */
[----:B------:R-:W-:-:S07]  /*c310*/  MOV R2, R14 ;  /* 0x0000000e00027202 */ /* 0x000fce0000000f00 */
[----:B------:R-:W-:Y:S05]  /*c320*/  WARPSYNC.COLLECTIVE R15, `(.L_x_133) ;  /* 0x000000000f087348 */ /* 0x000fea0003c00000 */
[----:B------:R0:W1:Y:S02]  /*c330*/  SHFL.IDX P6, R14, R13, R12, R11 ;  /* 0x0000000c0d0e7389 */ /* 0x00006400000c000b */
[----:B01----:R-:W-:Y:S01]  /*c340*/  ENDCOLLECTIVE ;  /* 0x000000000000791b */ /* 0x003fe20003800000 */
.L_x_133:
[----:B------:R-:W-:-:S05]  /*c350*/  IADD3 R2, P0, R2, R0, RZ ;  /* 0x0000000002027210 */ /* 0x000fca0007f1e0ff */
[----:B------:R-:W-:Y:S01]  /*c360*/  IMAD.X R3, RZ, RZ, R3, P0 ;  /* 0x000000ffff037224 */ /* 0x000fe200000e0603 */
[----:B------:R-:W-:Y:S01]  /*c370*/  ISETP.LT.OR P0, PT, R8, 0x41, P3 ;  /* 0x000000410800780c */ /* 0x000fe20001f01670 */
[----:B------:R-:W-:-:S12]  /*c380*/  IMAD.MOV.U32 R13, RZ, RZ, R17 ;  /* 0x000000ffff0d7224 */ /* 0x000fd800078e0011 */
[----:B------:R-:W-:Y:S01]  /*c390*/  @!PT LDS RZ, [RZ] ;  /* 0x00000000fffff984 */ /* 0x000fe20000000800 */
[----:B------:R-:W-:Y:S01]  /*c3a0*/  @!PT LDS RZ, [RZ] ;  /* 0x00000000fffff984 */ /* 0x000fe20000000800 */
[----:B------:R-:W-:Y:S01]  /*c3b0*/  @!PT LDS RZ, [RZ] ;  /* 0x00000000fffff984 */ /* 0x000fe20000000800 */
[----:B------:R0:W-:Y:S01]  /*c3c0*/  LDGSTS.E.BYPASS.LTC128B.128 [R7+0x1400], desc[UR48][R2.64], !P0 ;  /* 0x0140000002077fae */ /* 0x0001e2000c101d70 */
[----:B------:R-:W-:Y:S01]  /*c3d0*/  ISETP.LT.OR P0, PT, R8, 0x41, P2 ;  /* 0x000000410800780c */ /* 0x000fe20001701670 */
[----:B------:R-:W-:-:S12]  /*c3e0*/  IMAD.MOV.U32 R18, RZ, RZ, R14 ;  /* 0x000000ffff127224 */ /* 0x000fd800078e000e */
[----:B0-----:R-:W-:Y:S05]  /*c3f0*/  WARPSYNC.COLLECTIVE R15, `(.L_x_134) ;  /* 0x000000000f087348 */ /* 0x001fea0003c00000 */
[----:B------:R1:W2:Y:S02]  /*c400*/  SHFL.IDX P6, R14, R13, R12, R11 ;  /* 0x0000000c0d0e7389 */ /* 0x0002a400000c000b */
[----:B012---:R-:W-:Y:S01]  /*c410*/  ENDCOLLECTIVE ;  /* 0x000000000000791b */ /* 0x007fe20003800000 */
.L_x_134:
[----:B------:R-:W-:Y:S01]  /*c420*/  @!PT LDS RZ, [RZ] ;  /* 0x00000000fffff984 */ /* 0x000fe20000000800 */
[----:B------:R-:W-:Y:S01]  /*c430*/  @!PT LDS RZ, [RZ] ;  /* 0x00000000fffff984 */ /* 0x000fe20000000800 */
[----:B------:R-:W-:Y:S01]  /*c440*/  @!PT LDS RZ, [RZ] ;  /* 0x00000000fffff984 */ /* 0x000fe20000000800 */
[----:B------:R-:W-:Y:S01]  /*c450*/  LDGSTS.E.BYPASS.LTC128B.128 [R7+0x3400], desc[UR48][R2.64+0x40], !P0 ;  /* 0x0340004002077fae */ /* 0x000fe2000c101d70 */
[----:B------:R-:W-:-:S13]  /*c460*/  ISETP.LT.OR P0, PT, R8, 0x41, P1 ;  /* 0x000000410800780c */ /* 0x000fda0000f01670 */
[----:B------:R0:W-:Y:S02]  /*c470*/  LDGSTS.E.BYPASS.LTC128B.128 [R7+0x5400], desc[UR48][R2.64+0x80], !P0 ;  /* 0x0540008002077fae */ /* 0x0001e4000c101d70 */
[----:B0-----:R-:W-:Y:S01]  /*c480*/  IMAD.MOV.U32 R2, RZ, RZ, R14 ;  /* 0x000000ffff027224 */ /* 0x001fe200078e000e */
[----:B------:R-:W-:Y:S06]  /*c490*/  BRA `(.L_x_135) ;  /* 0xffffffd400c87947 */ /* 0x000fec000383ffff */
.L_x_67:
[----:B0-----:R0:W1:Y:S02]  /*c4a0*/  SYNCS.PHASECHK.TRANS64.TRYWAIT P0, [R4+URZ+0x2d860], R3 ;  /* 0x02d86003040075a7 */ /* 0x001064000800017f */
[----:B-1----:R-:W-:Y:S05]  /*c4b0*/  @!P0 NANOSLEEP.SYNCS 0x989680 ;  /* 0x009896800000895d */ /* 0x002fea0003900000 */
[----:B------:R-:W1:Y:S02]  /*c4c0*/  @!P0 SYNCS.PHASECHK.TRANS64 P0, [R4+URZ+0x2d860], R3 ;  /* 0x02d86003040085a7 */ /* 0x000e64000800007f */
[----:B-1----:R-:W-:Y:S05]  /*c4d0*/  @!P0 BRA `(.L_x_67) ;  /* 0xfffffffc00f08947 */ /* 0x002fea000383ffff */
[----:B------:R-:W-:Y:S05]  /*c4e0*/  BRA `(.L_x_136) ;  /* 0xffffffd800a87947 */ /* 0x000fea000383ffff */
.L_x_68:
[----:B------:R-:W-:Y:S01]  /*c4f0*/  BSSY B0, `(.L_x_137) ;  /* 0x0000008000007945 */ /* 0x000fe20003800000 */
[----:B------:R-:W-:Y:S02]  /*c500*/  IMAD.MOV.U32 R13, RZ, RZ, R18 ;  /* 0x000000ffff0d7224 */ /* 0x000fe400078e0012 */
[----:B------:R-:W-:Y:S02]  /*c510*/  IMAD.MOV.U32 R12, RZ, RZ, RZ ;  /* 0x000000ffff0c7224 */ /* 0x000fe400078e00ff */
[----:B------:R-:W-:Y:S02]  /*c520*/  IMAD.MOV.U32 R11, RZ, RZ, 0x1c1f ;  /* 0x00001c1fff0b7424 */ /* 0x000fe400078e00ff */
[----:B------:R-:W-:-:S07]  /*c530*/  IMAD.MOV.U32 R15, RZ, RZ, -0x1 ;  /* 0xffffffffff0f7424 */ /* 0x000fce00078e00ff */
[----:B0-----:R-:W-:Y:S05]  /*c540*/  WARPSYNC.COLLECTIVE R15, `(.L_x_138) ;  /* 0x000000000f087348 */ /* 0x001fea0003c00000 */
[----:B------:R1:W2:Y:S02]  /*c550*/  SHFL.IDX P6, R14, R13, R12, R11 ;  /* 0x0000000c0d0e7389 */ /* 0x0002a400000c000b */
[----:B012---:R-:W-:Y:S01]  /*c560*/  ENDCOLLECTIVE ;  /* 0x000000000000791b */ /* 0x007fe20003800000 */
.L_x_138:
[----:B------:R-:W-:Y:S05]  /*c570*/  BSYNC B0 ;  /* 0x0000000000007941 */ /* 0x000fea0003800000 */
.L_x_137:
[----:B------:R-:W0:Y:S01]  /*c580*/  S2R R2, SR_TID.X ;  /* 0x0000000000027919 */ /* 0x000e220000002100 */
[----:B------:R-:W-:Y:S01]  /*c590*/  IMAD.MOV.U32 R13, RZ, RZ, R17 ;  /* 0x000000ffff0d7224 */ /* 0x000fe200078e0011 */
[----:B------:R-:W-:Y:S01]  /*c5a0*/  MOV R12, RZ ;  /* 0x000000ff000c7202 */ /* 0x000fe20000000f00 */
[----:B------:R-:W-:Y:S02]  /*c5b0*/  IMAD.MOV.U32 R11, RZ, RZ, 0x1c1f ;  /* 0x00001c1fff0b7424 */ /* 0x000fe400078e00ff */
[----:B------:R-:W-:Y:S02]  /*c5c0*/  IMAD.MOV.U32 R15, RZ, RZ, -0x1 ;  /* 0xffffffffff0f7424 */ /* 0x000fe400078e00ff */
[----:B------:R-:W-:-:S07]  /*c5d0*/  IMAD.MOV.U32 R0, RZ, RZ, R14 ;  /* 0x000000ffff007224 */ /* 0x000fce00078e000e */
[----:B0-----:R-:W-:Y:S05]  /*c5e0*/  WARPSYNC.COLLECTIVE R15, `(.L_x_139) ;  /* 0x000000000f087348 */ /* 0x001fea0003c00000 */
[----:B------:R1:W2:Y:S02]  /*c5f0*/  SHFL.IDX P6, R14, R13, R12, R11 ;  /* 0x0000000c0d0e7389 */ /* 0x0002a400000c000b */
[----:B012---:R-:W-:Y:S01]  /*c600*/  ENDCOLLECTIVE ;  /* 0x000000000000791b */ /* 0x007fe20003800000 */
.L_x_139:
[----:B------:R-:W-:Y:S02]  /*c610*/  IMAD.MOV.U32 R13, RZ, RZ, R18 ;  /* 0x000000ffff0d7224 */ /* 0x000fe400078e0012 */
[----:B------:R-:W-:Y:S02]  /*c620*/  IMAD.MOV.U32 R12, RZ, RZ, 0x1 ;  /* 0x00000001ff0c7424 */ /* 0x000fe400078e00ff */
[----:B------:R-:W-:-:S05]  /*c630*/  IMAD.SHL.U32 R2, R2, 0x8, RZ ;  /* 0x0000000802027824 */ /* 0x000fca00078e00ff */
[----:B------:R-:W-:-:S05]  /*c640*/  LOP3.LUT R2, R2, 0x18, RZ, 0xc0, !PT ;  /* 0x0000001802027812 */ /* 0x000fca00078ec0ff */
[----:B------:R-:W-:-:S05]  /*c650*/  IMAD.SHL.U32 R6, R2, 0x2, RZ ;  /* 0x0000000202067824 */ /* 0x000fca00078e00ff */
[----:B------:R-:W-:-:S13]  /*c660*/  IADD3 R2, P0, R14, R6, RZ ;  /* 0x000000060e027210 */ /* 0x000fda0007f1e0ff */
[----:B------:R-:W-:Y:S05]  /*c670*/  WARPSYNC.COLLECTIVE R15, `(.L_x_140) ;  /* 0x000000000f087348 */ /* 0x000fea0003c00000 */
[----:B------:R0:W1:Y:S02]  /*c680*/  SHFL.IDX P6, R14, R13, R12, R11 ;  /* 0x0000000c0d0e7389 */ /* 0x00006400000c000b */
[----:B01----:R-:W-:Y:S01]  /*c690*/  ENDCOLLECTIVE ;  /* 0x000000000000791b */ /* 0x003fe20003800000 */
.L_x_140:
[----:B------:R-:W-:Y:S01]  /*c6a0*/  IMAD.X R3, RZ, RZ, R0, P0 ;  /* 0x000000ffff037224 */ /* 0x000fe200000e0600 */
[----:B------:R-:W-:Y:S02]  /*c6b0*/  ISETP.LT.OR P0, PT, R5, 0x1, P3 ;  /* 0x000000010500780c */ /* 0x000fe40001f01670 */
[----:B------:R-:W-:Y:S01]  /*c6c0*/  LEA R0, R7, UR37, 0x1 ;  /* 0x0000002507007c11 */ /* 0x000fe2000f8e08ff */
[----:B------:R-:W-:-:S10]  /*c6d0*/  IMAD.MOV.U32 R13, RZ, RZ, R17 ;  /* 0x000000ffff0d7224 */ /* 0x000fd400078e0011 */
        /* <DEDUP_REMOVED lines=12> */
.L_x_141:
[----:B------:R-:W-:Y:S02]  /*c7a0*/  IMAD.MOV.U32 R13, RZ, RZ, R18 ;  /* 0x000000ffff0d7224 */ /* 0x000fe400078e0012 */
[----:B------:R-:W-:Y:S01]  /*c7b0*/  IMAD.MOV.U32 R12, RZ, RZ, 0x2 ;  /* 0x00000002ff0c7424 */ /* 0x000fe200078e00ff */
[----:B------:R-:W-:-:S13]  /*c7c0*/  IADD3 R2, P0, R14, R6, RZ ;  /* 0x000000060e027210 */ /* 0x000fda0007f1e0ff */
[----:B------:R-:W-:Y:S05]  /*c7d0*/  WARPSYNC.COLLECTIVE R15, `(.L_x_142) ;  /* 0x000000000f087348 */ /* 0x000fea0003c00000 */
[----:B------:R0:W1:Y:S02]  /*c7e0*/  SHFL.IDX P6, R14, R13, R12, R11 ;  /* 0x0000000c0d0e7389 */ /* 0x00006400000c000b */
[----:B01----:R-:W-:Y:S01]  /*c7f0*/  ENDCOLLECTIVE ;  /* 0x000000000000791b */ /* 0x003fe20003800000 */
.L_x_142:
        /* <DEDUP_REMOVED lines=11> */
[----:B0-----:R-:W-:-:S07]  /*c8b0*/  MOV R3, R14 ;  /* 0x0000000e00037202 */ /* 0x001fce0000000f00 */
[----:B------:R-:W-:Y:S05]  /*c8c0*/  WARPSYNC.COLLECTIVE R15, `(.L_x_143) ;  /* 0x000000000f087348 */ /* 0x000fea0003c00000 */
[----:B------:R0:W1:Y:S02]  /*c8d0*/  SHFL.IDX P6, R14, R13, R12, R11 ;  /* 0x0000000c0d0e7389 */ /* 0x00006400000c000b */
[----:B01----:R-:W-:Y:S01]  /*c8e0*/  ENDCOLLECTIVE ;  /* 0x000000000000791b */ /* 0x003fe20003800000 */
.L_x_143:
[----:B------:R-:W-:Y:S02]  /*c8f0*/  IMAD.MOV.U32 R13, RZ, RZ, R18 ;  /* 0x000000ffff0d7224 */ /* 0x000fe400078e0012 */
[----:B------:R-:W-:Y:S01]  /*c900*/  IMAD.MOV.U32 R12, RZ, RZ, 0x3 ;  /* 0x00000003ff0c7424 */ /* 0x000fe200078e00ff */
[----:B------:R-:W-:-:S13]  /*c910*/  IADD3 R2, P0, R14, R6, RZ ;  /* 0x000000060e027210 */ /* 0x000fda0007f1e0ff */
[----:B------:R-:W-:Y:S05]  /*c920*/  WARPSYNC.COLLECTIVE R15, `(.L_x_144) ;  /* 0x000000000f087348 */ /* 0x000fea0003c00000 */
[----:B------:R0:W1:Y:S02]  /*c930*/  SHFL.IDX P6, R14, R13, R12, R11 ;  /* 0x0000000c0d0e7389 */ /* 0x00006400000c000b */
[----:B01----:R-:W-:Y:S01]  /*c940*/  ENDCOLLECTIVE ;  /* 0x000000000000791b */ /* 0x003fe20003800000 */
.L_x_144:
        /* <DEDUP_REMOVED lines=12> */
.L_x_145:
[----:B------:R-:W-:Y:S01]  /*ca10*/  @!PT LDS RZ, [RZ] ;  /* 0x00000000fffff984 */ /* 0x000fe20000000800 */
[----:B------:R-:W-:Y:S01]  /*ca20*/  @!PT LDS RZ, [RZ] ;  /* 0x00000000fffff984 */ /* 0x000fe20000000800 */
[----:B------:R-:W-:Y:S01]  /*ca30*/  @!PT LDS RZ, [RZ] ;  /* 0x00000000fffff984 */ /* 0x000fe20000000800 */
[----:B------:R0:W-:Y:S01]  /*ca40*/  LDGSTS.E.BYPASS.LTC128B.128 [R0+0x3400], desc[UR48][R2.64+0x40], !P0 ;  /* 0x0340004002007fae */ /* 0x0001e2000c101d70 */
[----:B------:R-:W-:-:S13]  /*ca50*/  ISETP.LT.OR P0, PT, R5, 0x41, P1 ;  /* 0x000000410500780c */ /* 0x000fda0000f01670 */
[----:B------:R0:W-:Y:S01]  /*ca60*/  LDGSTS.E.BYPASS.LTC128B.128 [R0+0x5400], desc[UR48][R2.64+0x80], !P0 ;  /* 0x0540008002007fae */ /* 0x0001e2000c101d70 */
[----:B------:R-:W-:Y:S05]  /*ca70*/  BRA `(.L_x_146) ;  /* 0xffffffd800047947 */ /* 0x000fea000383ffff */
.L_x_73:
[----:B0-----:R0:W1:Y:S02]  /*ca80*/  SYNCS.PHASECHK.TRANS64.TRYWAIT P0, [R4+URZ+0x2d820], R0 ;  /* 0x02d82000040075a7 */ /* 0x001064000800017f */
[----:B-1----:R-:W-:Y:S05]  /*ca90*/  @!P0 NANOSLEEP.SYNCS 0x989680 ;  /* 0x009896800000895d */ /* 0x002fea0003900000 */
[----:B------:R-:W1:Y:S02]  /*caa0*/  @!P0 SYNCS.PHASECHK.TRANS64 P0, [R4+URZ+0x2d820], R0 ;  /* 0x02d82000040085a7 */ /* 0x000e64000800007f */
[----:B-1----:R-:W-:Y:S05]  /*cab0*/  @!P0 BRA `(.L_x_73) ;  /* 0xfffffffc00f08947 */ /* 0x002fea000383ffff */
[----:B------:R-:W-:Y:S05]  /*cac0*/  BRA `(.L_x_147) ;  /* 0xffffffd800ac7947 */ /* 0x000fea000383ffff */
.L_x_74:
        /* <DEDUP_REMOVED lines=8> */
[----:B0-----:R-:W-:Y:S05]  /*cb50*/  WARPSYNC.COLLECTIVE R15, `(.L_x_149) ;  /* 0x000000000f087348 */ /* 0x001fea0003c00000 */
[----:B------:R1:W2:Y:S02]  /*cb60*/  SHFL.IDX P6, R14, R13, R12, R11 ;  /* 0x0000000c0d0e7389 */ /* 0x0002a400000c000b */
[----:B012---:R-:W-:Y:S01]  /*cb70*/  ENDCOLLECTIVE ;  /* 0x000000000000791b */ /* 0x007fe20003800000 */
.L_x_149:
[----:B------:R-:W-:Y:S05]  /*cb80*/  BSYNC B0 ;  /* 0x0000000000007941 */ /* 0x000fea0003800000 */
.L_x_148:
[----:B------:R-:W-:Y:S05]  /*cb90*/  BRA `(.L_x_150) ;  /* 0xffffffd800947947 */ /* 0x000fea000383ffff */
.L_x_77:
[----:B------:R-:W-:Y:S01]  /*cba0*/  BSSY B1, `(.L_x_151) ;  /* 0x0000006000017945 */ /* 0x000fe20003800000 */
[----:B------:R-:W-:-:S07]  /*cbb0*/  IMAD.MOV.U32 R15, RZ, RZ, -0x1 ;  /* 0xffffffffff0f7424 */ /* 0x000fce00078e00ff */
[----:B0-----:R-:W-:Y:S05]  /*cbc0*/  WARPSYNC.COLLECTIVE R15, `(.L_x_152) ;  /* 0x000000000f0c7348 */ /* 0x001fea0003c00000 */
[----:B------:R-:W-:Y:S02]  /*cbd0*/  ELECT P6, UR62, PT ;  /* 0x00000000003e782f */ /* 0x000fe400038c0000 */
[----:B------:R-:W-:Y:S01]  /*cbe0*/  MOV R14, UR62 ;  /* 0x0000003e000e7c02 */ /* 0x000fe20008000f00 */
[----:B0-----:R-:W-:Y:S10]  /*cbf0*/  ENDCOLLECTIVE ;  /* 0x000000000000791b */ /* 0x001ff40003800000 */
.L_x_152:
[----:B------:R-:W-:Y:S05]  /*cc00*/  BSYNC B1 ;  /* 0x0000000000017941 */ /* 0x000fea0003800000 */
.L_x_151:
[----:B------:R-:W-:Y:S05]  /*cc10*/  BRA `(.L_x_153) ;  /* 0xffffffd8008c7947 */ /* 0x000fea000383ffff */
.L_x_79:
[----:B0-----:R0:W1:Y:S02]  /*cc20*/  SYNCS.PHASECHK.TRANS64.TRYWAIT P1, [R3+URZ+0x2d840], R2 ;  /* 0x02d84002030075a7 */ /* 0x001064000802017f */
[----:B-1----:R-:W-:Y:S05]  /*cc30*/  @!P1 NANOSLEEP.SYNCS 0x989680 ;  /* 0x009896800000995d */ /* 0x002fea0003900000 */
[----:B------:R-:W1:Y:S02]  /*cc40*/  @!P1 SYNCS.PHASECHK.TRANS64 P1, [R3+URZ+0x2d840], R2 ;  /* 0x02d84002030095a7 */ /* 0x000e64000802007f */
[----:B-1----:R-:W-:Y:S05]  /*cc50*/  @!P1 BRA `(.L_x_79) ;  /* 0xfffffffc00f09947 */ /* 0x002fea000383ffff */
[----:B------:R-:W-:Y:S05]  /*cc60*/  BRA `(.L_x_154) ;  /* 0xffffffd800ac7947 */ /* 0x000fea000383ffff */
.L_x_81:
[----:B-1----:R1:W2:Y:S02]  /*cc70*/  SYNCS.PHASECHK.TRANS64.TRYWAIT P1, [R23+URZ+0x2d840], R0 ;  /* 0x02d84000170075a7 */ /* 0x0022a4000802017f */
[----:B--2---:R-:W-:Y:S05]  /*cc80*/  @!P1 NANOSLEEP.SYNCS 0x989680 ;  /* 0x009896800000995d */ /* 0x004fea0003900000 */
[----:B------:R-:W2:Y:S02]  /*cc90*/  @!P1 SYNCS.PHASECHK.TRANS64 P1, [R23+URZ+0x2d840], R0 ;  /* 0x02d84000170095a7 */ /* 0x000ea4000802007f */
[----:B--2---:R-:W-:Y:S05]  /*cca0*/  @!P1 BRA `(.L_x_81) ;  /* 0xfffffffc00f09947 */ /* 0x004fea000383ffff */
[----:B------:R-:W-:Y:S05]  /*ccb0*/  BRA `(.L_x_155) ;  /* 0xffffffd800b87947 */ /* 0x000fea000383ffff */
.L_x_83:
[----:B--2---:R2:W3:Y:S02]  /*ccc0*/  SYNCS.PHASECHK.TRANS64.TRYWAIT P1, [R3+URZ+0x2d860], R2 ;  /* 0x02d86002030075a7 */ /* 0x0044e4000802017f */
[----:B---3--:R-:W-:Y:S05]  /*ccd0*/  @!P1 NANOSLEEP.SYNCS 0x989680 ;  /* 0x009896800000995d */ /* 0x008fea0003900000 */
[----:B------:R-:W3:Y:S02]  /*cce0*/  @!P1 SYNCS.PHASECHK.TRANS64 P1, [R3+URZ+0x2d860], R2 ;  /* 0x02d86002030095a7 */ /* 0x000ee4000802007f */
[----:B---3--:R-:W-:Y:S05]  /*ccf0*/  @!P1 BRA `(.L_x_83) ;  /* 0xfffffffc00f09947 */ /* 0x008fea000383ffff */
[----:B------:R-:W-:Y:S05]  /*cd00*/  BRA `(.L_x_156) ;  /* 0xffffffd800b47947 */ /* 0x000fea000383ffff */
.L_x_157:
[----:B------:R-:W-:-:S00]  /*cd10*/  BRA `(.L_x_157) ;  /* 0xfffffffc00fc7947 */ /* 0x000fc0000383ffff */
[----:B------:R-:W-:-:S00]  /*cd20*/  NOP ;  /* 0x0000000000007918 */ /* 0x000fc00000000000 */
        /* <DEDUP_REMOVED lines=13> */
.L_x_2728:


//--------------------- .text._ZN7cutlass13device_kernelIN5flash11enable_sm90INS1_16FlashAttnFwdSm90INS1_25CollectiveMainloopFwdSm90ILi2EN4cute5tupleIJNS5_1CILi1EEES8_S8_EEENS6_IJNS7_ILi192EEENS7_ILi128EEENS7_ILi96EEEEEELi96ENS_10bfloat16_tEfNS_4arch4Sm90ELb0ELb0ELb0ELb1ELb1ELb0ELb0ELb0ELb1ELb1ELb0ELb0EEENS1_21CollectiveEpilogueFwdINS6_IJSA_SC_SB_EEES9_SE_SG_Li384ELb1ELb1ELb0ELb0EEENS1_36VarlenDynamicPersistentTileSchedulerILi192ELi128ELi384ELi128ELb0ELb1ELb1ELb0ELb1ELb1EEEEEEEEEvNT_6ParamsE --------------------------
	.section	.text._ZN7cutlass13device_kernelIN5flash11enable_sm90INS1_16FlashAttnFwdSm90INS1_25CollectiveMainloopFwdSm90ILi2EN4cute5tupleIJNS5_1CILi1EEES8_S8_EEENS6_IJNS7_ILi192EEENS7_ILi128EEENS7_ILi96EEEEEELi96ENS_10bfloat16_tEfNS_4arch4Sm90ELb0ELb0ELb0ELb1ELb1ELb0ELb0ELb0ELb1ELb1ELb0ELb0EEENS1_21CollectiveEpilogueFwdINS6_IJSA_SC_SB_EEES9_SE_SG_Li384ELb1ELb1ELb0ELb0EEENS1_36VarlenDynamicPersistentTileSchedulerILi192ELi128ELi384ELi128ELb0ELb1ELb1ELb0ELb1ELb1EEEEEEEEEvNT_6ParamsE,"ax",@progbits
	.align	128
.text._ZN7cutlass13device_kernelIN5flash11enable_sm90INS1_16FlashAttnFwdSm90INS1_25CollectiveMainloopFwdSm90ILi2EN4cute5tupleIJNS5_1CILi1EEES8_S8_EEENS6_IJNS7_ILi192EEENS7_ILi128EEENS7_ILi96EEEEEELi96ENS_10bfloat16_tEfNS_4arch4Sm90ELb0ELb0ELb0ELb1ELb1ELb0ELb0ELb0ELb1ELb1ELb0ELb0EEENS1_21CollectiveEpilogueFwdINS6_IJSA_SC_SB_EEES9_SE_SG_Li384ELb1ELb1ELb0ELb0EEENS1_36VarlenDynamicPersistentTileSchedulerILi192ELi128ELi384ELi128ELb0ELb1ELb1ELb0ELb1ELb1EEEEEEEEEvNT_6ParamsE:
        .type           _ZN7cutlass13device_kernelIN5flash11enable_sm90INS1_16FlashAttnFwdSm90INS1_25CollectiveMainloopFwdSm90ILi2EN4cute5tupleIJNS5_1CILi1EEES8_S8_EEENS6_IJNS7_ILi192EEENS7_ILi128EEENS7_ILi96EEEEEELi96ENS_10bfloat16_tEfNS_4arch4Sm90ELb0ELb0ELb0ELb1ELb1ELb0ELb0ELb0ELb1ELb1ELb0ELb0EEENS1_21CollectiveEpilogueFwdINS6_IJSA_SC_SB_EEES9_SE_SG_Li384ELb1ELb1ELb0ELb0EEENS1_36VarlenDynamicPersistentTileSchedulerILi192ELi128ELi384ELi128ELb0ELb1ELb1ELb0ELb1ELb1EEEEEEEEEvNT_6ParamsE,@function
        .size           _ZN7cutlass13device_kernelIN5flash11enable_sm90INS1_16FlashAttnFwdSm90INS1_25CollectiveMainloopFwdSm90ILi2EN4cute5tupleIJNS5_1CILi1EEES8_S8_EEENS6_IJNS7_ILi192EEENS7_ILi128EEENS7_ILi96EEEEEELi96ENS_10bfloat16_tEfNS_4arch4Sm90ELb0ELb0ELb0ELb1ELb1ELb0ELb0ELb0ELb1ELb1ELb0ELb0EEENS1_21CollectiveEpilogueFwdINS6_IJSA_SC_SB_EEES9_SE_SG_Li384ELb1ELb1ELb0ELb0EEENS1_36VarlenDynamicPersistentTileSchedulerILi192ELi128ELi384ELi128ELb0ELb1ELb1ELb0ELb1ELb1EEEEEEEEEvNT_6ParamsE,(.L_x_2729 - _ZN7cutlass13device_kernelIN5flash11enable_sm90INS1_16FlashAttnFwdSm90INS1_25CollectiveMainloopFwdSm90ILi2EN4cute5tupleIJNS5_1CILi1EEES8_S8_EEENS6_IJNS7_ILi192EEENS7_ILi128EEENS7_ILi96EEEEEELi96ENS_10bfloat16_tEfNS_4arch4Sm90ELb0ELb0ELb0ELb1ELb1ELb0ELb0ELb0ELb1ELb1ELb0ELb0EEENS1_21CollectiveEpilogueFwdINS6_IJSA_SC_SB_EEES9_SE_SG_Li384ELb1ELb1ELb0ELb0EEENS1_36VarlenDynamicPersistentTileSchedulerILi192ELi128ELi384ELi128ELb0ELb1ELb1ELb0ELb1ELb1EEEEEEEEEvNT_6ParamsE)
        .other          _ZN7cutlass13device_kernelIN5flash11enable_sm90INS1_16FlashAttnFwdSm90INS1_25CollectiveMainloopFwdSm90ILi2EN4cute5tupleIJNS5_1CILi1EEES8_S8_EEENS6_IJNS7_ILi192EEENS7_ILi128EEENS7_ILi96EEEEEELi96ENS_10bfloat16_tEfNS_4arch4Sm90ELb0ELb0ELb0ELb1ELb1ELb0ELb0ELb0ELb1ELb1ELb0ELb0EEENS1_21CollectiveEpilogueFwdINS6_IJSA_SC_SB_EEES9_SE_SG_Li384ELb1ELb1ELb0ELb0EEENS1_36VarlenDynamicPersistentTileSchedulerILi192ELi128ELi384ELi128ELb0ELb1ELb1ELb0ELb1ELb1EEEEEEEEEvNT_6ParamsE,@"STO_CUDA_ENTRY STV_DEFAULT"
_ZN7cutlass13device_kernelIN5flash11enable_sm90INS1_16FlashAttnFwdSm90INS1_25CollectiveMainloopFwdSm90ILi2EN4cute5tupleIJNS5_1CILi1EEES8_S8_EEENS6_IJNS7_ILi192EEENS7_ILi128EEENS7_ILi96EEEEEELi96ENS_10bfloat16_tEfNS_4arch4Sm90ELb0ELb0ELb0ELb1ELb1ELb0ELb0ELb0ELb1ELb1ELb0ELb0EEENS1_21CollectiveEpilogueFwdINS6_IJSA_SC_SB_EEES9_SE_SG_Li384ELb1ELb1ELb0ELb0EEENS1_36VarlenDynamicPersistentTileSchedulerILi192ELi128ELi384ELi128ELb0ELb1ELb1ELb0ELb1ELb1EEEEEEEEEvNT_6ParamsE:
        /* <DEDUP_REMOVED lines=8> */
[----:B------:R-:W0:Y:S02]  /*0080*/  SHFL.IDX PT, R2, R0, RZ, 0x1f ;  /* 0x00001fff00027589 */ /* 0x000e2400000e0000 */
[C---:B0-----:R-:W-:Y:S02]  /*0090*/  ISETP.NE.OR P0, PT, R2.reuse, RZ, !P0 ;  /* 0x000000ff0200720c */ /* 0x041fe40004705670 */
[----:B------:R-:W-:Y:S02]  /*00a0*/  ISETP.NE.AND P1, PT, R2, RZ, PT ;  /* 0x000000ff0200720c */ /* 0x000fe40003f25270 */
[----:B------:R0:W1:Y:S09]  /*00b0*/  SHFL.IDX PT, R2, R3, RZ, 0x1f ;  /* 0x00001fff03027589 */ /* 0x00007200000e0000 */
[----:B------:R-:W-:Y:S01]  /*00c0*/  VOTEU.ALL UP0, P0 ;  /* 0x00000000003f7886 */ /* 0x000fe20000000000 */
[----:B------:R-:W-:-:S04]  /*00d0*/  VOTEU.ALL UP1, P0 ;  /* 0x00000000003f7886 */ /* 0x000fc80000020000 */
[----:B------:R-:W2:Y:S01]  /*00e0*/  @!UP0 S2UR UR8, SR_CgaCtaId ;  /* 0x00000000000889c3 */ /* 0x000ea20000008800 */
[----:B------:R-:W-:Y:S01]  /*00f0*/  @!UP0 UMOV UR6, 0x400 ;  /* 0x0000040000068882 */ /* 0x000fe20000000000 */
[----:B------:R-:W-:-:S04]  /*0100*/  @!UP0 UIADD3 UR4, -UR4, 0x100000, URZ ;  /* 0x0010000004048890 */ /* 0x000fc8000fffe13f */
[----:B------:R-:W-:Y:S02]  /*0110*/  @!UP0 USHF.L.U32 UR5, UR4, 0xb, URZ ;  /* 0x0000000b04058899 */ /* 0x000fe4000800063f */
[----:B------:R-:W-:Y:S02]  /*0120*/  @!UP0 USHF.L.U32 UR4, UR4, 0x1, URZ ;  /* 0x0000000104048899 */ /* 0x000fe4000800063f */
[----:B--2---:R-:W-:Y:S02]  /*0130*/  @!UP0 ULEA UR8, UR8, UR6, 0x18 ;  /* 0x0000000608088291 */ /* 0x004fe4000f8ec03f */
        /* <DEDUP_REMOVED lines=25> */
.L_x_158:
        /* <DEDUP_REMOVED lines=22> */
.L_x_159:
        /* <DEDUP_REMOVED lines=18> */
.L_x_160:
        /* <DEDUP_REMOVED lines=22> */
.L_x_161:
        /* <DEDUP_REMOVED lines=22> */
.L_x_162:
[----:B------:R-:W-:Y:S01]  /*0810*/  ISETP.NE.AND P0, PT, R2, RZ, PT ;  /* 0x000000ff0200720c */ /* 0x000fe20003f05270 */
[----:B------:R-:W-:Y:S01]  /*0820*/  IMAD.MOV.U32 R2, RZ, RZ, 0x1 ;  /* 0x00000001ff027424 */ /* 0x000fe200078e00ff */
[----:B------:R-:W-:Y:S01]  /*0830*/  NOP ;  /* 0x0000000000007918 */ /* 0x000fe20000000000 */
[----:B------:R-:W-:-:S03]  /*0840*/  ULDC.64 UR36, c[0x0][0x208] ;  /* 0x0000820000247ab9 */ /* 0x000fc60000000a00 */
[----:B------:R-:W-:-:S05]  /*0850*/  SEL R2, R2, 0x2, !P0 ;  /* 0x0000000202027807 */ /* 0x000fca0004000000 */
[----:B------:R0:W-:Y:S02]  /*0860*/  STL [R1+0x1c], R2 ;  /* 0x00001c0201007387 */ /* 0x0001e40000100800 */
[----:B01234-:R-:W-:Y:S06]  /*0870*/  BAR.SYNC.DEFER_BLOCKING 0x0 ;  /* 0x0000000000007b1d */ /* 0x01ffec0000010000 */
[----:B------:R-:W-:Y:S05]  /*0880*/  @!P0 BRA `(.L_x_163) ;  /* 0x0000007400548947 */ /* 0x000fea0003800000 */
.L_x_164:
[----:B------:R-:W-:-:S08]  /*0890*/  NOP ;  /* 0x0000000000007918 */ /* 0x000fd00000000000 */
[----:B------:R-:W0:Y:S02]  /*08a0*/  USETMAXREG.TRY_ALLOC.CTAPOOL UP0, 0xa0 ;  /* 0x000000a0000079c8 */ /* 0x000e240008000600 */
[----:B0-----:R-:W-:-:S13]  /*08b0*/  PLOP3.LUT P0, PT, PT, PT, UP0, 0x80, 0x0 ;  /* 0x000000000000781c */ /* 0x001fda0003f0f008 */
[----:B------:R-:W-:Y:S05]  /*08c0*/  @!P0 BRA `(.L_x_164) ;  /* 0xfffffffc00f08947 */ /* 0x000fea000383ffff */
[----:B------:R-:W0:Y:S01]  /*08d0*/  S2R R2, SR_TID.X ;  /* 0x0000000000027919 */ /* 0x000e220000002100 */
[----:B------:R-:W1:Y:S01]  /*08e0*/  S2UR UR41, SR_CgaCtaId ;  /* 0x00000000002979c3 */ /* 0x000e620000008800 */
[----:B------:R-:W-:Y:S01]  /*08f0*/  UMOV UR40, 0x400 ;  /* 0x0000040000287882 */ /* 0x000fe20000000000 */
[----:B------:R-:W-:Y:S01]  /*0900*/  ULDC UR4, c[0x0][0xc3c] ;  /* 0x00030f0000047ab9 */ /* 0x000fe20000000800 */
[----:B-1----:R-:W-:-:S05]  /*0910*/  ULEA UR40, UR41, UR40, 0x18 ;  /* 0x0000002829287291 */ /* 0x002fca000f8ec03f */
[----:B------:R-:W-:Y:S06]  /*0920*/  BAR.ARV 0x8, 0x200 ;  /* 0x0208000000007b1d */ /* 0x000fec0000002000 */
[----:B0-----:R-:W-:-:S04]  /*0930*/  LOP3.LUT R0, R2, 0xffffff80, RZ, 0xc0, !PT ;  /* 0xffffff8002007812 */ /* 0x001fc800078ec0ff */
[----:B------:R-:W-:-:S13]  /*0940*/  ISETP.NE.AND P0, PT, R0, 0x80, PT ;  /* 0x000000800000780c */ /* 0x000fda0003f05270 */
[----:B------:R-:W-:Y:S08]  /*0950*/  @!P0 BAR.ARV 0x9, 0x100 ;  /* 0x0244000000008b1d */ /* 0x000ff00000002000 */
[----:B------:R-:W-:Y:S06]  /*0960*/  BAR.SYNC.DEFER_BLOCKING 0x5, 0x200 ;  /* 0x0148000000007b1d */ /* 0x000fec0000010000 */
[----:B------:R-:W0:Y:S02]  /*0970*/  LDS.128 R32, [UR40+0x2d8d0] ;  /* 0x02d8d028ff207984 */ /* 0x000e240008000c00 */
[----:B------:R-:W-:Y:S06]  /*0980*/  BAR.ARV 0x4, 0x200 ;  /* 0x0108000000007b1d */ /* 0x000fec0000002000 */
[----:B0-----:R-:W-:-:S13]  /*0990*/  ISETP.GE.AND P0, PT, R35, UR4, PT ;  /* 0x0000000423007c0c */ /* 0x001fda000bf06270 */
[----:B------:R-:W-:Y:S05]  /*09a0*/  @P0 EXIT ;  /* 0x000000000000094d */ /* 0x000fea0003800000 */
[----:B------:R-:W2:Y:S01]  /*09b0*/  LDL.LU R13, [R1+0x1c] ;  /* 0x00001c00010d7983 */ /* 0x000ea20000300800 */
[----:B------:R-:W-:-:S05]  /*09c0*/  VIADD R155, R2, 0xffffff80 ;  /* 0xffffff80029b7836 */ /* 0x000fca0000000000 */
[----:B------:R-:W-:-:S04]  /*09d0*/  SHF.R.S32.HI R0, RZ, 0x1f, R155 ;  /* 0x0000001fff007819 */ /* 0x000fc8000001149b */
[CC--:B------:R-:W-:Y:S02]  /*09e0*/  LEA.HI R147, R0.reuse, R155.reuse, RZ, 0x7 ;  /* 0x0000009b00937211 */ /* 0x0c0fe400078f38ff */
[----:B------:R-:W-:Y:S02]  /*09f0*/  LEA.HI R2, R0, R155, RZ, 0x4 ;  /* 0x0000009b00027211 */ /* 0x000fe400078f20ff */
[----:B------:R-:W-:Y:S02]  /*0a00*/  LOP3.LUT R146, R147, 0xffffff80, RZ, 0xc0, !PT ;  /* 0xffffff8093927812 */ /* 0x000fe400078ec0ff */
[C---:B------:R-:W-:Y:S02]  /*0a10*/  LOP3.LUT R4, R2.reuse, 0xfffffff0, RZ, 0xc0, !PT ;  /* 0xfffffff002047812 */ /* 0x040fe400078ec0ff */
[----:B------:R-:W-:Y:S01]  /*0a20*/  SHF.R.S32.HI R5, RZ, 0x4, R2 ;  /* 0x00000004ff057819 */ /* 0x000fe20000011402 */
[C---:B------:R-:W-:Y:S02]  /*0a30*/  IMAD.IADD R146, R155.reuse, 0x1, -R146 ;  /* 0x000000019b927824 */ /* 0x040fe400078e0a92 */
[----:B------:R-:W-:Y:S01]  /*0a40*/  IMAD.IADD R4, R155, 0x1, -R4 ;  /* 0x000000019b047824 */ /* 0x000fe200078e0a04 */
[----:B------:R-:W-:-:S02]  /*0a50*/  LEA.HI R2, R2, R5, RZ, 0x1 ;  /* 0x0000000502027211 */ /* 0x000fc400078f08ff */
[----:B------:R-:W-:Y:S02]  /*0a60*/  SHF.R.S32.HI R9, RZ, 0x1f, R146 ;  /* 0x0000001fff097819 */ /* 0x000fe40000011492 */
[----:B------:R-:W-:Y:S02]  /*0a70*/  SHF.R.S32.HI R3, RZ, 0x1f, R4 ;  /* 0x0000001fff037819 */ /* 0x000fe40000011404 */
[----:B------:R-:W-:Y:S02]  /*0a80*/  LOP3.LUT R2, R2, 0x1ffffffe, RZ, 0xc0, !PT ;  /* 0x1ffffffe02027812 */ /* 0x000fe400078ec0ff */
[----:B------:R-:W-:Y:S02]  /*0a90*/  LEA.HI R8, R9, R146, RZ, 0x2 ;  /* 0x0000009209087211 */ /* 0x000fe400078f10ff */
[----:B------:R-:W-:Y:S01]  /*0aa0*/  LEA.HI R3, R3, R4, RZ, 0x3 ;  /* 0x0000000403037211 */ /* 0x000fe200078f18ff */
[----:B------:R-:W-:Y:S01]  /*0ab0*/  IMAD.IADD R2, R5, 0x1, -R2 ;  /* 0x0000000105027824 */ /* 0x000fe200078e0a02 */
[----:B------:R-:W-:-:S02]  /*0ac0*/  SHF.R.S32.HI R10, RZ, 0x2, R8 ;  /* 0x00000002ff0a7819 */ /* 0x000fc40000011408 */
[----:B------:R-:W-:Y:S02]  /*0ad0*/  SHF.R.S32.HI R7, RZ, 0x1f, R8 ;  /* 0x0000001fff077819 */ /* 0x000fe40000011408 */
[----:B------:R-:W-:Y:S02]  /*0ae0*/  LOP3.LUT R5, R3, 0xfffffff8, RZ, 0xc0, !PT ;  /* 0xfffffff803057812 */ /* 0x000fe400078ec0ff */
[----:B------:R-:W-:Y:S02]  /*0af0*/  LEA.HI R7, R7, R10, RZ, 0x3 ;  /* 0x0000000a07077211 */ /* 0x000fe400078f18ff */
[----:B------:R-:W-:Y:S01]  /*0b00*/  LEA.HI R6, R0, R155, RZ, 0x5 ;  /* 0x0000009b00067211 */ /* 0x000fe200078f28ff */
[----:B------:R-:W-:Y:S01]  /*0b10*/  IMAD.IADD R5, R4, 0x1, -R5 ;  /* 0x0000000104057824 */ /* 0x000fe200078e0a05 */
[----:B------:R-:W-:Y:S02]  /*0b20*/  LOP3.LUT R11, R7, 0xfffffff8, RZ, 0xc0, !PT ;  /* 0xfffffff8070b7812 */ /* 0x000fe400078ec0ff */
[----:B------:R-:W-:-:S02]  /*0b30*/  SHF.R.S32.HI R6, RZ, 0x5, R6 ;  /* 0x00000005ff067819 */ /* 0x000fc40000011406 */
[C---:B------:R-:W-:Y:S01]  /*0b40*/  R2P PR, R5.reuse, 0x6 ;  /* 0x0000000605007804 */ /* 0x040fe20000000000 */
[----:B------:R-:W-:Y:S02]  /*0b50*/  IMAD.SHL.U32 R5, R5, 0x40, RZ ;  /* 0x0000004005057824 */ /* 0x000fe400078e00ff */
[----:B------:R-:W-:Y:S01]  /*0b60*/  IMAD.IADD R10, R10, 0x1, -R11 ;  /* 0x000000010a0a7824 */ /* 0x000fe200078e0a0b */
[----:B------:R-:W-:Y:S01]  /*0b70*/  LEA R11, R6, R4, 0x4 ;  /* 0x00000004060b7211 */ /* 0x000fe200078e20ff */
[----:B------:R-:W-:Y:S01]  /*0b80*/  IMAD.SHL.U32 R2, R2, 0x8, RZ ;  /* 0x0000000802027824 */ /* 0x000fe200078e00ff */
[----:B------:R-:W-:Y:S01]  /*0b90*/  LOP3.LUT R5, R5, 0x1c0, RZ, 0xc0, !PT ;  /* 0x000001c005057812 */ /* 0x000fe200078ec0ff */
[----:B------:R-:W-:Y:S01]  /*0ba0*/  IMAD.SHL.U32 R3, R3, 0x40, RZ ;  /* 0x0000004003037824 */ /* 0x000fe200078e00ff */
[----:B------:R-:W-:Y:S01]  /*0bb0*/  SHF.R.S32.HI R147, RZ, 0x7, R147 ;  /* 0x00000007ff937819 */ /* 0x000fe20000011493 */
[--C-:B------:R-:W-:Y:S01]  /*0bc0*/  IMAD.U32 R152, R11, 0x20, R2.reuse ;  /* 0x000000200b987824 */ /* 0x100fe200078e0002 */
[----:B------:R-:W-:-:S02]  /*0bd0*/  LOP3.LUT R2, R5, 0x8, R2, 0xf8, !PT ;  /* 0x0000000805027812 */ /* 0x000fc400078ef802 */
[----:B------:R-:W-:Y:S02]  /*0be0*/  LOP3.LUT R3, R3, 0x7ffffe00, RZ, 0xc0, !PT ;  /* 0x7ffffe0003037812 */ /* 0x000fe400078ec0ff */
[----:B------:R-:W-:Y:S01]  /*0bf0*/  SHF.R.U32.HI R5, RZ, 0x3, R5 ;  /* 0x00000003ff057819 */ /* 0x000fe20000011605 */
[----:B------:R-:W-:Y:S01]  /*0c00*/  IMAD.HI R7, R147, 0x55555556, RZ ;  /* 0x5555555693077827 */ /* 0x000fe200078e02ff */
[----:B------:R-:W-:Y:S02]  /*0c10*/  LEA.HI R9, R9, R146, RZ, 0x5 ;  /* 0x0000009209097211 */ /* 0x000fe400078f28ff */
[----:B------:R-:W-:Y:S01]  /*0c20*/  LOP3.LUT R2, R2, R5, RZ, 0x3c, !PT ;  /* 0x0000000502027212 */ /* 0x000fe200078e3cff */
[----:B------:R-:W-:Y:S01]  /*0c30*/  IMAD R3, R6, 0x400, R3 ;  /* 0x0000040006037824 */ /* 0x000fe200078e0203 */
[----:B------:R-:W-:Y:S02]  /*0c40*/  LEA.HI R0, R0, R155, RZ, 0x2 ;  /* 0x0000009b00007211 */ /* 0x000fe400078f10ff */
[----:B------:R-:W-:Y:S01]  /*0c50*/  LEA.HI R4, R7, R7, RZ, 0x1 ;  /* 0x0000000707047211 */ /* 0x000fe200078f08ff */
[----:B------:R-:W-:Y:S01]  /*0c60*/  IMAD.IADD R3, R3, 0x1, R2 ;  /* 0x0000000103037824 */ /* 0x000fe200078e0202 */
[----:B------:R-:W-:-:S02]  /*0c70*/  SHF.R.S32.HI R9, RZ, 0x5, R9 ;  /* 0x00000005ff097819 */ /* 0x000fc40000011409 */
[----:B------:R-:W-:Y:S01]  /*0c80*/  LOP3.LUT R2, R0, 0xfffffffc, RZ, 0xc0, !PT ;  /* 0xfffffffc00027812 */ /* 0x000fe200078ec0ff */
[----:B------:R-:W-:Y:S02]  /*0c90*/  IMAD R4, R4, -0x3, R147 ;  /* 0xfffffffd04047824 */ /* 0x000fe400078e0293 */
[----:B------:R-:W-:Y:S01]  /*0ca0*/  IMAD R9, R9, 0x10, R10 ;  /* 0x0000001009097824 */ /* 0x000fe200078e020a */
[----:B------:R-:W-:Y:S02]  /*0cb0*/  IADD3 R143, R155, -R2, RZ ;  /* 0x800000029b8f7210 */ /* 0x000fe40007ffe0ff */
[----:B------:R-:W-:Y:S01]  /*0cc0*/  LEA R16, R3, UR40, 0x1 ;  /* 0x0000002803107c11 */ /* 0x000fe2000f8e08ff */
[----:B------:R-:W-:Y:S01]  /*0cd0*/  IMAD R148, R4, 0x40, R9 ;  /* 0x0000004004947824 */ /* 0x000fe200078e0209 */
[C---:B------:R-:W-:Y:S01]  /*0ce0*/  LEA.HI R4, R143.reuse, R143, RZ, 0x1 ;  /* 0x0000008f8f047211 */ /* 0x040fe200078f08ff */
[----:B------:R-:W-:Y:S01]  /*0cf0*/  IMAD.MOV.U32 R17, RZ, RZ, 0x40 ;  /* 0x00000040ff117424 */ /* 0x000fe200078e00ff */
[----:B------:R-:W-:Y:S01]  /*0d00*/  LOP3.LUT R7, R8, 0x7ffffffc, RZ, 0xc0, !PT ;  /* 0x7ffffffc08077812 */ /* 0x000fe200078ec0ff */
[----:B------:R-:W-:Y:S01]  /*0d10*/  VIADD R18, R16, 0x21800 ;  /* 0x0002180010127836 */ /* 0x000fe20000000000 */
[----:B------:R-:W-:Y:S01]  /*0d20*/  LOP3.LUT R4, R4, 0x1ffffffe, RZ, 0xc0, !PT ;  /* 0x1ffffffe04047812 */ /* 0x000fe200078ec0ff */
[----:B------:R-:W-:Y:S01]  /*0d30*/  IMAD.SHL.U32 R136, R143, 0x8, RZ ;  /* 0x000000088f887824 */ /* 0x000fe200078e00ff */
[----:B------:R-:W-:Y:S01]  /*0d40*/  SEL R17, R17, 0xffffffc0, !P2 ;  /* 0xffffffc011117807 */ /* 0x000fe20005000000 */
[----:B------:R-:W-:Y:S01]  /*0d50*/  VIADD R22, R16, 0x21820 ;  /* 0x0002182010167836 */ /* 0x000fe20000000000 */
[----:B------:R-:W-:Y:S01]  /*0d60*/  @P1 IADD3 R22, R18, -0x20, RZ ;  /* 0xffffffe012161810 */ /* 0x000fe20007ffe0ff */
[----:B------:R-:W-:-:S02]  /*0d70*/  VIADD R140, R136, 0x20 ;  /* 0x00000020888c7836 */ /* 0x000fc40000000000 */
[----:B------:R-:W-:Y:S02]  /*0d80*/  VIADD R141, R136, 0x40 ;  /* 0x00000040888d7836 */ /* 0x000fe40000000000 */
[----:B------:R-:W-:Y:S02]  /*0d90*/  IMAD.MOV.U32 R12, RZ, RZ, -0x2 ;  /* 0xfffffffeff0c7424 */ /* 0x000fe400078e00ff */
[----:B------:R-:W-:Y:S02]  /*0da0*/  IMAD.IADD R7, R146, 0x1, -R7 ;  /* 0x0000000192077824 */ /* 0x000fe400078e0a07 */
[----:B------:R-:W-:Y:S01]  /*0db0*/  IMAD.IADD R3, R143, 0x1, -R4 ;  /* 0x000000018f037824 */ /* 0x000fe200078e0a04 */
[----:B------:R-:W-:Y:S01]  /*0dc0*/  SHF.R.S32.HI R144, RZ, 0x2, R0 ;  /* 0x00000002ff907819 */ /* 0x000fe20000011400 */
[----:B------:R-:W-:Y:S01]  /*0dd0*/  IMAD.IADD R18, R18, 0x1, R17 ;  /* 0x0000000112127824 */ /* 0x000fe200078e0211 */
[----:B------:R-:W-:Y:S01]  /*0de0*/  SHF.R.S32.HI R154, RZ, 0x1f, R140 ;  /* 0x0000001fff9a7819 */ /* 0x000fe2000001148c */
[----:B------:R-:W-:Y:S01]  /*0df0*/  IMAD R151, R7, R12, 0x80 ;  /* 0x0000008007977424 */ /* 0x000fe200078e020c */
[----:B------:R-:W-:Y:S01]  /*0e00*/  SHF.R.S32.HI R153, RZ, 0x1f, R141 ;  /* 0x0000001fff997819 */ /* 0x000fe2000001148d */
[----:B------:R-:W-:-:S02]  /*0e10*/  IMAD.MOV.U32 R145, RZ, RZ, RZ ;  /* 0x000000ffff917224 */ /* 0x000fc400078e00ff */
[----:B------:R-:W-:Y:S02]  /*0e20*/  IMAD.MOV.U32 R2, RZ, RZ, RZ ;  /* 0x000000ffff027224 */ /* 0x000fe400078e00ff */
[----:B------:R-:W-:Y:S02]  /*0e30*/  IMAD R150, R3, 0x8, R148 ;  /* 0x0000000803967824 */ /* 0x000fe400078e0294 */
[----:B------:R-:W-:Y:S02]  /*0e40*/  IMAD.IADD R17, R17, 0x1, R22 ;  /* 0x0000000111117824 */ /* 0x000fe400078e0216 */
[----:B------:R-:W-:Y:S01]  /*0e50*/  VIADD R23, R22, 0x6000 ;  /* 0x0000600016177836 */ /* 0x000fe20000000000 */
[----:B------:R-:W-:Y:S01]  /*0e60*/  UMOV UR38, URZ ;  /* 0x0000003f00267c82 */ /* 0x000fe20008000000 */
[----:B--2---:R-:W-:-:S07]  /*0e70*/  LOP3.LUT R19, R13, 0x1, RZ, 0xfc, !PT ;  /* 0x000000010d137812 */ /* 0x004fce00078efcff */
.L_x_202:
[----:B--23--:R-:W0:Y:S01]  /*0e80*/  LDC.64 R4, c[0x0][0xc88] ;  /* 0x00032200ff047b82 */ /* 0x00ce220000000a00 */
[----:B------:R-:W-:Y:S01]  /*0e90*/  ULDC.64 UR4, c[0x0][0xa28] ;  /* 0x00028a0000047ab9 */ /* 0x000fe20000000a00 */
[----:B-1----:R-:W-:Y:S01]  /*0ea0*/  IMAD.MOV.U32 R3, RZ, RZ, RZ ;  /* 0x000000ffff037224 */ /* 0x002fe200078e00ff */
[----:B------:R-:W-:Y:S01]  /*0eb0*/  ULDC.64 UR6, c[0x0][0xa20] ;  /* 0x0002880000067ab9 */ /* 0x000fe20000000a00 */
[----:B0-----:R-:W-:-:S05]  /*0ec0*/  IMAD.WIDE R4, R35, 0x4, R4 ;  /* 0x0000000423047825 */ /* 0x001fca00078e0204 */
[----:B------:R-:W2:Y:S01]  /*0ed0*/  LDG.E R137, desc[UR36][R4.64] ;  /* 0x0000002404897981 */ /* 0x000ea2000c1e1900 */
[----:B------:R-:W-:-:S04]  /*0ee0*/  ISETP.NE.U32.AND P0, PT, RZ, UR4, PT ;  /* 0x00000004ff007c0c */ /* 0x000fc8000bf05070 */
[----:B------:R-:W-:Y:S02]  /*0ef0*/  ISETP.NE.AND.EX P0, PT, RZ, UR5, PT, P0 ;  /* 0x00000005ff007c0c */ /* 0x000fe4000bf05300 */
[----:B--2---:R-:W-:-:S11]  /*0f00*/  SHF.R.S32.HI R142, RZ, 0x1f, R137 ;  /* 0x0000001fff8e7819 */ /* 0x004fd60000011489 */
[----:B------:R-:W-:-:S04]  /*0f10*/  @P0 LEA R6, P1, R137, UR4, 0x2 ;  /* 0x0000000489060c11 */ /* 0x000fc8000f8210ff */
[----:B------:R-:W-:Y:S01]  /*0f20*/  @P0 LEA.HI.X R7, R137, UR5, R142, 0x2, P1 ;  /* 0x0000000589070c11 */ /* 0x000fe200088f148e */
[----:B------:R-:W-:-:S04]  /*0f30*/  ULDC.64 UR4, c[0x0][0x418] ;  /* 0x0001060000047ab9 */ /* 0x000fc80000000a00 */
[----:B------:R0:W5:Y:S01]  /*0f40*/  @P0 LDG.E R3, desc[UR36][R6.64] ;  /* 0x0000002406030981 */ /* 0x000162000c1e1900 */
[----:B------:R-:W-:Y:S01]  /*0f50*/  ISETP.NE.U32.AND P0, PT, RZ, UR6, PT ;  /* 0x00000006ff007c0c */ /* 0x000fe2000bf05070 */
[----:B------:R-:W-:-:S03]  /*0f60*/  UISETP.NE.U32.AND UP0, UPT, UR4, URZ, UPT ;  /* 0x0000003f0400728c */ /* 0x000fc6000bf05070 */
[----:B------:R-:W-:Y:S01]  /*0f70*/  ISETP.NE.AND.EX P0, PT, RZ, UR7, PT, P0 ;  /* 0x00000007ff007c0c */ /* 0x000fe2000bf05300 */
[----:B------:R-:W-:Y:S01]  /*0f80*/  UISETP.NE.AND.EX UP0, UPT, UR5, URZ, UPT, UP0 ;  /* 0x0000003f0500728c */ /* 0x000fe2000bf05300 */
[----:B------:R-:W-:Y:S02]  /*0f90*/  ULDC UR4, c[0x0][0x424] ;  /* 0x0001090000047ab9 */ /* 0x000fe40000000800 */
[----:B------:R-:W-:Y:S01]  /*0fa0*/  ULDC UR5, c[0x0][0x2f0] ;  /* 0x0000bc0000057ab9 */ /* 0x000fe20000000800 */
[----:B------:R-:W-:-:S04]  /*0fb0*/  USEL UR4, UR4, 0x1, UP0 ;  /* 0x0000000104047887 */ /* 0x000fc80008000000 */
[----:B------:R-:W-:-:S04]  /*0fc0*/  UIMAD UR4, UR4, UR5, URZ ;  /* 0x00000005040472a4 */ /* 0x000fc8000f8e023f */
[C---:B------:R-:W-:Y:S02]  /*0fd0*/  @P0 LEA R4, P1, R137.reuse, UR6, 0x2 ;  /* 0x0000000689040c11 */ /* 0x040fe4000f8210ff */
[----:B------:R-:W-:Y:S02]  /*0fe0*/  IMAD.U32 R88, RZ, RZ, UR4 ;  /* 0x00000004ff587e24 */ /* 0x000fe4000f8e00ff */
[----:B------:R-:W-:-:S05]  /*0ff0*/  @P0 LEA.HI.X R5, R137, UR7, R142, 0x2, P1 ;  /* 0x0000000789050c11 */ /* 0x000fca00088f148e */
[----:B------:R0:W5:Y:S01]  /*1000*/  @P0 LDG.E R88, desc[UR36][R4.64] ;  /* 0x0000002404580981 */ /* 0x000162000c1e1900 */
[----:B----4-:R-:W-:Y:S05]  /*1010*/  @P0 BRA `(.L_x_165) ;  /* 0x0000000000240947 */ /* 0x010fea0003800000 */
[----:B------:R-:W-:Y:S02]  /*1020*/  ULDC.64 UR4, c[0x0][0xa08] ;  /* 0x0002820000047ab9 */ /* 0x000fe40000000a00 */
[----:B------:R-:W-:-:S04]  /*1030*/  ISETP.NE.U32.AND P0, PT, RZ, UR4, PT ;  /* 0x00000004ff007c0c */ /* 0x000fc8000bf05070 */
[----:B------:R-:W-:-:S13]  /*1040*/  ISETP.NE.AND.EX P0, PT, RZ, UR5, PT, P0 ;  /* 0x00000005ff007c0c */ /* 0x000fda000bf05300 */
[----:B------:R-:W-:Y:S05]  /*1050*/  @!P0 BRA `(.L_x_165) ;  /* 0x0000000000148947 */ /* 0x000fea0003800000 */
[----:B0-----:R-:W0:Y:S02]  /*1060*/  LDC.64 R4, c[0x0][0xa08] ;  /* 0x00028200ff047b82 */ /* 0x001e240000000a00 */
[----:B0-----:R-:W-:-:S05]  /*1070*/  IMAD.WIDE R4, R137, 0x4, R4 ;  /* 0x0000000489047825 */ /* 0x001fca00078e0204 */
[----:B-----5:R-:W2:Y:S04]  /*1080*/  LDG.E R88, desc[UR36][R4.64] ;  /* 0x0000002404587981 */ /* 0x020ea8000c1e1900 */
[----:B------:R-:W2:Y:S02]  /*1090*/  LDG.E R7, desc[UR36][R4.64+0x4] ;  /* 0x0000042404077981 */ /* 0x000ea4000c1e1900 */
[----:B--2---:R-:W-:-:S07]  /*10a0*/  IMAD.IADD R88, R7, 0x1, -R88 ;  /* 0x0000000107587824 */ /* 0x004fce00078e0a58 */
.L_x_165:
[----:B-----5:R-:W-:Y:S01]  /*10b0*/  IMAD.IADD R88, R88, 0x1, -R3 ;  /* 0x0000000158587824 */ /* 0x020fe200078e0a03 */
[----:B------:R-:W-:Y:S01]  /*10c0*/  MOV R139, R33 ;  /* 0x00000021008b7202 */ /* 0x000fe20000000f00 */
[----:B------:R-:W-:Y:S01]  /*10d0*/  IMAD.MOV.U32 R138, RZ, RZ, R34 ;  /* 0x000000ffff8a7224 */ /* 0x000fe200078e0022 */
[----:B------:R-:W-:Y:S01]  /*10e0*/  PLOP3.LUT P0, PT, PT, PT, PT, 0x80, 0x0 ;  /* 0x000000000000781c */ /* 0x000fe20003f0f070 */
[C---:B------:R-:W-:Y:S01]  /*10f0*/  VIADD R0, R88.reuse, 0x7f ;  /* 0x0000007f58007836 */ /* 0x040fe20000000000 */
[----:B------:R-:W-:Y:S02]  /*1100*/  ISETP.GE.AND P1, PT, R88, 0x1, PT ;  /* 0x000000015800780c */ /* 0x000fe40003f26270 */
[----:B------:R-:W-:Y:S01]  /*1110*/  CS2R R28, SRZ ;  /* 0x00000000001c7805 */ /* 0x000fe2000001ff00 */
[----:B------:R-:W-:Y:S01]  /*1120*/  IMAD.MOV.U32 R135, RZ, RZ, RZ ;  /* 0x000000ffff877224 */ /* 0x000fe200078e00ff */
[----:B------:R-:W-:Y:S02]  /*1130*/  CS2R R52, SRZ ;  /* 0x0000000000347805 */ /* 0x000fe4000001ff00 */
[----:B------:R-:W-:-:S02]  /*1140*/  SHF.R.S32.HI R3, RZ, 0x1f, R0 ;  /* 0x0000001fff037819 */ /* 0x000fc40000011400 */
[----:B------:R-:W-:Y:S02]  /*1150*/  CS2R R54, SRZ ;  /* 0x0000000000367805 */ /* 0x000fe4000001ff00 */
[----:B------:R-:W-:Y:S02]  /*1160*/  CS2R R40, SRZ ;  /* 0x0000000000287805 */ /* 0x000fe4000001ff00 */
[----:B------:R-:W-:Y:S02]  /*1170*/  CS2R R36, SRZ ;  /* 0x0000000000247805 */ /* 0x000fe4000001ff00 */
[----:B------:R-:W-:Y:S01]  /*1180*/  LEA.HI R149, R3, R0, RZ, 0x7 ;  /* 0x0000000003957211 */ /* 0x000fe200078f38ff */
[----:B------:R-:W-:Y:S01]  /*1190*/  IMAD.MOV.U32 R3, RZ, RZ, RZ ;  /* 0x000000ffff037224 */ /* 0x000fe200078e00ff */
[----:B------:R-:W-:Y:S01]  /*11a0*/  CS2R R56, SRZ ;  /* 0x0000000000387805 */ /* 0x000fe2000001ff00 */
[----:B------:R-:W-:Y:S01]  /*11b0*/  IMAD.MOV.U32 R0, RZ, RZ, RZ ;  /* 0x000000ffff007224 */ /* 0x000fe200078e00ff */
        /* <DEDUP_REMOVED lines=13> */
[----:B------:R-:W-:Y:S01]  /*1290*/  CS2R R70, SRZ ;  /* 0x0000000000467805 */ /* 0x000fe2000001ff00 */
[----:B------:R-:W-:Y:S01]  /*12a0*/  IMAD.MOV.U32 R24, RZ, RZ, RZ ;  /* 0x000000ffff187224 */ /* 0x000fe200078e00ff */
[----:B0-----:R-:W-:Y:S01]  /*12b0*/  CS2R R6, SRZ ;  /* 0x0000000000067805 */ /* 0x001fe2000001ff00 */
[----:B------:R-:W-:Y:S02]  /*12c0*/  IMAD.MOV.U32 R8, RZ, RZ, RZ ;  /* 0x000000ffff087224 */ /* 0x000fe400078e00ff */
[----:B------:R-:W-:Y:S02]  /*12d0*/  IMAD.MOV.U32 R26, RZ, RZ, RZ ;  /* 0x000000ffff1a7224 */ /* 0x000fe400078e00ff */
[----:B------:R-:W-:Y:S02]  /*12e0*/  IMAD.MOV.U32 R73, RZ, RZ, RZ ;  /* 0x000000ffff497224 */ /* 0x000fe400078e00ff */
[----:B------:R-:W-:Y:S01]  /*12f0*/  IMAD.MOV.U32 R31, RZ, RZ, RZ ;  /* 0x000000ffff1f7224 */ /* 0x000fe200078e00ff */
[----:B------:R-:W-:Y:S06]  /*1300*/  @!P1 BRA `(.L_x_166) ;  /* 0x0000005000149947 */ /* 0x000fec0003800000 */
[----:B------:R-:W0:Y:S01]  /*1310*/  SHFL.IDX PT, R0, R147, RZ, 0x1f ;  /* 0x00001fff93007589 */ /* 0x000e2200000e0000 */
[----:B------:R-:W-:Y:S01]  /*1320*/  UIADD3 UR6, UR40, 0x21800, URZ ;  /* 0x0002180028067890 */ /* 0x000fe2000fffe03f */
[----:B------:R-:W-:-:S03]  /*1330*/  SHF.R.S32.HI R149, RZ, 0x7, R149 ;  /* 0x00000007ff957819 */ /* 0x000fc60000011495 */
[----:B------:R-:W-:-:S06]  /*1340*/  ULOP3.LUT UP0, URZ, UR6, 0x3ff, URZ, 0xc0, !UPT ;  /* 0x000003ff063f7892 */ /* 0x000fcc000f80c03f */
[----:B------:R-:W-:Y:S02]  /*1350*/  PLOP3.LUT P0, PT, PT, PT, UP0, 0x80, 0x0 ;  /* 0x000000000000781c */ /* 0x000fe40003f0f008 */
[----:B0-----:R-:W-:-:S13]  /*1360*/  R2UR UR42, R0 ;  /* 0x00000000002a72ca */ /* 0x001fda00000e0000 */
[----:B------:R-:W-:-:S04]  /*1370*/  UIMAD.WIDE UR4, UR42, 0x55555556, URZ ;  /* 0x555555562a0478a5 */ /* 0x000fc8000f8e023f */
[----:B------:R-:W-:-:S04]  /*1380*/  ULEA.HI UR5, UR5, UR5, URZ, 0x1 ;  /* 0x0000000505057291 */ /* 0x000fc8000f8f083f */
[----:B------:R-:W-:-:S04]  /*1390*/  UIMAD UR43, UR5, -0x3, UR42 ;  /* 0xfffffffd052b78a4 */ /* 0x000fc8000f8e022a */
[----:B------:R-:W-:-:S04]  /*13a0*/  ULEA UR4, UR43, UR6, 0xd ;  /* 0x000000062b047291 */ /* 0x000fc8000f8e683f */
[----:B------:R-:W-:-:S04]  /*13b0*/  USHF.R.U32.HI UR4, URZ, 0x4, UR4 ;  /* 0x000000043f047899 */ /* 0x000fc80008011604 */
[----:B------:R-:W-:Y:S01]  /*13c0*/  ULOP3.LUT UR39, UR4, 0x3fff, URZ, 0xc0, !UPT ;  /* 0x00003fff04277892 */ /* 0x000fe2000f8ec03f */
[----:B------:R-:W-:Y:S11]  /*13d0*/  @!P0 BRA `(.L_x_167) ;  /* 0x0000000000408947 */ /* 0x000ff60003800000 */
[----:B------:R-:W-:Y:S01]  /*13e0*/  MOV R0, 0x0 ;  /* 0x0000000000007802 */ /* 0x000fe20000000f00 */
[----:B------:R-:W-:Y:S01]  /*13f0*/  ULDC.64 UR4, c[0x4][0x88] ;  /* 0x0100220000047ab9 */ /* 0x000fe20000000a00 */
[----:B------:R-:W-:Y:S01]  /*1400*/  ULDC.64 UR6, c[0x4][0x28] ;  /* 0x01000a0000067ab9 */ /* 0x000fe20000000a00 */
[----:B------:R-:W-:Y:S01]  /*1410*/  MOV R4, UR4 ;  /* 0x0000000400047c02 */ /* 0x000fe20008000f00 */
        /* <DEDUP_REMOVED lines=12> */
.L_x_167:
[----:B------:R-:W-:Y:S02]  /*14e0*/  LEA.HI R0, R145, R145, RZ, 0x1 ;  /* 0x0000009191007211 */ /* 0x000fe400078f08ff */
[----:B------:R-:W-:Y:S02]  /*14f0*/  ISETP.NE.AND P0, PT, R19, 0x3, PT ;  /* 0x000000031300780c */ /* 0x000fe40003f05270 */
[----:B------:R-:W-:-:S05]  /*1500*/  LOP3.LUT R0, R0, 0xfffffffe, RZ, 0xc0, !PT ;  /* 0xfffffffe00007812 */ /* 0x000fca00078ec0ff */
[----:B------:R-:W-:-:S05]  /*1510*/  IMAD.IADD R0, R145, 0x1, -R0 ;  /* 0x0000000191007824 */ /* 0x000fca00078e0a00 */
[----:B------:R-:W-:-:S04]  /*1520*/  SHF.L.U32 R0, R0, 0x1f, RZ ;  /* 0x0000001f00007819 */ /* 0x000fc800000006ff */
[----:B------:R-:W0:Y:S02]  /*1530*/  SYNCS.PHASECHK.TRANS64.TRYWAIT P1, [UR40+0x2d800], R0 ;  /* 0x02d80000ff0075a7 */ /* 0x000e240008020168 */
[----:B0-----:R-:W-:Y:S05]  /*1540*/  @!P1 BRA `(.L_x_168) ;  /* 0x000000b800e09947 */ /* 0x001fea0003800000 */
.L_x_287:
[----:B------:R-:W-:Y:S05]  /*1550*/  @!P0 BRA `(.L_x_169) ;  /* 0x0000000000048947 */ /* 0x000fea0003800000 */
[----:B------:R-:W-:Y:S01]  /*1560*/  BPT.TRAP 0x1 ;  /* 0x000000040000795c */ /* 0x000fe20000300000 */
.L_x_169:
[----:B------:R-:W-:Y:S02]  /*1570*/  MOV R4, UR38 ;  /* 0x0000002600047c02 */ /* 0x000fe40008000f00 */
[----:B0-----:R-:W-:Y:S02]  /*1580*/  SHF.L.U32 R3, R2, 0x1f, RZ ;  /* 0x0000001f02037819 */ /* 0x001fe400000006ff */
[----:B------:R-:W-:-:S04]  /*1590*/  LEA R4, R4, UR40, 0x3 ;  /* 0x0000002804047c11 */ /* 0x000fc8000f8e18ff */
[----:B------:R0:W1:Y:S01]  /*15a0*/  SYNCS.PHASECHK.TRANS64.TRYWAIT P1, [R4+URZ+0x2d830], R3 ;  /* 0x02d83003040075a7 */ /* 0x000062000802017f */
[----:B------:R-:W-:Y:S05]  /*15b0*/  @!P0 BRA `(.L_x_170) ;  /* 0x0000000000048947 */ /* 0x000fea0003800000 */
[----:B------:R-:W-:Y:S01]  /*15c0*/  BPT.TRAP 0x1 ;  /* 0x000000040000795c */ /* 0x000fe20000300000 */
.L_x_170:
[----:B------:R-:W-:Y:S01]  /*15d0*/  IMAD.MOV.U32 R135, RZ, RZ, RZ ;  /* 0x000000ffff877224 */ /* 0x000fe200078e00ff */
[----:B-1----:R-:W-:Y:S06]  /*15e0*/  @P1 BRA `(.L_x_171) ;  /* 0x0000000000081947 */ /* 0x002fec0003800000 */
[----:B------:R-:W1:Y:S02]  /*15f0*/  SYNCS.PHASECHK.TRANS64.TRYWAIT P1, [R4+URZ+0x2d830], R3 ;  /* 0x02d83003040075a7 */ /* 0x000e64000802017f */
[----:B-1----:R-:W-:Y:S05]  /*1600*/  @!P1 BRA `(.L_x_172) ;  /* 0x000000b800c89947 */ /* 0x002fea0003800000 */
.L_x_171:
        /* <DEDUP_REMOVED lines=53> */
.L_x_173:
[----:B------:R-:W-:Y:S01]  /*1960*/  IMAD.IADD R0, R151, 0x1, R88 ;  /* 0x0000000197007824 */ /* 0x000fe200078e0258 */
[----:B------:R-:W-:Y:S01]  /*1970*/  P2R R7, PR, RZ, 0x1 ;  /* 0x00000001ff077803 */ /* 0x000fe20000000000 */
[----:B------:R-:W-:Y:S01]  /*1980*/  ULDC UR6, c[0x0][0x988] ;  /* 0x0002620000067ab9 */ /* 0x000fe20000000800 */
[--C-:B------:R-:W-:Y:S02]  /*1990*/  IMAD.MOV.U32 R133, RZ, RZ, R135.reuse ;  /* 0x000000ffff857224 */ /* 0x100fe400078e0087 */
[----:B------:R-:W-:Y:S02]  /*19a0*/  IMAD R5, R149, -0x80, R0 ;  /* 0xffffff8095057824 */ /* 0x000fe400078e0200 */
[--C-:B------:R-:W-:Y:S02]  /*19b0*/  IMAD.MOV.U32 R131, RZ, RZ, R135.reuse ;  /* 0x000000ffff837224 */ /* 0x100fe400078e0087 */
        /* <DEDUP_REMOVED lines=8> */
[--C-:B------:R-:W-:Y:S01]  /*1a40*/  IMAD.MOV.U32 R121, RZ, RZ, R135.reuse ;  /* 0x000000ffff797224 */ /* 0x100fe200078e0087 */
[----:B------:R-:W-:Y:S01]  /*1a50*/  FSEL R10, R25, -INF , P3 ;  /* 0xff800000190a7808 */ /* 0x000fe20001800000 */
[--C-:B------:R-:W-:Y:S01]  /*1a60*/  IMAD.MOV.U32 R119, RZ, RZ, R135.reuse ;  /* 0x000000ffff777224 */ /* 0x100fe200078e0087 */
[C---:B------:R-:W-:Y:S01]  /*1a70*/  ISETP.GT.AND P2, PT, R5.reuse, 0x9, PT ;  /* 0x000000090500780c */ /* 0x040fe20003f44270 */
[--C-:B------:R-:W-:Y:S01]  /*1a80*/  IMAD.MOV.U32 R117, RZ, RZ, R135.reuse ;  /* 0x000000ffff757224 */ /* 0x100fe200078e0087 */
[----:B------:R-:W-:Y:S01]  /*1a90*/  FSEL R28, R28, -INF , P1 ;  /* 0xff8000001c1c7808 */ /* 0x000fe20000800000 */
[--C-:B------:R-:W-:Y:S01]  /*1aa0*/  IMAD.MOV.U32 R115, RZ, RZ, R135.reuse ;  /* 0x000000ffff737224 */ /* 0x100fe200078e0087 */
[----:B01----:R-:W-:Y:S01]  /*1ab0*/  FMNMX.FTZ R3, R24, R10, !PT ;  /* 0x0000000a18037209 */ /* 0x003fe20007810000 */
[--C-:B------:R-:W-:Y:S01]  /*1ac0*/  IMAD.MOV.U32 R113, RZ, RZ, R135.reuse ;  /* 0x000000ffff717224 */ /* 0x100fe200078e0087 */
[----:B------:R-:W-:Y:S01]  /*1ad0*/  ISETP.GT.AND P6, PT, R5, 0x10, PT ;  /* 0x000000100500780c */ /* 0x000fe20003fc4270 */
[--C-:B------:R-:W-:Y:S01]  /*1ae0*/  IMAD.MOV.U32 R111, RZ, RZ, R135.reuse ;  /* 0x000000ffff6f7224 */ /* 0x100fe200078e0087 */
[----:B------:R-:W-:Y:S01]  /*1af0*/  FSEL R8, R29, -INF , P2 ;  /* 0xff8000001d087808 */ /* 0x000fe20001000000 */
[--C-:B------:R-:W-:Y:S01]  /*1b00*/  IMAD.MOV.U32 R109, RZ, RZ, R135.reuse ;  /* 0x000000ffff6d7224 */ /* 0x100fe200078e0087 */
[----:B------:R-:W-:Y:S01]  /*1b10*/  FMNMX.FTZ R3, R28, R3, !PT ;  /* 0x000000031c037209 */ /* 0x000fe20007810000 */
[--C-:B------:R-:W-:Y:S01]  /*1b20*/  IMAD.MOV.U32 R107, RZ, RZ, R135.reuse ;  /* 0x000000ffff6b7224 */ /* 0x100fe200078e0087 */
[C---:B------:R-:W-:Y:S01]  /*1b30*/  ISETP.GT.AND P5, PT, R5.reuse, 0x11, PT ;  /* 0x000000110500780c */ /* 0x040fe20003fa4270 */
        /* <DEDUP_REMOVED lines=16> */
[----:B------:R-:W-:Y:S01]  /*1c40*/  IMAD.MOV.U32 R89, RZ, RZ, R135 ;  /* 0x000000ffff597224 */ /* 0x000fe200078e0087 */
[----:B------:R-:W-:-:S02]  /*1c50*/  FSEL R92, R36, -INF , P4 ;  /* 0xff800000245c7808 */ /* 0x000fc40002000000 */
[----:B------:R-:W-:Y:S02]  /*1c60*/  FMNMX.FTZ R3, R90, R3, !PT ;  /* 0x000000035a037209 */ /* 0x000fe40007810000 */
[----:B------:R-:W-:Y:S02]  /*1c70*/  FSEL R30, R30, -INF , P1 ;  /* 0xff8000001e1e7808 */ /* 0x000fe40000800000 */
[----:B------:R-:W-:Y:S02]  /*1c80*/  ISETP.GT.AND P1, PT, R5, 0x20, PT ;  /* 0x000000200500780c */ /* 0x000fe40003f24270 */
[----:B------:R-:W-:Y:S02]  /*1c90*/  FSEL R94, R37, -INF , P3 ;  /* 0xff800000255e7808 */ /* 0x000fe40001800000 */
[----:B------:R-:W-:Y:S02]  /*1ca0*/  FMNMX.FTZ R3, R92, R3, !PT ;  /* 0x000000035c037209 */ /* 0x000fe40007810000 */
[----:B------:R-:W-:-:S02]  /*1cb0*/  FSEL R6, R31, -INF , P2 ;  /* 0xff8000001f067808 */ /* 0x000fc40001000000 */
[C---:B------:R-:W-:Y:S02]  /*1cc0*/  ISETP.GT.AND P2, PT, R5.reuse, 0x21, PT ;  /* 0x000000210500780c */ /* 0x040fe40003f44270 */
[----:B------:R-:W-:Y:S02]  /*1cd0*/  FSEL R96, R40, -INF , P1 ;  /* 0xff80000028607808 */ /* 0x000fe40000800000 */
[----:B------:R-:W-:Y:S02]  /*1ce0*/  FMNMX.FTZ R3, R94, R3, !PT ;  /* 0x000000035e037209 */ /* 0x000fe40007810000 */
[----:B------:R-:W-:Y:S02]  /*1cf0*/  FSEL R34, R34, -INF , P6 ;  /* 0xff80000022227808 */ /* 0x000fe40003000000 */
[----:B------:R-:W-:Y:S02]  /*1d00*/  ISETP.GT.AND P6, PT, R5, 0x28, PT ;  /* 0x000000280500780c */ /* 0x000fe40003fc4270 */
[----:B------:R-:W-:-:S02]  /*1d10*/  FSEL R98, R41, -INF , P2 ;  /* 0xff80000029627808 */ /* 0x000fc40001000000 */
[----:B------:R-:W-:Y:S02]  /*1d20*/  FMNMX.FTZ R3, R96, R3, !PT ;  /* 0x0000000360037209 */ /* 0x000fe40007810000 */
[----:B------:R-:W-:Y:S02]  /*1d30*/  FSEL R12, R35, -INF , P5 ;  /* 0xff800000230c7808 */ /* 0x000fe40002800000 */
[----:B------:R-:W-:Y:S02]  /*1d40*/  ISETP.GT.AND P5, PT, R5, 0x29, PT ;  /* 0x000000290500780c */ /* 0x000fe40003fa4270 */
[----:B------:R-:W-:Y:S02]  /*1d50*/  FSEL R100, R44, -INF , P6 ;  /* 0xff8000002c647808 */ /* 0x000fe40003000000 */
[----:B------:R-:W-:Y:S02]  /*1d60*/  FMNMX.FTZ R3, R98, R3, !PT ;  /* 0x0000000362037209 */ /* 0x000fe40007810000 */
[----:B------:R-:W-:-:S02]  /*1d70*/  FSEL R38, R38, -INF , P4 ;  /* 0xff80000026267808 */ /* 0x000fc40002000000 */
[----:B------:R-:W-:Y:S02]  /*1d80*/  ISETP.GT.AND P4, PT, R5, 0x30, PT ;  /* 0x000000300500780c */ /* 0x000fe40003f84270 */
        /* <DEDUP_REMOVED lines=61> */
[----:B------:R-:W-:Y:S02]  /*2160*/  FSEL R52, R63, -INF , P3 ;  /* 0xff8000003f347808 */ /* 0x000fe40001800000 */
[----:B------:R-:W-:Y:S02]  /*2170*/  P2R R29, PR, RZ, 0x1 ;  /* 0x00000001ff1d7803 */ /* 0x000fe40000000000 */
[----:B------:R-:W-:Y:S02]  /*2180*/  P2R R21, PR, RZ, 0x2 ;  /* 0x00000002ff157803 */ /* 0x000fe40000000000 */
[----:B------:R-:W-:-:S02]  /*2190*/  FSEL R134, R77, -INF , P2 ;  /* 0xff8000004d867808 */ /* 0x000fc40001000000 */
[----:B------:R-:W-:Y:S02]  /*21a0*/  P2R R15, PR, RZ, 0x4 ;  /* 0x00000004ff0f7803 */ /* 0x000fe40000000000 */
[C---:B------:R-:W-:Y:S02]  /*21b0*/  ISETP.GT.AND P3, PT, R5.reuse, 0x70, PT ;  /* 0x000000700500780c */ /* 0x040fe40003f64270 */
[C---:B------:R-:W-:Y:S02]  /*21c0*/  ISETP.GT.AND P4, PT, R5.reuse, 0x71, PT ;  /* 0x000000710500780c */ /* 0x040fe40003f84270 */
[C---:B------:R-:W-:Y:S02]  /*21d0*/  ISETP.GT.AND P5, PT, R5.reuse, 0x78, PT ;  /* 0x000000780500780c */ /* 0x040fe40003fa4270 */
[C---:B------:R-:W-:Y:S02]  /*21e0*/  ISETP.GT.AND P6, PT, R5.reuse, 0x79, PT ;  /* 0x000000790500780c */ /* 0x040fe40003fc4270 */
[----:B------:R-:W-:-:S02]  /*21f0*/  ISETP.GT.AND P2, PT, R5, 0x58, PT ;  /* 0x000000580500780c */ /* 0x000fc40003f44270 */
[C---:B------:R-:W-:Y:S02]  /*2200*/  ISETP.GT.AND P1, PT, R5.reuse, 0x59, PT ;  /* 0x000000590500780c */ /* 0x040fe40003f24270 */
[----:B------:R-:W-:Y:S02]  /*2210*/  ISETP.GT.AND P0, PT, R5, 0x60, PT ;  /* 0x000000600500780c */ /* 0x000fe40003f04270 */
[----:B------:R-:W-:Y:S02]  /*2220*/  FMNMX.FTZ R3, R130, R3, !PT ;  /* 0x0000000382037209 */ /* 0x000fe40007810000 */
[----:B------:R-:W-:Y:S02]  /*2230*/  FMNMX.FTZ R5, R26, R27, !PT ;  /* 0x0000001b1a057209 */ /* 0x000fe40007810000 */
[----:B------:R-:W-:Y:S02]  /*2240*/  FSEL R80, R80, -INF , P3 ;  /* 0xff80000050507808 */ /* 0x000fe40001800000 */
[----:B------:R-:W-:-:S02]  /*2250*/  FMNMX.FTZ R3, R134, R3, !PT ;  /* 0x0000000386037209 */ /* 0x000fc40007810000 */
[----:B------:R-:W-:Y:S02]  /*2260*/  FMNMX.FTZ R5, R30, R5, !PT ;  /* 0x000000051e057209 */ /* 0x000fe40007810000 */
[----:B------:R-:W-:Y:S02]  /*2270*/  FSEL R132, R81, -INF , P4 ;  /* 0xff80000051847808 */ /* 0x000fe40002000000 */
        /* <DEDUP_REMOVED lines=8> */
[----:B------:R-:W-:Y:S01]  /*2300*/  FMNMX.FTZ R9, R76, R3, !PT ;  /* 0x000000034c097209 */ /* 0x000fe20007810000 */
[----:B------:R-:W-:Y:S01]  /*2310*/  IMAD.U32 R3, RZ, RZ, UR6 ;  /* 0x00000006ff037e24 */ /* 0x000fe2000f8e00ff */
[----:B------:R-:W-:-:S02]  /*2320*/  FMNMX.FTZ R5, R38, R5, !PT ;  /* 0x0000000526057209 */ /* 0x000fc40007810000 */
[----:B------:R-:W-:Y:S01]  /*2330*/  FSEL R70, R70, -INF , P2 ;  /* 0xff80000046467808 */ /* 0x000fe20001000000 */
[----:B------:R-:W0:Y:S01]  /*2340*/  SHFL.BFLY PT, R0, R9, 0x2, 0x1f ;  /* 0x0c401f0009007f89 */ /* 0x000e2200000e0000 */
[----:B------:R-:W-:Y:S02]  /*2350*/  FMNMX.FTZ R5, R14, R5, !PT ;  /* 0x000000050e057209 */ /* 0x000fe40007810000 */
[----:B------:R-:W-:Y:S02]  /*2360*/  P2R R13, PR, RZ, 0x8 ;  /* 0x00000008ff0d7803 */ /* 0x000fe40000000000 */
[----:B------:R-:W-:Y:S02]  /*2370*/  FMNMX.FTZ R5, R42, R5, !PT ;  /* 0x000000052a057209 */ /* 0x000fe40007810000 */
[----:B------:R-:W-:Y:S02]  /*2380*/  FSEL R60, R71, -INF , P1 ;  /* 0xff800000473c7808 */ /* 0x000fe40000800000 */
[----:B------:R-:W-:-:S02]  /*2390*/  FMNMX.FTZ R5, R20, R5, !PT ;  /* 0x0000000514057209 */ /* 0x000fc40007810000 */
[----:B------:R-:W-:Y:S02]  /*23a0*/  FSEL R74, R74, -INF , P0 ;  /* 0xff8000004a4a7808 */ /* 0x000fe40000000000 */
[----:B------:R-:W-:Y:S02]  /*23b0*/  FMNMX.FTZ R5, R46, R5, !PT ;  /* 0x000000052e057209 */ /* 0x000fe40007810000 */
[----:B------:R-:W-:Y:S02]  /*23c0*/  ISETP.NE.AND P0, PT, R29, RZ, PT ;  /* 0x000000ff1d00720c */ /* 0x000fe40003f05270 */
[----:B------:R-:W-:Y:S02]  /*23d0*/  FMNMX.FTZ R5, R36, R5, !PT ;  /* 0x0000000524057209 */ /* 0x000fe40007810000 */
[----:B------:R-:W-:Y:S02]  /*23e0*/  ISETP.NE.AND P1, PT, R21, RZ, PT ;  /* 0x000000ff1500720c */ /* 0x000fe40003f25270 */
[----:B------:R-:W-:-:S02]  /*23f0*/  FMNMX.FTZ R5, R50, R5, !PT ;  /* 0x0000000532057209 */ /* 0x000fc40007810000 */
[----:B------:R-:W-:Y:S02]  /*2400*/  FSEL R64, R75, -INF , P0 ;  /* 0xff8000004b407808 */ /* 0x000fe40000000000 */
[----:B------:R-:W-:Y:S02]  /*2410*/  FMNMX.FTZ R5, R40, R5, !PT ;  /* 0x0000000528057209 */ /* 0x000fe40007810000 */
[----:B0-----:R-:W-:Y:S02]  /*2420*/  FMNMX.FTZ R11, R9, R0, !PT ;  /* 0x00000000090b7209 */ /* 0x001fe40007810000 */
[----:B------:R-:W-:Y:S02]  /*2430*/  FMNMX.FTZ R5, R54, R5, !PT ;  /* 0x0000000536057209 */ /* 0x000fe40007810000 */
[----:B------:R-:W-:Y:S01]  /*2440*/  ISETP.NE.AND P2, PT, R15, RZ, PT ;  /* 0x000000ff0f00720c */ /* 0x000fe20003f45270 */
[----:B------:R-:W0:Y:S01]  /*2450*/  SHFL.BFLY PT, R0, R11, 0x1, 0x1f ;  /* 0x0c201f000b007f89 */ /* 0x000e2200000e0000 */
[----:B------:R-:W-:-:S02]  /*2460*/  FMNMX.FTZ R5, R44, R5, !PT ;  /* 0x000000052c057209 */ /* 0x000fc40007810000 */
[----:B------:R-:W-:Y:S02]  /*2470*/  ISETP.NE.AND P0, PT, R7, RZ, PT ;  /* 0x000000ff0700720c */ /* 0x000fe40003f05270 */
[----:B------:R-:W-:Y:S02]  /*2480*/  FMNMX.FTZ R5, R58, R5, !PT ;  /* 0x000000053a057209 */ /* 0x000fe40007810000 */
[----:B------:R-:W-:Y:S02]  /*2490*/  R2UR UR6, R4 ;  /* 0x00000000040672ca */ /* 0x000fe400000e0000 */
[----:B------:R-:W-:-:S04]  /*24a0*/  FMNMX.FTZ R5, R48, R5, !PT ;  /* 0x0000000530057209 */ /* 0x000fc80007810000 */
[----:B------:R-:W-:-:S04]  /*24b0*/  FMNMX.FTZ R5, R62, R5, !PT ;  /* 0x000000053e057209 */ /* 0x000fc80007810000 */
[----:B------:R-:W-:-:S03]  /*24c0*/  FMNMX.FTZ R5, R52, R5, !PT ;  /* 0x0000000534057209 */ /* 0x000fc60007810000 */
[----:B------:R-:W-:Y:S01]  /*24d0*/  UIADD3 UR6, UR6, 0x2d840, URZ ;  /* 0x0002d84006067890 */ /* 0x000fe2000fffe03f */
[----:B------:R-:W-:Y:S02]  /*24e0*/  FMNMX.FTZ R5, R66, R5, !PT ;  /* 0x0000000542057209 */ /* 0x000fe40007810000 */
[----:B0-----:R-:W-:Y:S01]  /*24f0*/  FMNMX.FTZ R0, R11, R0, !PT ;  /* 0x000000000b007209 */ /* 0x001fe20007810000 */
[----:B------:R-:W-:Y:S01]  /*2500*/  UPRMT UR6, UR41, 0x654, UR6 ;  /* 0x0000065429067896 */ /* 0x000fe20008000006 */
[----:B------:R-:W-:Y:S02]  /*2510*/  FMNMX.FTZ R5, R56, R5, !PT ;  /* 0x0000000538057209 */ /* 0x000fe40007810000 */
[C---:B------:R-:W-:Y:S01]  /*2520*/  FSETP.NEU.FTZ.AND P3, PT, R0.reuse, -INF , PT ;  /* 0xff8000000000780b */ /* 0x040fe20003f7d000 */
[----:B------:R-:W-:Y:S01]  /*2530*/  FMUL.FTZ R25, R0, R3 ;  /* 0x0000000300197220 */ /* 0x000fe20000410000 */
[----:B------:R-:W-:-:S04]  /*2540*/  FMNMX.FTZ R5, R70, R5, !PT ;  /* 0x0000000546057209 */ /* 0x000fc80007810000 */
[----:B------:R-:W-:Y:S01]  /*2550*/  FSEL R25, R25, RZ, P3 ;  /* 0x000000ff19197208 */ /* 0x000fe20001800000 */
[----:B------:R-:W-:Y:S01]  /*2560*/  SYNCS.ARRIVE.TRANS64.RED.A1T0 RZ, [UR6], RZ ;  /* 0x000000ffffff79a7 */ /* 0x000fe20008100406 */
[----:B------:R-:W-:Y:S02]  /*2570*/  FMNMX.FTZ R5, R60, R5, !PT ;  /* 0x000000053c057209 */ /* 0x000fe40007810000 */
[----:B------:R-:W-:Y:S01]  /*2580*/  ISETP.NE.AND P3, PT, R13, RZ, PT ;  /* 0x000000ff0d00720c */ /* 0x000fe20003f65270 */
[--C-:B------:R-:W-:Y:S01]  /*2590*/  FFMA.FTZ R68, R10, R3, -R25.reuse ;  /* 0x000000030a447223 */ /* 0x100fe20000010819 */
[----:B------:R-:W-:Y:S01]  /*25a0*/  FMNMX.FTZ R5, R74, R5, !PT ;  /* 0x000000054a057209 */ /* 0x000fe20007810000 */
[-CC-:B------:R-:W-:Y:S01]  /*25b0*/  FFMA.FTZ R10, R28, R3.reuse, -R25.reuse ;  /* 0x000000031c0a7223 */ /* 0x180fe20000010819 */
[-CC-:B------:R-:W-:Y:S01]  /*25c0*/  FFMA.FTZ R28, R94, R3.reuse, -R25.reuse ;  /* 0x000000035e1c7223 */ /* 0x180fe20000010819 */
[----:B------:R-:W-:Y:S01]  /*25d0*/  FSEL R94, R78, -INF , P1 ;  /* 0xff8000004e5e7808 */ /* 0x000fe20000800000 */
[--C-:B------:R-:W-:Y:S01]  /*25e0*/  FFMA.FTZ R21, R96, R3, -R25.reuse ;  /* 0x0000000360157223 */ /* 0x100fe20000010819 */
[----:B------:R-:W-:Y:S01]  /*25f0*/  FMNMX.FTZ R5, R64, R5, !PT ;  /* 0x0000000540057209 */ /* 0x000fe20007810000 */
        /* <DEDUP_REMOVED lines=21> */
[-CC-:B------:R-:W-:Y:S01]  /*2750*/  FFMA.FTZ R37, R104, R3.reuse, -R25.reuse ;  /* 0x0000000368257223 */ /* 0x180fe20000010819 */
[--C-:B------:R-:W-:Y:S01]  /*2760*/  FFMA.FTZ R41, R72, R3, -R25.reuse ;  /* 0x0000000348297223 */ /* 0x100fe20000010819 */
[----:B------:R-:W-:Y:S01]  /*2770*/  FMNMX.FTZ R5, R106, R5, !PT ;  /* 0x000000056a057209 */ /* 0x000fe20007810000 */
[-CC-:B------:R-:W-:Y:S01]  /*2780*/  FFMA.FTZ R47, R80, R3.reuse, -R25.reuse ;  /* 0x00000003502f7223 */ /* 0x180fe20000010819 */
[-CC-:B------:R-:W-:Y:S01]  /*2790*/  FFMA.FTZ R92, R112, R3.reuse, -R25.reuse ;  /* 0x00000003705c7223 */ /* 0x180fe20000010819 */
[-CC-:B------:R-:W-:Y:S01]  /*27a0*/  FFMA.FTZ R31, R120, R3.reuse, -R25.reuse ;  /* 0x00000003781f7223 */ /* 0x180fe20000010819 */
[-CC-:B------:R-:W-:Y:S01]  /*27b0*/  FFMA.FTZ R78, R118, R3.reuse, -R25.reuse ;  /* 0x00000003764e7223 */ /* 0x180fe20000010819 */
[----:B------:R-:W0:Y:S01]  /*27c0*/  SHFL.BFLY PT, R8, R5, 0x2, 0x1f ;  /* 0x0c401f0005087f89 */ /* 0x000e2200000e0000 */
[-CC-:B------:R-:W-:Y:S01]  /*27d0*/  FFMA.FTZ R102, R114, R3.reuse, -R25.reuse ;  /* 0x0000000372667223 */ /* 0x180fe20000010819 */
        /* <DEDUP_REMOVED lines=9> */
[----:B------:R-:W-:Y:S01]  /*2870*/  FFMA.FTZ R76, R76, R3, -R25 ;  /* 0x000000034c4c7223 */ /* 0x000fe20000010819 */
[----:B------:R-:W-:Y:S01]  /*2880*/  MUFU.EX2 R9, R9 ;  /* 0x0000000900097308 */ /* 0x000fe20000000800 */
[--C-:B------:R-:W-:Y:S01]  /*2890*/  IMAD.MOV.U32 R134, RZ, RZ, R135.reuse ;  /* 0x000000ffff867224 */ /* 0x100fe200078e0087 */
[-C--:B------:R-:W-:Y:S01]  /*28a0*/  MOV R128, R135.reuse ;  /* 0x0000008700807202 */ /* 0x080fe20000000f00 */
[--C-:B------:R-:W-:Y:S01]  /*28b0*/  IMAD.MOV.U32 R132, RZ, RZ, R135.reuse ;  /* 0x000000ffff847224 */ /* 0x100fe200078e0087 */
[----:B------:R-:W-:Y:S01]  /*28c0*/  MOV R118, R135 ;  /* 0x0000008700767202 */ /* 0x000fe20000000f00 */
[----:B------:R-:W-:-:S02]  /*28d0*/  IMAD.MOV.U32 R130, RZ, RZ, R135 ;  /* 0x000000ffff827224 */ /* 0x000fc400078e0087 */
[--C-:B------:R-:W-:Y:S01]  /*28e0*/  IMAD.MOV.U32 R126, RZ, RZ, R135.reuse ;  /* 0x000000ffff7e7224 */ /* 0x100fe200078e0087 */
[----:B------:R-:W1:Y:S01]  /*28f0*/  MUFU.EX2 R68, R68 ;  /* 0x0000004400447308 */ /* 0x000e620000000800 */
[--C-:B------:R-:W-:Y:S02]  /*2900*/  IMAD.MOV.U32 R124, RZ, RZ, R135.reuse ;  /* 0x000000ffff7c7224 */ /* 0x100fe400078e0087 */
[--C-:B------:R-:W-:Y:S01]  /*2910*/  IMAD.MOV.U32 R122, RZ, RZ, R135.reuse ;  /* 0x000000ffff7a7224 */ /* 0x100fe200078e0087 */
[----:B0-----:R-:W-:Y:S01]  /*2920*/  FMNMX.FTZ R8, R5, R8, !PT ;  /* 0x0000000805087209 */ /* 0x001fe20007810000 */
[--C-:B------:R-:W-:Y:S02]  /*2930*/  IMAD.MOV.U32 R120, RZ, RZ, R135.reuse ;  /* 0x000000ffff787224 */ /* 0x100fe400078e0087 */
[--C-:B------:R-:W-:Y:S01]  /*2940*/  IMAD.MOV.U32 R116, RZ, RZ, R135.reuse ;  /* 0x000000ffff747224 */ /* 0x100fe200078e0087 */
[----:B------:R-:W0:Y:S01]  /*2950*/  MUFU.EX2 R10, R10 ;  /* 0x0000000a000a7308 */ /* 0x000e220000000800 */
[----:B------:R-:W2:Y:S01]  /*2960*/  SHFL.BFLY PT, R5, R8, 0x1, 0x1f ;  /* 0x0c201f0008057f89 */ /* 0x000ea200000e0000 */
[----:B------:R-:W-:-:S02]  /*2970*/  IMAD.MOV.U32 R114, RZ, RZ, R135 ;  /* 0x000000ffff727224 */ /* 0x000fc400078e0087 */
[----:B------:R-:W-:-:S04]  /*2980*/  IMAD.MOV.U32 R112, RZ, RZ, R135 ;  /* 0x000000ffff707224 */ /* 0x000fc800078e0087 */
[----:B------:R-:W3:Y:S01]  /*2990*/  MUFU.EX2 R11, R11 ;  /* 0x0000000b000b7308 */ /* 0x000ee20000000800 */
[----:B-1----:R-:W-:-:S07]  /*29a0*/  FADD.FTZ R65, R9, R68 ;  /* 0x0000004409417221 */ /* 0x002fce0000010000 */
[----:B------:R-:W1:Y:S08]  /*29b0*/  MUFU.EX2 R13, R13 ;  /* 0x0000000d000d7308 */ /* 0x000e700000000800 */
[----:B------:R-:W4:Y:S01]  /*29c0*/  MUFU.EX2 R24, R24 ;  /* 0x0000001800187308 */ /* 0x000f220000000800 */
[----:B--2---:R-:W-:-:S04]  /*29d0*/  FMNMX.FTZ R5, R8, R5, !PT ;  /* 0x0000000508057209 */ /* 0x004fc80007810000 */
[C---:B------:R-:W-:Y:S01]  /*29e0*/  FSETP.NEU.FTZ.AND P1, PT, R5.reuse, -INF , PT ;  /* 0xff8000000500780b */ /* 0x040fe20003f3d000 */
[----:B------:R-:W-:Y:S02]  /*29f0*/  FMUL.FTZ R8, R5, R3 ;  /* 0x0000000305087220 */ /* 0x000fe40000410000 */
[----:B------:R-:W2:Y:S03]  /*2a00*/  MUFU.EX2 R15, R15 ;  /* 0x0000000f000f7308 */ /* 0x000ea60000000800 */
[----:B------:R-:W-:Y:S02]  /*2a10*/  FSEL R25, R8, RZ, P1 ;  /* 0x000000ff08197208 */ /* 0x000fe40000800000 */
[----:B------:R-:W-:Y:S02]  /*2a20*/  ISETP.GE.AND P1, PT, R88, 0x81, PT ;  /* 0x000000815800780c */ /* 0x000fe40003f26270 */
[----:B------:R-:W-:Y:S01]  /*2a30*/  MOV R88, R135 ;  /* 0x0000008700587202 */ /* 0x000fe20000000f00 */
[-CC-:B------:R-:W-:Y:S01]  /*2a40*/  FFMA.FTZ R26, R26, R3.reuse, -R25.reuse ;  /* 0x000000031a1a7223 */ /* 0x180fe20000010819 */
[-CC-:B------:R-:W-:Y:S01]  /*2a50*/  FFMA.FTZ R8, R27, R3.reuse, -R25.reuse ;  /* 0x000000031b087223 */ /* 0x180fe20000010819 */
[-CC-:B------:R-:W-:Y:S01]  /*2a60*/  FFMA.FTZ R51, R30, R3.reuse, -R25.reuse ;  /* 0x000000031e337223 */ /* 0x180fe20000010819 */
[-CC-:B------:R-:W-:Y:S01]  /*2a70*/  FFMA.FTZ R53, R6, R3.reuse, -R25.reuse ;  /* 0x0000000306357223 */ /* 0x180fe20000010819 */
[-CC-:B------:R-:W-:Y:S01]  /*2a80*/  FFMA.FTZ R6, R34, R3.reuse, -R25.reuse ;  /* 0x0000000322067223 */ /* 0x180fe20000010819 */
[----:B------:R-:W-:Y:S01]  /*2a90*/  MUFU.EX2 R61, R8 ;  /* 0x00000008003d7308 */ /* 0x000fe20000000800 */
[-CC-:B------:R-:W-:Y:S01]  /*2aa0*/  FFMA.FTZ R27, R12, R3.reuse, -R25.reuse ;  /* 0x000000030c1b7223 */ /* 0x180fe20000010819 */
[-CC-:B------:R-:W-:Y:S01]  /*2ab0*/  FFMA.FTZ R30, R38, R3.reuse, -R25.reuse ;  /* 0x00000003261e7223 */ /* 0x180fe20000010819 */
[-C--:B------:R-:W-:Y:S01]  /*2ac0*/  FFMA.FTZ R49, R14, R3.reuse, -R25 ;  /* 0x000000030e317223 */ /* 0x080fe20000010819 */
[----:B0-----:R-:W-:Y:S01]  /*2ad0*/  FADD.FTZ R14, R10, R65 ;  /* 0x000000410a0e7221 */ /* 0x001fe20000010000 */
[C---:B---3--:R-:W-:Y:S01]  /*2ae0*/  F2FP.BF16.F32.PACK_AB R10, R11.reuse, R10 ;  /* 0x0000000a0b0a723e */ /* 0x048fe200000010ff */
[-CC-:B------:R-:W-:Y:S01]  /*2af0*/  FFMA.FTZ R34, R42, R3.reuse, -R25.reuse ;  /* 0x000000032a227223 */ /* 0x180fe20000010819 */
[-CC-:B------:R-:W-:Y:S01]  /*2b00*/  FFMA.FTZ R38, R46, R3.reuse, -R25.reuse ;  /* 0x000000032e267223 */ /* 0x180fe20000010819 */
[----:B------:R-:W0:Y:S01]  /*2b10*/  MUFU.EX2 R26, R26 ;  /* 0x0000001a001a7308 */ /* 0x000e220000000800 */
[----:B------:R-:W-:Y:S01]  /*2b20*/  FADD.FTZ R14, R11, R14 ;  /* 0x0000000e0b0e7221 */ /* 0x000fe20000010000 */
[-CC-:B------:R-:W-:Y:S01]  /*2b30*/  FFMA.FTZ R57, R36, R3.reuse, -R25.reuse ;  /* 0x0000000324397223 */ /* 0x180fe20000010819 */
[-CC-:B------:R-:W-:Y:S01]  /*2b40*/  FFMA.FTZ R36, R54, R3.reuse, -R25.reuse ;  /* 0x0000000336247223 */ /* 0x180fe20000010819 */
[-CC-:B------:R-:W-:Y:S01]  /*2b50*/  FFMA.FTZ R55, R44, R3.reuse, -R25.reuse ;  /* 0x000000032c377223 */ /* 0x180fe20000010819 */
[----:B-1----:R-:W-:Y:S01]  /*2b60*/  FADD.FTZ R67, R13, R14 ;  /* 0x0000000e0d437221 */ /* 0x002fe20000010000 */
[-CC-:B------:R-:W-:Y:S01]  /*2b70*/  FFMA.FTZ R59, R48, R3.reuse, -R25.reuse ;  /* 0x00000003303b7223 */ /* 0x180fe20000010819 */
[-C--:B------:R-:W-:Y:S01]  /*2b80*/  FFMA.FTZ R4, R62, R3.reuse, -R25 ;  /* 0x000000033e047223 */ /* 0x080fe20000010819 */
[----:B------:R1:W3:Y:S01]  /*2b90*/  MUFU.EX2 R63, R51 ;  /* 0x00000033003f7308 */ /* 0x0002e20000000800 */
[----:B----4-:R-:W-:Y:S01]  /*2ba0*/  FADD.FTZ R14, R24, R67 ;  /* 0x00000043180e7221 */ /* 0x010fe20000010000 */
[-CC-:B------:R-:W-:Y:S01]  /*2bb0*/  FFMA.FTZ R52, R52, R3.reuse, -R25.reuse ;  /* 0x0000000334347223 */ /* 0x180fe20000010819 */
[-CC-:B------:R-:W-:Y:S01]  /*2bc0*/  FFMA.FTZ R42, R66, R3.reuse, -R25.reuse ;  /* 0x00000003422a7223 */ /* 0x180fe20000010819 */
[-CC-:B------:R-:W-:Y:S01]  /*2bd0*/  FFMA.FTZ R44, R70, R3.reuse, -R25.reuse ;  /* 0x00000003462c7223 */ /* 0x180fe20000010819 */
[----:B--2---:R-:W-:Y:S01]  /*2be0*/  FADD.FTZ R69, R15, R14 ;  /* 0x0000000e0f457221 */ /* 0x004fe20000010000 */
[-CC-:B------:R-:W-:Y:S01]  /*2bf0*/  FFMA.FTZ R74, R74, R3.reuse, -R25.reuse ;  /* 0x000000034a4a7223 */ /* 0x180fe20000010819 */
[-C--:B------:R-:W-:Y:S01]  /*2c00*/  FFMA.FTZ R64, R64, R3.reuse, -R25 ;  /* 0x0000000340407223 */ /* 0x080fe20000010819 */
[----:B------:R2:W4:Y:S01]  /*2c10*/  MUFU.EX2 R84, R53 ;  /* 0x0000003500547308 */ /* 0x0005220000000800 */
[----:B0-----:R-:W-:Y:S01]  /*2c20*/  FADD.FTZ R12, R26, R61 ;  /* 0x0000003d1a0c7221 */ /* 0x001fe20000010000 */
[-CC-:B-1----:R-:W-:Y:S01]  /*2c30*/  FFMA.FTZ R51, R20, R3.reuse, -R25.reuse ;  /* 0x0000000314337223 */ /* 0x182fe20000010819 */
[-CC-:B------:R-:W-:Y:S01]  /*2c40*/  FFMA.FTZ R20, R50, R3.reuse, -R25.reuse ;  /* 0x0000000332147223 */ /* 0x180fe20000010819 */
[-CC-:B------:R-:W-:Y:S01]  /*2c50*/  FFMA.FTZ R94, R94, R3.reuse, -R25.reuse ;  /* 0x000000035e5e7223 */ /* 0x180fe20000010819 */
[-CC-:B------:R-:W-:Y:S01]  /*2c60*/  FFMA.FTZ R96, R96, R3.reuse, -R25.reuse ;  /* 0x0000000360607223 */ /* 0x180fe20000010819 */
[-CC-:B------:R-:W-:Y:S01]  /*2c70*/  FFMA.FTZ R98, R98, R3.reuse, -R25.reuse ;  /* 0x0000000362627223 */ /* 0x180fe20000010819 */
[-CC-:B------:R-:W-:Y:S01]  /*2c80*/  FFMA.FTZ R100, R100, R3.reuse, -R25.reuse ;  /* 0x0000000364647223 */ /* 0x180fe20000010819 */
[----:B------:R-:W0:Y:S01]  /*2c90*/  MUFU.EX2 R6, R6 ;  /* 0x0000000600067308 */ /* 0x000e220000000800 */
[----:B---3--:R-:W-:Y:S01]  /*2ca0*/  FADD.FTZ R11, R63, R12 ;  /* 0x0000000c3f0b7221 */ /* 0x008fe20000010000 */
[-CC-:B--2---:R-:W-:Y:S01]  /*2cb0*/  FFMA.FTZ R53, R40, R3.reuse, -R25.reuse ;  /* 0x0000000328357223 */ /* 0x184fe20000010819 */
[-CC-:B------:R-:W-:Y:S01]  /*2cc0*/  FFMA.FTZ R40, R58, R3.reuse, -R25.reuse ;  /* 0x000000033a287223 */ /* 0x180fe20000010819 */
[-CC-:B------:R-:W-:Y:S01]  /*2cd0*/  FFMA.FTZ R108, R108, R3.reuse, -R25.reuse ;  /* 0x000000036c6c7223 */ /* 0x180fe20000010819 */
[----:B------:R-:W-:Y:S01]  /*2ce0*/  FFMA.FTZ R106, R106, R3, -R25 ;  /* 0x000000036a6a7223 */ /* 0x000fe20000010819 */
[----:B------:R-:W-:-:S02]  /*2cf0*/  F2FP.BF16.F32.PACK_AB R8, R68, R9 ;  /* 0x000000094408723e */ /* 0x000fc400000010ff */
[----:B------:R-:W1:Y:S01]  /*2d00*/  MUFU.EX2 R27, R27 ;  /* 0x0000001b001b7308 */ /* 0x000e620000000800 */
[C---:B----4-:R-:W-:Y:S01]  /*2d10*/  FADD.FTZ R65, R84.reuse, R11 ;  /* 0x0000000b54417221 */ /* 0x050fe20000010000 */
[----:B------:R-:W-:Y:S01]  /*2d20*/  F2FP.BF16.F32.PACK_AB R11, R84, R63 ;  /* 0x0000003f540b723e */ /* 0x000fe200000010ff */
[----:B------:R-:W-:Y:S01]  /*2d30*/  FFMA.FTZ R63, R56, R3, -R25 ;  /* 0x00000003383f7223 */ /* 0x000fe20000010819 */
[----:B------:R-:W-:-:S04]  /*2d40*/  F2FP.BF16.F32.PACK_AB R9, R61, R26 ;  /* 0x0000001a3d09723e */ /* 0x000fc800000010ff */
[----:B------:R-:W2:Y:S01]  /*2d50*/  MUFU.EX2 R28, R28 ;  /* 0x0000001c001c7308 */ /* 0x000ea20000000800 */
[----:B0-----:R-:W-:Y:S01]  /*2d60*/  FADD.FTZ R12, R6, R65 ;  /* 0x00000041060c7221 */ /* 0x001fe20000010000 */
[----:B------:R-:W-:Y:S01]  /*2d70*/  FFMA.FTZ R65, R60, R3, -R25 ;  /* 0x000000033c417223 */ /* 0x000fe20000010819 */
[----:B------:R0:W-:Y:S05]  /*2d80*/  STSM.16.M88.4 [R16+0x21800], R8 ;  /* 0x0218000810007844 */ /* 0x0001ea0000000200 */
[----:B------:R-:W3:Y:S01]  /*2d90*/  MUFU.EX2 R30, R30 ;  /* 0x0000001e001e7308 */ /* 0x000ee20000000800 */
[----:B-1----:R-:W-:-:S07]  /*2da0*/  FADD.FTZ R67, R27, R12 ;  /* 0x0000000c1b437221 */ /* 0x002fce0000010000 */
[----:B------:R-:W1:Y:S01]  /*2db0*/  MUFU.EX2 R21, R21 ;  /* 0x0000001500157308 */ /* 0x000e620000000800 */
[----:B--2---:R-:W-:-:S07]  /*2dc0*/  FADD.FTZ R14, R28, R69 ;  /* 0x000000451c0e7221 */ /* 0x004fce0000010000 */
[----:B------:R-:W2:Y:S01]  /*2dd0*/  MUFU.EX2 R49, R49 ;  /* 0x0000003100317308 */ /* 0x000ea20000000800 */
[----:B---3--:R-:W-:-:S07]  /*2de0*/  FADD.FTZ R12, R30, R67 ;  /* 0x000000431e0c7221 */ /* 0x008fce0000010000 */
        /* <DEDUP_REMOVED lines=19> */
[----:B-1----:R-:W-:Y:S01]  /*2f20*/  FADD.FTZ R25, R57, R12 ;  /* 0x0000000c39197221 */ /* 0x002fe20000010000 */
[----:B------:R-:W-:Y:S02]  /*2f30*/  F2FP.BF16.F32.PACK_AB R12, R24, R13 ;  /* 0x0000000d180c723e */ /* 0x000fe400000010ff */
[----:B------:R-:W-:-:S04]  /*2f40*/  F2FP.BF16.F32.PACK_AB R24, R32, R21 ;  /* 0x000000152018723e */ /* 0x000fc800000010ff */
        /* <DEDUP_REMOVED lines=9> */
[----:B--2---:R-:W-:Y:S01]  /*2fe0*/  FADD.FTZ R13, R53, R26 ;  /* 0x0000001a350d7221 */ /* 0x004fe20000010000 */
[----:B------:R-:W-:Y:S01]  /*2ff0*/  F2FP.BF16.F32.PACK_AB R26, R90, R29 ;  /* 0x0000001d5a1a723e */ /* 0x000fe200000010ff */
[----:B------:R-:W-:-:S05]  /*3000*/  IMAD.MOV.U32 R90, RZ, RZ, R135 ;  /* 0x000000ffff5a7224 */ /* 0x000fca00078e0087 */
[----:B------:R-:W2:Y:S01]  /*3010*/  MUFU.EX2 R33, R33 ;  /* 0x0000002100217308 */ /* 0x000ea20000000800 */
[C---:B---3--:R-:W-:Y:S01]  /*3020*/  FADD.FTZ R28, R78.reuse, R25 ;  /* 0x000000194e1c7221 */ /* 0x048fe20000010000 */
[----:B------:R-:W-:Y:S02]  /*3030*/  F2FP.BF16.F32.PACK_AB R25, R51, R34 ;  /* 0x000000223319723e */ /* 0x000fe400000010ff */
[----:B0-----:R-:W-:-:S04]  /*3040*/  F2FP.BF16.F32.PACK_AB R10, R78, R31 ;  /* 0x0000001f4e0a723e */ /* 0x001fc800000010ff */
[----:B------:R-:W0:Y:S01]  /*3050*/  MUFU.EX2 R55, R55 ;  /* 0x0000003700377308 */ /* 0x000e220000000800 */
[----:B-1----:R-:W-:Y:S01]  /*3060*/  FADD.FTZ R8, R36, R13 ;  /* 0x0000000d24087221 */ /* 0x002fe20000010000 */
[----:B------:R-:W-:Y:S02]  /*3070*/  F2FP.BF16.F32.PACK_AB R13, R27, R6 ;  /* 0x000000061b0d723e */ /* 0x000fe400000010ff */
[----:B------:R-:W-:-:S03]  /*3080*/  F2FP.BF16.F32.PACK_AB R27, R57, R38 ;  /* 0x00000026391b723e */ /* 0x000fc600000010ff */
[----:B------:R1:W-:Y:S01]  /*3090*/  STSM.16.M88.4 [R22], R12 ;  /* 0x0000000c16007844 */ /* 0x0003e20000000200 */
[----:B------:R-:W3:Y:S01]  /*30a0*/  MUFU.EX2 R82, R82 ;  /* 0x0000005200527308 */ /* 0x000ee20000000800 */
[----:B--2---:R-:W-:Y:S02]  /*30b0*/  FADD.FTZ R11, R33, R28 ;  /* 0x0000001c210b7221 */ /* 0x004fe40000010000 */
[----:B------:R2:W-:Y:S05]  /*30c0*/  STSM.16.M88.4 [R18], R24 ;  /* 0x0000001812007844 */ /* 0x0005ea0000000200 */
[----:B------:R-:W4:Y:S01]  /*30d0*/  MUFU.EX2 R40, R40 ;  /* 0x0000002800287308 */ /* 0x000f220000000800 */
[----:B0-----:R-:W-:-:S07]  /*30e0*/  FADD.FTZ R9, R55, R8 ;  /* 0x0000000837097221 */ /* 0x001fce0000010000 */
[----:B------:R-:W0:Y:S01]  /*30f0*/  MUFU.EX2 R37, R37 ;  /* 0x0000002500257308 */ /* 0x000e220000000800 */
[C---:B---3--:R-:W-:Y:S01]  /*3100*/  FADD.FTZ R8, R82.reuse, R11 ;  /* 0x0000000b52087221 */ /* 0x048fe20000010000 */
[----:B-1----:R-:W-:-:S06]  /*3110*/  F2FP.BF16.F32.PACK_AB R12, R82, R33 ;  /* 0x00000021520c723e */ /* 0x002fcc00000010ff */
[----:B------:R-:W1:Y:S01]  /*3120*/  MUFU.EX2 R59, R59 ;  /* 0x0000003b003b7308 */ /* 0x000e620000000800 */
[----:B----4-:R-:W-:-:S07]  /*3130*/  FADD.FTZ R6, R40, R9 ;  /* 0x0000000928067221 */ /* 0x010fce0000010000 */
[----:B------:R-:W3:Y:S01]  /*3140*/  MUFU.EX2 R102, R102 ;  /* 0x0000006600667308 */ /* 0x000ee20000000800 */
[----:B0-----:R-:W-:-:S07]  /*3150*/  FADD.FTZ R11, R37, R8 ;  /* 0x00000008250b7221 */ /* 0x001fce0000010000 */
[----:B------:R-:W0:Y:S01]  /*3160*/  MUFU.EX2 R4, R4 ;  /* 0x0000000400047308 */ /* 0x000e220000000800 */
[----:B-1----:R-:W-:-:S07]  /*3170*/  FADD.FTZ R9, R59, R6 ;  /* 0x000000063b097221 */ /* 0x002fce0000010000 */
[----:B------:R-:W1:Y:S01]  /*3180*/  MUFU.EX2 R35, R35 ;  /* 0x0000002300237308 */ /* 0x000e620000000800 */
[C---:B---3--:R-:W-:Y:S01]  /*3190*/  FADD.FTZ R8, R102.reuse, R11 ;  /* 0x0000000b66087221 */ /* 0x048fe20000010000 */
[----:B------:R-:W-:Y:S02]  /*31a0*/  F2FP.BF16.F32.PACK_AB R11, R55, R36 ;  /* 0x00000024370b723e */ /* 0x000fe400000010ff */
[----:B------:R-:W-:Y:S01]  /*31b0*/  F2FP.BF16.F32.PACK_AB R14, R102, R37 ;  /* 0x00000025660e723e */ /* 0x000fe200000010ff */
[----:B------:R-:W-:-:S03]  /*31c0*/  IMAD.MOV.U32 R102, RZ, RZ, R135 ;  /* 0x000000ffff667224 */ /* 0x000fc600078e0087 */
[----:B------:R-:W3:Y:S01]  /*31d0*/  MUFU.EX2 R61, R52 ;  /* 0x00000034003d7308 */ /* 0x000ee20000000800 */
[----:B0-----:R-:W-:-:S07]  /*31e0*/  FADD.FTZ R6, R4, R9 ;  /* 0x0000000904067221 */ /* 0x001fce0000010000 */
[----:B------:R-:W0:Y:S01]  /*31f0*/  MUFU.EX2 R86, R86 ;  /* 0x0000005600567308 */ /* 0x000e220000000800 */
[----:B-1----:R-:W-:Y:S01]  /*3200*/  FADD.FTZ R9, R35, R8 ;  /* 0x0000000823097221 */ /* 0x002fe20000010000 */
[----:B------:R-:W-:Y:S01]  /*3210*/  F2FP.BF16.F32.PACK_AB R8, R92, R7 ;  /* 0x000000075c08723e */ /* 0x000fe200000010ff */
[----:B------:R-:W-:-:S05]  /*3220*/  IMAD.MOV.U32 R92, RZ, RZ, R135 ;  /* 0x000000ffff5c7224 */ /* 0x000fca00078e0087 */
[----:B------:R-:W1:Y:S01]  /*3230*/  MUFU.EX2 R42, R42 ;  /* 0x0000002a002a7308 */ /* 0x000e620000000800 */
[C---:B---3--:R-:W-:Y:S01]  /*3240*/  FADD.FTZ R7, R61.reuse, R6 ;  /* 0x000000063d077221 */ /* 0x048fe20000010000 */
[----:B------:R-:W-:-:S06]  /*3250*/  F2FP.BF16.F32.PACK_AB R15, R61, R4 ;  /* 0x000000043d0f723e */ /* 0x000fcc00000010ff */
[----:B------:R-:W3:Y:S01]  /*3260*/  MUFU.EX2 R39, R39 ;  /* 0x0000002700277308 */ /* 0x000ee20000000800 */
[C---:B0-----:R-:W-:Y:S01]  /*3270*/  FADD.FTZ R28, R86.reuse, R9 ;  /* 0x00000009561c7221 */ /* 0x041fe20000010000 */
[----:B------:R-:W-:Y:S02]  /*3280*/  F2FP.BF16.F32.PACK_AB R9, R53, R20 ;  /* 0x000000143509723e */ /* 0x000fe400000010ff */
[----:B--2---:R-:W-:-:S03]  /*3290*/  F2FP.BF16.F32.PACK_AB R24, R86, R35 ;  /* 0x000000235618723e */ /* 0x004fc600000010ff */
[----:B------:R0:W-:Y:S01]  /*32a0*/  STSM.16.M88.4 [R17], R8 ;  /* 0x0000000811007844 */ /* 0x0001e20000000200 */
[----:B------:R-:W2:Y:S01]  /*32b0*/  MUFU.EX2 R63, R63 ;  /* 0x0000003f003f7308 */ /* 0x000ea20000000800 */
[----:B-1----:R-:W-:-:S07]  /*32c0*/  FADD.FTZ R6, R42, R7 ;  /* 0x000000072a067221 */ /* 0x002fce0000010000 */
[----:B------:R-:W1:Y:S01]  /*32d0*/  MUFU.EX2 R104, R104 ;  /* 0x0000006800687308 */ /* 0x000e620000000800 */
[----:B---3--:R-:W-:-:S07]  /*32e0*/  FADD.FTZ R7, R39, R28 ;  /* 0x0000001c27077221 */ /* 0x008fce0000010000 */
[----:B------:R-:W3:Y:S01]  /*32f0*/  MUFU.EX2 R44, R44 ;  /* 0x0000002c002c7308 */ /* 0x000ee20000000800 */
[----:B--2---:R-:W-:-:S07]  /*3300*/  FADD.FTZ R13, R63, R6 ;  /* 0x000000063f0d7221 */ /* 0x004fce0000010000 */
[----:B------:R-:W2:Y:S01]  /*3310*/  MUFU.EX2 R41, R41 ;  /* 0x0000002900297308 */ /* 0x000ea20000000800 */
[C---:B-1----:R-:W-:Y:S01]  /*3320*/  FADD.FTZ R20, R104.reuse, R7 ;  /* 0x0000000768147221 */ /* 0x042fe20000010000 */
[----:B------:R-:W-:Y:S01]  /*3330*/  F2FP.BF16.F32.PACK_AB R26, R104, R39 ;  /* 0x00000027681a723e */ /* 0x000fe200000010ff */
[----:B------:R-:W-:-:S05]  /*3340*/  IMAD.MOV.U32 R104, RZ, RZ, R135 ;  /* 0x000000ffff687224 */ /* 0x000fca00078e0087 */
[----:B------:R-:W1:Y:S01]  /*3350*/  MUFU.EX2 R65, R65 ;  /* 0x0000004100417308 */ /* 0x000e620000000800 */
[----:B---3--:R-:W-:Y:S01]  /*3360*/  FADD.FTZ R6, R44, R13 ;  /* 0x0000000d2c067221 */ /* 0x008fe20000010000 */
[----:B------:R-:W-:-:S05]  /*3370*/  F2FP.BF16.F32.PACK_AB R13, R59, R40 ;  /* 0x000000283b0d723e */ /* 0x000fca00000010ff */
[----:B------:R3:W-:Y:S01]  /*3380*/  STSM.16.M88.4 [R16+0x27800], R12 ;  /* 0x0278000c10007844 */ /* 0x0007e20000000200 */
[----:B------:R-:W4:Y:S01]  /*3390*/  MUFU.EX2 R72, R72 ;  /* 0x0000004800487308 */ /* 0x000f220000000800 */
[----:B--2---:R-:W-:-:S07]  /*33a0*/  FADD.FTZ R27, R41, R20 ;  /* 0x00000014291b7221 */ /* 0x004fce0000010000 */
[----:B------:R-:W2:Y:S01]  /*33b0*/  MUFU.EX2 R74, R74 ;  /* 0x0000004a004a7308 */ /* 0x000ea20000000800 */
[----:B-1----:R-:W-:-:S07]  /*33c0*/  FADD.FTZ R25, R65, R6 ;  /* 0x0000000641197221 */ /* 0x002fce0000010000 */
[----:B------:R-:W1:Y:S01]  /*33d0*/  MUFU.EX2 R43, R43 ;  /* 0x0000002b002b7308 */ /* 0x000e620000000800 */
[C---:B----4-:R-:W-:Y:S01]  /*33e0*/  FADD.FTZ R6, R72.reuse, R27 ;  /* 0x0000001b48067221 */ /* 0x050fe20000010000 */
[----:B0-----:R-:W-:-:S06]  /*33f0*/  F2FP.BF16.F32.PACK_AB R8, R72, R41 ;  /* 0x000000294808723e */ /* 0x001fcc00000010ff */
[----:B------:R-:W0:Y:S01]  /*3400*/  MUFU.EX2 R21, R64 ;  /* 0x0000004000157308 */ /* 0x000e220000000800 */
[----:B--2---:R-:W-:-:S07]  /*3410*/  FADD.FTZ R4, R74, R25 ;  /* 0x000000194a047221 */ /* 0x004fce0000010000 */
[----:B------:R-:W2:Y:S01]  /*3420*/  MUFU.EX2 R110, R110 ;  /* 0x0000006e006e7308 */ /* 0x000ea20000000800 */
[----:B-1----:R-:W-:-:S07]  /*3430*/  FADD.FTZ R27, R43, R6 ;  /* 0x000000062b1b7221 */ /* 0x002fce0000010000 */
[----:B------:R-:W1:Y:S01]  /*3440*/  MUFU.EX2 R94, R94 ;  /* 0x0000005e005e7308 */ /* 0x000e620000000800 */
[----:B0-----:R-:W-:-:S07]  /*3450*/  FADD.FTZ R25, R21, R4 ;  /* 0x0000000415197221 */ /* 0x001fce0000010000 */
[----:B------:R-:W0:Y:S01]  /*3460*/  MUFU.EX2 R47, R47 ;  /* 0x0000002f002f7308 */ /* 0x000e220000000800 */
[C---:B--2---:R-:W-:Y:S01]  /*3470*/  FADD.FTZ R6, R110.reuse, R27 ;  /* 0x0000001b6e067221 */ /* 0x044fe20000010000 */
[----:B------:R-:W-:Y:S02]  /*3480*/  F2FP.BF16.F32.PACK_AB R27, R65, R44 ;  /* 0x0000002c411b723e */ /* 0x000fe400000010ff */
[----:B------:R-:W-:Y:S01]  /*3490*/  F2FP.BF16.F32.PACK_AB R10, R110, R43 ;  /* 0x0000002b6e0a723e */ /* 0x000fe200000010ff */
[----:B------:R-:W-:-:S03]  /*34a0*/  IMAD.MOV.U32 R110, RZ, RZ, R135 ;  /* 0x000000ffff6e7224 */ /* 0x000fc600078e0087 */
[----:B------:R2:W4:Y:S01]  /*34b0*/  MUFU.EX2 R29, R96 ;  /* 0x00000060001d7308 */ /* 0x0005220000000800 */
[----:B-1----:R-:W-:-:S07]  /*34c0*/  FADD.FTZ R4, R94, R25 ;  /* 0x000000195e047221 */ /* 0x002fce0000010000 */
[----:B------:R-:W1:Y:S01]  /*34d0*/  MUFU.EX2 R80, R80 ;  /* 0x0000005000507308 */ /* 0x000e620000000800 */
[----:B0-----:R-:W-:Y:S01]  /*34e0*/  FADD.FTZ R25, R47, R6 ;  /* 0x000000062f197221 */ /* 0x001fe20000010000 */
[----:B--2---:R-:W-:-:S06]  /*34f0*/  IMAD.MOV.U32 R96, RZ, RZ, R135 ;  /* 0x000000ffff607224 */ /* 0x004fcc00078e0087 */
[----:B------:R-:W0:Y:S01]  /*3500*/  MUFU.EX2 R98, R98 ;  /* 0x0000006200627308 */ /* 0x000e220000000800 */
[C---:B----4-:R-:W-:Y:S01]  /*3510*/  FADD.FTZ R9, R29.reuse, R4 ;  /* 0x000000041d097221 */ /* 0x050fe20000010000 */
[----:B------:R-:W-:Y:S01]  /*3520*/  F2FP.BF16.F32.PACK_AB R11, R29, R94 ;  /* 0x0000005e1d0b723e */ /* 0x000fe200000010ff */
[----:B------:R-:W-:-:S05]  /*3530*/  IMAD.MOV.U32 R94, RZ, RZ, R135 ;  /* 0x000000ffff5e7224 */ /* 0x000fca00078e0087 */
[----:B------:R-:W-:Y:S01]  /*3540*/  MUFU.EX2 R45, R45 ;  /* 0x0000002d002d7308 */ /* 0x000fe20000000800 */
[C---:B-1----:R-:W-:Y:S01]  /*3550*/  FADD.FTZ R6, R80.reuse, R25 ;  /* 0x0000001950067221 */ /* 0x042fe20000010000 */
[----:B------:R-:W-:Y:S02]  /*3560*/  F2FP.BF16.F32.PACK_AB R25, R63, R42 ;  /* 0x0000002a3f19723e */ /* 0x000fe400000010ff */
[----:B---3--:R-:W-:-:S03]  /*3570*/  F2FP.BF16.F32.PACK_AB R12, R80, R47 ;  /* 0x0000002f500c723e */ /* 0x008fc600000010ff */
[----:B------:R1:W-:Y:S01]  /*3580*/  STSM.16.M88.4 [R23], R24 ;  /* 0x0000001817007844 */ /* 0x0003e20000000200 */
[----:B------:R-:W2:Y:S01]  /*3590*/  MUFU.EX2 R76, R76 ;  /* 0x0000004c004c7308 */ /* 0x000ea20000000800 */
[----:B0-----:R-:W-:Y:S01]  /*35a0*/  FADD.FTZ R4, R98, R9 ;  /* 0x0000000962047221 */ /* 0x001fe20000010000 */
[----:B------:R-:W-:-:S05]  /*35b0*/  F2FP.BF16.F32.PACK_AB R9, R21, R74 ;  /* 0x0000004a1509723e */ /* 0x000fca00000010ff */
[----:B------:R1:W-:Y:S01]  /*35c0*/  STSM.16.M88.4 [R18+0x6000], R8 ;  /* 0x0060000812007844 */ /* 0x0003e20000000200 */
[----:B------:R0:W3:Y:S08]  /*35d0*/  MUFU.EX2 R7, R100 ;  /* 0x0000006400077308 */ /* 0x0000f00000000800 */
[----:B------:R-:W-:Y:S01]  /*35e0*/  MUFU.EX2 R108, R108 ;  /* 0x0000006c006c7308 */ /* 0x000fe20000000800 */
[----:B--2---:R-:W-:Y:S01]  /*35f0*/  F2FP.BF16.F32.PACK_AB R14, R76, R45 ;  /* 0x0000002d4c0e723e */ /* 0x004fe200000010ff */
[----:B------:R-:W-:Y:S01]  /*3600*/  FADD.FTZ R45, R45, R6 ;  /* 0x000000062d2d7221 */ /* 0x000fe20000010000 */
[----:B0-----:R-:W-:-:S03]  /*3610*/  IMAD.MOV.U32 R100, RZ, RZ, R135 ;  /* 0x000000ffff647224 */ /* 0x001fc600078e0087 */
[----:B------:R-:W-:Y:S02]  /*3620*/  FADD.FTZ R6, R76, R45 ;  /* 0x0000002d4c067221 */ /* 0x000fe40000010000 */
[----:B------:R0:W2:Y:S01]  /*3630*/  MUFU.EX2 R31, R106 ;  /* 0x0000006a001f7308 */ /* 0x0000a20000000800 */
[C---:B---3--:R-:W-:Y:S01]  /*3640*/  F2FP.BF16.F32.PACK_AB R13, R7.reuse, R98 ;  /* 0x00000062070d723e */ /* 0x048fe200000010ff */
[----:B------:R-:W-:Y:S01]  /*3650*/  FADD.FTZ R21, R7, R4 ;  /* 0x0000000407157221 */ /* 0x000fe20000010000 */
[----:B------:R-:W-:Y:S01]  /*3660*/  MOV R98, R135 ;  /* 0x0000008700627202 */ /* 0x000fe20000000f00 */
[----:B0-----:R-:W-:Y:S01]  /*3670*/  IMAD.MOV.U32 R106, RZ, RZ, R135 ;  /* 0x000000ffff6a7224 */ /* 0x001fe200078e0087 */
[----:B--2---:R-:W-:Y:S01]  /*3680*/  F2FP.BF16.F32.PACK_AB R15, R31, R108 ;  /* 0x0000006c1f0f723e */ /* 0x004fe200000010ff */
[----:B------:R-:W-:-:S04]  /*3690*/  FADD.FTZ R108, R108, R21 ;  /* 0x000000156c6c7221 */ /* 0x000fc80000010000 */
[----:B------:R1:W-:Y:S01]  /*36a0*/  STSM.16.M88.4 [R17+0x6000], R12 ;  /* 0x0060000c11007844 */ /* 0x0003e20000000200 */
[----:B------:R-:W-:Y:S01]  /*36b0*/  FADD.FTZ R7, R31, R108 ;  /* 0x0000006c1f077221 */ /* 0x000fe20000010000 */
[----:B------:R-:W-:Y:S01]  /*36c0*/  MOV R108, R135 ;  /* 0x00000087006c7202 */ /* 0x000fe20000000f00 */
[----:B------:R0:W-:Y:S06]  /*36d0*/  MEMBAR.ALL.CTA ;  /* 0x0000000000007992 */ /* 0x0001ec0000008000 */
[----:B0-----:R-:W0:Y:S02]  /*36e0*/  FENCE.VIEW.ASYNC.S ;  /* 0x00000000000073c6 */ /* 0x001e240000000000 */
[----:B0-----:R-:W-:Y:S01]  /*36f0*/  NOP ;  /* 0x0000000000007918 */ /* 0x001fe20000000000 */
[----:B------:R-:W-:Y:S05]  /*3700*/  @!P1 BRA `(.L_x_174) ;  /* 0x0000002000a09947 */ /* 0x000fea0003800000 */
[----:B------:R-:W-:Y:S01]  /*3710*/  VIADD R4, R149, 0xfffffffe ;  /* 0xfffffffe95047836 */ /* 0x000fe20000000000 */
[----:B------:R-:W-:Y:S01]  /*3720*/  CS2R R134, SRZ ;  /* 0x0000000000867805 */ /* 0x000fe2000001ff00 */
[----:B-1----:R-:W-:Y:S01]  /*3730*/  IMAD.MOV.U32 R8, RZ, RZ, R5 ;  /* 0x000000ffff087224 */ /* 0x002fe200078e0005 */
[----:B------:R-:W-:Y:S01]  /*3740*/  CS2R R132, SRZ ;  /* 0x0000000000847805 */ /* 0x000fe2000001ff00 */
[----:B------:R-:W-:Y:S01]  /*3750*/  IMAD.MOV.U32 R9, RZ, RZ, R0 ;  /* 0x000000ffff097224 */ /* 0x000fe200078e0000 */
[----:B------:R-:W-:Y:S01]  /*3760*/  CS2R R130, SRZ ;  /* 0x0000000000827805 */ /* 0x000fe2000001ff00 */
[----:B------:R-:W-:Y:S01]  /*3770*/  IMAD.MOV.U32 R10, RZ, RZ, R2 ;  /* 0x000000ffff0a7224 */ /* 0x000fe200078e0002 */
        /* <DEDUP_REMOVED lines=21> */
[----:B------:R-:W-:-:S06]  /*38d0*/  UMOV UR6, UR38 ;  /* 0x0000002600067c82 */ /* 0x000fcc0008000000 */
.L_x_185:
[----:B------:R-:W-:Y:S01]  /*38e0*/  ISETP.NE.AND P2, PT, RZ, UR42, PT ;  /* 0x0000002aff007c0c */ /* 0x000fe2000bf45270 */
[----:B------:R-:W-:-:S04]  /*38f0*/  UISETP.NE.AND UP0, UPT, UR6, 0x1, UPT ;  /* 0x000000010600788c */ /* 0x000fc8000bf05270 */
[----:B------:R-:W-:-:S06]  /*3900*/  USEL UR7, URZ, 0x1, UP0 ;  /* 0x000000013f077887 */ /* 0x000fcc0008000000 */
[----:B------:R-:W-:Y:S02]  /*3910*/  LOP3.LUT R2, R10, UR7, RZ, 0x3c, !PT ;  /* 0x000000070a027c12 */ /* 0x000fe4000f8e3cff */
[----:B------:R-:W-:Y:S05]  /*3920*/  @P2 BRA `(.L_x_175) ;  /* 0x0000000000342947 */ /* 0x000fea0003800000 */
[----:B------:R-:W-:Y:S05]  /*3930*/  @!P0 BRA `(.L_x_176) ;  /* 0x0000000000048947 */ /* 0x000fea0003800000 */
[----:B------:R-:W-:Y:S01]  /*3940*/  BPT.TRAP 0x1 ;  /* 0x000000040000795c */ /* 0x000fe20000300000 */
.L_x_176:
[----:B------:R-:W-:Y:S01]  /*3950*/  UIADD3 UR7, UR6, 0x1, URZ ;  /* 0x0000000106077890 */ /* 0x000fe2000fffe03f */
[----:B------:R-:W-:-:S03]  /*3960*/  SHF.L.U32 R0, R2, 0x1f, RZ ;  /* 0x0000001f02007819 */ /* 0x000fc600000006ff */
[----:B------:R-:W-:-:S04]  /*3970*/  UISETP.NE.AND UP0, UPT, UR7, 0x2, UPT ;  /* 0x000000020700788c */ /* 0x000fc8000bf05270 */
[----:B------:R-:W-:-:S04]  /*3980*/  USEL UR7, UR7, URZ, UP0 ;  /* 0x0000003f07077287 */ /* 0x000fc80008000000 */
[----:B------:R-:W-:-:S09]  /*3990*/  ULEA UR7, UR7, UR40, 0x3 ;  /* 0x0000002807077291 */ /* 0x000fd2000f8e183f */
[----:B------:R0:W1:Y:S01]  /*39a0*/  SYNCS.PHASECHK.TRANS64.TRYWAIT P1, [UR7+0x2d830], R0 ;  /* 0x02d83000ff0075a7 */ /* 0x0000620008020147 */
[----:B------:R-:W-:Y:S05]  /*39b0*/  @!P0 BRA `(.L_x_177) ;  /* 0x0000000000048947 */ /* 0x000fea0003800000 */
[----:B------:R-:W-:Y:S01]  /*39c0*/  BPT.TRAP 0x1 ;  /* 0x000000040000795c */ /* 0x000fe20000300000 */
.L_x_177:
[----:B-1----:R-:W-:Y:S05]  /*39d0*/  @P1 BRA `(.L_x_175) ;  /* 0x0000000000081947 */ /* 0x002fea0003800000 */
[----:B------:R-:W1:Y:S02]  /*39e0*/  SYNCS.PHASECHK.TRANS64.TRYWAIT P1, [UR7+0x2d830], R0 ;  /* 0x02d83000ff0075a7 */ /* 0x000e640008020147 */
[----:B-1----:R-:W-:Y:S05]  /*39f0*/  @!P1 BRA `(.L_x_178) ;  /* 0x0000009400e09947 */ /* 0x002fea0003800000 */
.L_x_175:
[----:B-1----:R-:W1:Y:S01]  /*3a00*/  S2R R3, SR_TID.X ;  /* 0x0000000000037919 */ /* 0x002e620000002100 */
[----:B------:R-:W-:Y:S01]  /*3a10*/  UIADD3 UR38, UR6, 0x1, URZ ;  /* 0x0000000106267890 */ /* 0x000fe2000fffe03f */
[----:B------:R-:W-:Y:S01]  /*3a20*/  UMOV UR32, UR4 ;  /* 0x0000000400207c82 */ /* 0x000fe20008000000 */
[----:B------:R-:W-:Y:S02]  /*3a30*/  UMOV UR33, UR5 ;  /* 0x0000000500217c82 */ /* 0x000fe40008000000 */
[----:B------:R-:W-:Y:S01]  /*3a40*/  UISETP.NE.AND UP0, UPT, UR38, 0x2, UPT ;  /* 0x000000022600788c */ /* 0x000fe2000bf05270 */
[----:B------:R-:W-:Y:S01]  /*3a50*/  UMOV UR35, 0x80000020 ;  /* 0x8000002000237882 */ /* 0x000fe20000000000 */
[----:B------:R-:W-:Y:S02]  /*3a60*/  UMOV UR11, 0x80000020 ;  /* 0x80000020000b7882 */ /* 0x000fe40000000000 */
[----:B------:R-:W-:Y:S01]  /*3a70*/  USEL UR38, UR38, URZ, UP0 ;  /* 0x0000003f26267287 */ /* 0x000fe20008000000 */
[----:B------:R-:W-:Y:S01]  /*3a80*/  UMOV UR15, 0x80000020 ;  /* 0x80000020000f7882 */ /* 0x000fe20000000000 */
[----:B------:R-:W-:-:S02]  /*3a90*/  UMOV UR19, 0x80000020 ;  /* 0x8000002000137882 */ /* 0x000fc40000000000 */
[----:B------:R-:W-:Y:S01]  /*3aa0*/  UIMAD UR34, UR38, 0x600, UR28 ;  /* 0x00000600262278a4 */ /* 0x000fe2000f8e021c */
[----:B------:R-:W-:Y:S01]  /*3ab0*/  UMOV UR23, 0x80000020 ;  /* 0x8000002000177882 */ /* 0x000fe20000000000 */
[----:B------:R-:W-:Y:S02]  /*3ac0*/  UMOV UR27, 0x80000020 ;  /* 0x80000020001b7882 */ /* 0x000fe40000000000 */
[----:B------:R-:W-:Y:S02]  /*3ad0*/  UIADD3 UR10, UR34, 0x2, URZ ;  /* 0x00000002220a7890 */ /* 0x000fe4000fffe03f */
[----:B------:R-:W-:Y:S02]  /*3ae0*/  UIADD3 UR14, UR34, 0x200, URZ ;  /* 0x00000200220e7890 */ /* 0x000fe4000fffe03f */
[----:B------:R-:W-:Y:S02]  /*3af0*/  UIADD3 UR18, UR34, 0x202, URZ ;  /* 0x0000020222127890 */ /* 0x000fe4000fffe03f */
[----:B------:R-:W-:-:S02]  /*3b00*/  UIADD3 UR22, UR34, 0x400, URZ ;  /* 0x0000040022167890 */ /* 0x000fc4000fffe03f */
[----:B------:R-:W-:Y:S01]  /*3b10*/  UIADD3 UR26, UR34, 0x402, URZ ;  /* 0x00000402221a7890 */ /* 0x000fe2000fffe03f */
[----:B-1----:R-:W-:-:S05]  /*3b20*/  SHF.R.U32.HI R3, RZ, 0x7, R3 ;  /* 0x00000007ff037819 */ /* 0x002fca0000011603 */
[----:B0-----:R-:W-:-:S05]  /*3b30*/  VIADD R0, R3, 0x8 ;  /* 0x0000000803007836 */ /* 0x001fca0000000000 */
[----:B------:R0:W-:Y:S06]  /*3b40*/  BAR.SYNC.DEFER_BLOCKING R0, 0x100 ;  /* 0x000400000000751d */ /* 0x0001ec0000010000 */
[----:B------:R-:W-:-:S06]  /*3b50*/  WARPGROUP.ARRIVE ;  /* 0x00000000000079c5 */ /* 0x000fcc0000000000 */
        /* <DEDUP_REMOVED lines=17> */
[----:B0-----:R-:W-:Y:S05]  /*3c70*/  @P2 BRA `(.L_x_179) ;  /* 0x0000000000282947 */ /* 0x001fea0003800000 */
[----:B------:R-:W-:Y:S05]  /*3c80*/  @!P0 BRA `(.L_x_180) ;  /* 0x0000000000048947 */ /* 0x000fea0003800000 */
[----:B------:R-:W-:Y:S01]  /*3c90*/  BPT.TRAP 0x1 ;  /* 0x000000040000795c */ /* 0x000fe20000300000 */
.L_x_180:
[----:B------:R-:W-:Y:S01]  /*3ca0*/  ULEA UR7, UR6, UR40, 0x3 ;  /* 0x0000002806077291 */ /* 0x000fe2000f8e183f */
[----:B------:R-:W-:-:S08]  /*3cb0*/  SHF.L.U32 R0, R10, 0x1f, RZ ;  /* 0x0000001f0a007819 */ /* 0x000fd000000006ff */
[----:B------:R0:W1:Y:S01]  /*3cc0*/  SYNCS.PHASECHK.TRANS64.TRYWAIT P1, [UR7+0x2d850], R0 ;  /* 0x02d85000ff0075a7 */ /* 0x0000620008020147 */
[----:B------:R-:W-:Y:S05]  /*3cd0*/  @!P0 BRA `(.L_x_181) ;  /* 0x0000000000048947 */ /* 0x000fea0003800000 */
[----:B------:R-:W-:Y:S01]  /*3ce0*/  BPT.TRAP 0x1 ;  /* 0x000000040000795c */ /* 0x000fe20000300000 */
.L_x_181:
[----:B-1----:R-:W-:Y:S05]  /*3cf0*/  @P1 BRA `(.L_x_179) ;  /* 0x0000000000081947 */ /* 0x002fea0003800000 */
[----:B------:R-:W1:Y:S02]  /*3d00*/  SYNCS.PHASECHK.TRANS64.TRYWAIT P1, [UR7+0x2d850], R0 ;  /* 0x02d85000ff0075a7 */ /* 0x000e640008020147 */
[----:B-1----:R-:W-:Y:S05]  /*3d10*/  @!P1 BRA `(.L_x_182) ;  /* 0x0000009400309947 */ /* 0x002fea0003800000 */
.L_x_179:
[----:B------:R-:W-:Y:S01]  /*3d20*/  UIADD3 UR7, UR40, 0x400, URZ ;  /* 0x0000040028077890 */ /* 0x000fe2000fffe03f */
[----:B------:R-:W-:Y:S01]  /*3d30*/  WARPGROUP.ARRIVE ;  /* 0x00000000000079c5 */ /* 0x000fe20000000000 */
[----:B------:R-:W-:-:S05]  /*3d40*/  ULOP3.LUT UR10, UR39, 0x10000, URZ, 0xfc, !UPT ;  /* 0x00010000270a7892 */ /* 0x000fca000f8efc3f */
[----:B------:R-:W1:Y:S01]  /*3d50*/  S2R R5, SR_TID.X ;  /* 0x0000000000057919 */ /* 0x000e620000002100 */
[----:B------:R-:W-:Y:S01]  /*3d60*/  USHF.R.U32.HI UR7, URZ, 0x4, UR7 ;  /* 0x000000043f077899 */ /* 0x000fe20008011607 */
[----:B------:R-:W-:Y:S01]  /*3d70*/  UMOV UR33, 0x40000040 ;  /* 0x4000004000217882 */ /* 0x000fe20000000000 */
[----:B------:R-:W-:Y:S02]  /*3d80*/  UMOV UR35, 0x80000020 ;  /* 0x8000002000237882 */ /* 0x000fe40000000000 */
[----:B------:R-:W-:Y:S01]  /*3d90*/  ULOP3.LUT UR7, UR7, 0x3fff, URZ, 0xc0, !UPT ;  /* 0x00003fff07077892 */ /* 0x000fe2000f8ec03f */
[----:B------:R-:W-:-:S03]  /*3da0*/  UMOV UR32, UR10 ;  /* 0x0000000a00207c82 */ /* 0x000fc60008000000 */
[----:B------:R-:W-:-:S04]  /*3db0*/  ULOP3.LUT UR7, UR7, 0x2000000, URZ, 0xfc, !UPT ;  /* 0x0200000007077892 */ /* 0x000fc8000f8efc3f */
[----:B------:R-:W-:-:S07]  /*3dc0*/  UIMAD UR7, UR6, 0x600, UR7 ;  /* 0x00000600060778a4 */ /* 0x000fce000f8e0207 */
[----:B------:R-:W-:Y:S02]  /*3dd0*/  UMOV UR34, UR7 ;  /* 0x0000000700227c82 */ /* 0x000fe40008000000 */
[----:B------:R-:W-:Y:S01]  /*3de0*/  HGMMA.64x96x16.F32.BF16 R88, gdesc[UR32].tnspB, R88, gsb0 ;  /* 0x41600000205879f0 */ /* 0x000fe20008001858 */
[----:B------:R-:W-:Y:S02]  /*3df0*/  UIADD3 UR32, UR10, 0x2, URZ ;  /* 0x000000020a207890 */ /* 0x000fe4000fffe03f */
[----:B------:R-:W-:Y:S01]  /*3e00*/  UIADD3 UR34, UR7, 0x40, URZ ;  /* 0x0000004007227890 */ /* 0x000fe2000fffe03f */
[----:B------:R-:W-:Y:S01]  /*3e10*/  UMOV UR33, 0x40000040 ;  /* 0x4000004000217882 */ /* 0x000fe20000000000 */
[----:B------:R-:W-:Y:S01]  /*3e20*/  UMOV UR35, 0x80000020 ;  /* 0x8000002000237882 */ /* 0x000fe20000000000 */
[----:B-1----:R-:W-:Y:S02]  /*3e30*/  SHF.R.U32.HI R3, RZ, 0x7, R5 ;  /* 0x00000007ff037819 */ /* 0x002fe40000011605 */
        /* <DEDUP_REMOVED lines=52> */
.L_x_183:
[----:B0-----:R-:W-:Y:S01]  /*4180*/  FMNMX.FTZ R0, R24, R9, !PT ;  /* 0x0000000918007209 */ /* 0x001fe20007810000 */
[----:B------:R-:W-:-:S03]  /*4190*/  ULEA UR7, UR38, UR40, 0x3 ;  /* 0x0000002826077291 */ /* 0x000fc6000f8e183f */
[----:B------:R-:W-:Y:S01]  /*41a0*/  FMNMX.FTZ R3, R25, R0, !PT ;  /* 0x0000000019037209 */ /* 0x000fe20007810000 */
[----:B------:R-:W-:Y:S01]  /*41b0*/  UIADD3 UR7, UR7, 0x2d840, URZ ;  /* 0x0002d84007077890 */ /* 0x000fe2000fffe03f */
[----:B------:R-:W-:-:S03]  /*41c0*/  FMNMX.FTZ R0, R26, R8, !PT ;  /* 0x000000081a007209 */ /* 0x000fc60007810000 */
[----:B------:R-:W-:Y:S01]  /*41d0*/  UPRMT UR7, UR41, 0x654, UR7 ;  /* 0x0000065429077896 */ /* 0x000fe20008000007 */
[----:B------:R-:W-:Y:S02]  /*41e0*/  FMNMX.FTZ R5, R27, R0, !PT ;  /* 0x000000001b057209 */ /* 0x000fe40007810000 */
[----:B------:R-:W-:Y:S02]  /*41f0*/  FMNMX.FTZ R0, R28, R3, !PT ;  /* 0x000000031c007209 */ /* 0x000fe40007810000 */
[----:B------:R-:W-:Y:S02]  /*4200*/  FMNMX.FTZ R10, R30, R5, !PT ;  /* 0x000000051e0a7209 */ /* 0x000fe40007810000 */
[----:B------:R-:W-:Y:S02]  /*4210*/  FMNMX.FTZ R3, R29, R0, !PT ;  /* 0x000000001d037209 */ /* 0x000fe40007810000 */
[----:B------:R-:W-:Y:S01]  /*4220*/  FMNMX.FTZ R5, R31, R10, !PT ;  /* 0x0000000a1f057209 */ /* 0x000fe20007810000 */
[----:B------:R-:W-:Y:S01]  /*4230*/  SYNCS.ARRIVE.TRANS64.RED.A1T0 RZ, [UR7], RZ ;  /* 0x000000ffffff79a7 */ /* 0x000fe20008100407 */
        /* <DEDUP_REMOVED lines=55> */
[----:B------:R-:W-:-:S03]  /*45b0*/  FMNMX.FTZ R10, R87, R10, !PT ;  /* 0x0000000a570a7209 */ /* 0x000fc60007810000 */
[----:B------:R-:W0:Y:S04]  /*45c0*/  SHFL.BFLY PT, R0, R11, 0x2, 0x1f ;  /* 0x0c401f000b007f89 */ /* 0x000e2800000e0000 */
[----:B------:R-:W1:Y:S01]  /*45d0*/  SHFL.BFLY PT, R3, R10, 0x2, 0x1f ;  /* 0x0c401f000a037f89 */ /* 0x000e6200000e0000 */
[----:B0-----:R-:W-:Y:S02]  /*45e0*/  FMNMX.FTZ R12, R11, R0, !PT ;  /* 0x000000000b0c7209 */ /* 0x001fe40007810000 */
[----:B-1----:R-:W-:-:S03]  /*45f0*/  FMNMX.FTZ R13, R10, R3, !PT ;  /* 0x000000030a0d7209 */ /* 0x002fc60007810000 */
[----:B------:R-:W0:Y:S01]  /*4600*/  SHFL.BFLY PT, R5, R12, 0x1, 0x1f ;  /* 0x0c201f000c057f89 */ /* 0x000e2200000e0000 */
[----:B------:R-:W1:Y:S03]  /*4610*/  LDC R3, c[0x0][0x988] ;  /* 0x00026200ff037b82 */ /* 0x000e660000000800 */
[----:B------:R-:W2:Y:S01]  /*4620*/  SHFL.BFLY PT, R14, R13, 0x1, 0x1f ;  /* 0x0c201f000d0e7f89 */ /* 0x000ea200000e0000 */
[----:B0-----:R-:W-:Y:S02]  /*4630*/  FMNMX.FTZ R0, R12, R5, !PT ;  /* 0x000000050c007209 */ /* 0x001fe40007810000 */
[----:B--2---:R-:W-:-:S03]  /*4640*/  FMNMX.FTZ R5, R13, R14, !PT ;  /* 0x0000000e0d057209 */ /* 0x004fc60007810000 */
[C---:B-1----:R-:W-:Y:S01]  /*4650*/  FMUL.FTZ R10, R0.reuse, R3 ;  /* 0x00000003000a7220 */ /* 0x042fe20000410000 */
[----:B------:R-:W-:-:S03]  /*4660*/  FADD.FTZ R14, -R0, R9 ;  /* 0x00000009000e7221 */ /* 0x000fc60000010100 */
[-C--:B------:R-:W-:Y:S01]  /*4670*/  FFMA.FTZ R13, R28, R3.reuse, -R10 ;  /* 0x000000031c0d7223 */ /* 0x080fe2000001080a */
[C---:B------:R-:W-:Y:S01]  /*4680*/  FADD.FTZ R8, -R5.reuse, R8 ;  /* 0x0000000805087221 */ /* 0x040fe20000010100 */
[-C--:B------:R-:W-:Y:S01]  /*4690*/  FMUL.FTZ R28, R5, R3.reuse ;  /* 0x00000003051c7220 */ /* 0x080fe20000410000 */
[-CC-:B------:R-:W-:Y:S01]  /*46a0*/  FFMA.FTZ R11, R24, R3.reuse, -R10.reuse ;  /* 0x00000003180b7223 */ /* 0x180fe2000001080a */
[-CC-:B------:R-:W-:Y:S01]  /*46b0*/  FFMA.FTZ R12, R25, R3.reuse, -R10.reuse ;  /* 0x00000003190c7223 */ /* 0x180fe2000001080a */
[-CC-:B------:R-:W-:Y:S01]  /*46c0*/  FFMA.FTZ R15, R32, R3.reuse, -R10.reuse ;  /* 0x00000003200f7223 */ /* 0x180fe2000001080a */
[-CC-:B------:R-:W-:Y:S01]  /*46d0*/  FFMA.FTZ R20, R33, R3.reuse, -R10.reuse ;  /* 0x0000000321147223 */ /* 0x180fe2000001080a */
[-C--:B------:R-:W-:Y:S01]  /*46e0*/  FMUL.FTZ R9, R14, R3.reuse ;  /* 0x000000030e097220 */ /* 0x080fe20000410000 */
        /* <DEDUP_REMOVED lines=16> */
[-C--:B------:R-:W-:Y:S01]  /*47f0*/  FFMA.FTZ R53, R64, R3.reuse, -R10 ;  /* 0x0000000340357223 */ /* 0x080fe2000001080a */
[-C--:B------:R-:W-:Y:S01]  /*4800*/  FFMA.FTZ R29, R26, R3.reuse, -R28 ;  /* 0x000000031a1d7223 */ /* 0x080fe2000001081c */
        /* <DEDUP_REMOVED lines=10> */
[-C--:B------:R-:W-:Y:S01]  /*48b0*/  FFMA.FTZ R10, R85, R3.reuse, -R10 ;  /* 0x00000003550a7223 */ /* 0x080fe2000001080a */
[-CC-:B------:R-:W-:Y:S01]  /*48c0*/  FFMA.FTZ R85, R27, R3.reuse, -R28.reuse ;  /* 0x000000031b557223 */ /* 0x180fe2000001081c */
[----:B------:R-:W-:Y:S01]  /*48d0*/  MUFU.EX2 R9, R9 ;  /* 0x0000000900097308 */ /* 0x000fe20000000800 */
[-CC-:B------:R-:W-:Y:S01]  /*48e0*/  FFMA.FTZ R77, R30, R3.reuse, -R28.reuse ;  /* 0x000000031e4d7223 */ /* 0x180fe2000001081c */
[-CC-:B------:R-:W-:Y:S01]  /*48f0*/  FFMA.FTZ R31, R31, R3.reuse, -R28.reuse ;  /* 0x000000031f1f7223 */ /* 0x180fe2000001081c */
[-CC-:B------:R-:W-:Y:S01]  /*4900*/  FFMA.FTZ R76, R34, R3.reuse, -R28.reuse ;  /* 0x00000003224c7223 */ /* 0x180fe2000001081c */
[-CC-:B------:R-:W-:Y:S01]  /*4910*/  FFMA.FTZ R84, R35, R3.reuse, -R28.reuse ;  /* 0x0000000323547223 */ /* 0x180fe2000001081c */
[-CC-:B------:R-:W-:Y:S01]  /*4920*/  FFMA.FTZ R34, R50, R3.reuse, -R28.reuse ;  /* 0x0000000332227223 */ /* 0x180fe2000001081c */
[-CC-:B------:R-:W-:Y:S01]  /*4930*/  FFMA.FTZ R50, R71, R3.reuse, -R28.reuse ;  /* 0x0000000347327223 */ /* 0x180fe2000001081c */
[-CC-:B------:R-:W-:Y:S01]  /*4940*/  FFMA.FTZ R80, R43, R3.reuse, -R28.reuse ;  /* 0x000000032b507223 */ /* 0x180fe2000001081c */
[----:B------:R-:W0:Y:S01]  /*4950*/  MUFU.EX2 R11, R11 ;  /* 0x0000000b000b7308 */ /* 0x000e220000000800 */
[-CC-:B------:R-:W-:Y:S01]  /*4960*/  FFMA.FTZ R38, R38, R3.reuse, -R28.reuse ;  /* 0x0000000326267223 */ /* 0x180fe2000001081c */
[-CC-:B------:R-:W-:Y:S01]  /*4970*/  FFMA.FTZ R43, R47, R3.reuse, -R28.reuse ;  /* 0x000000032f2b7223 */ /* 0x180fe2000001081c */
        /* <DEDUP_REMOVED lines=13> */
[----:B------:R-:W1:Y:S01]  /*4a50*/  MUFU.EX2 R29, R29 ;  /* 0x0000001d001d7308 */ /* 0x000e620000000800 */
[----:B0-----:R-:W-:Y:S01]  /*4a60*/  FFMA.FTZ R71, R9, R6, R11 ;  /* 0x0000000609477223 */ /* 0x001fe2000001000b */
[-CC-:B------:R-:W-:Y:S01]  /*4a70*/  FFMA.FTZ R30, R67, R3.reuse, -R28.reuse ;  /* 0x00000003431e7223 */ /* 0x180fe2000001081c */
[-CC-:B------:R-:W-:Y:S01]  /*4a80*/  FFMA.FTZ R63, R63, R3.reuse, -R28.reuse ;  /* 0x000000033f3f7223 */ /* 0x180fe2000001081c */
[-CC-:B------:R-:W-:Y:S01]  /*4a90*/  FFMA.FTZ R51, R75, R3.reuse, -R28.reuse ;  /* 0x000000034b337223 */ /* 0x180fe2000001081c */
[-CC-:B------:R-:W-:Y:S01]  /*4aa0*/  FFMA.FTZ R66, R66, R3.reuse, -R28.reuse ;  /* 0x0000000342427223 */ /* 0x180fe2000001081c */
[-CC-:B------:R-:W-:Y:S01]  /*4ab0*/  FFMA.FTZ R55, R78, R3.reuse, -R28.reuse ;  /* 0x000000034e377223 */ /* 0x180fe2000001081c */
[-CC-:B------:R-:W-:Y:S01]  /*4ac0*/  FFMA.FTZ R82, R82, R3.reuse, -R28.reuse ;  /* 0x0000000352527223 */ /* 0x180fe2000001081c */
[----:B------:R-:W0:Y:S01]  /*4ad0*/  MUFU.EX2 R12, R12 ;  /* 0x0000000c000c7308 */ /* 0x000e220000000800 */
[----:B------:R-:W-:-:S07]  /*4ae0*/  FFMA.FTZ R83, R83, R3, -R28 ;  /* 0x0000000353537223 */ /* 0x000fce000001081c */
[----:B------:R-:W2:Y:S01]  /*4af0*/  MUFU.EX2 R85, R85 ;  /* 0x0000005500557308 */ /* 0x000ea20000000800 */
[----:B-1----:R-:W-:-:S07]  /*4b00*/  FFMA.FTZ R6, R8, R7, R29 ;  /* 0x0000000708067223 */ /* 0x002fce000001001d */
        /* <DEDUP_REMOVED lines=20> */
[----:B------:R-:W-:Y:S01]  /*4c50*/  MUFU.EX2 R24, R24 ;  /* 0x0000001800187308 */ /* 0x000fe20000000800 */
[----:B--2---:R-:W-:-:S07]  /*4c60*/  FADD.FTZ R79, R21, R6 ;  /* 0x00000006154f7221 */ /* 0x004fce0000010000 */
[----:B------:R-:W0:Y:S01]  /*4c70*/  MUFU.EX2 R81, R81 ;  /* 0x0000005100517308 */ /* 0x000e220000000800 */
[----:B-1----:R-:W-:-:S07]  /*4c80*/  FADD.FTZ R6, R38, R7 ;  /* 0x0000000726067221 */ /* 0x002fce0000010000 */
[----:B------:R-:W-:Y:S08]  /*4c90*/  MUFU.EX2 R25, R25 ;  /* 0x0000001900197308 */ /* 0x000ff00000000800 */
[----:B------:R-:W1:Y:S01]  /*4ca0*/  MUFU.EX2 R26, R26 ;  /* 0x0000001a001a7308 */ /* 0x000e620000000800 */
[----:B0-----:R-:W-:-:S07]  /*4cb0*/  FADD.FTZ R7, R81, R6 ;  /* 0x0000000651077221 */ /* 0x001fce0000010000 */
[----:B------:R-:W-:Y:S08]  /*4cc0*/  MUFU.EX2 R32, R32 ;  /* 0x0000002000207308 */ /* 0x000ff00000000800 */
[----:B------:R-:W0:Y:S01]  /*4cd0*/  MUFU.EX2 R80, R80 ;  /* 0x0000005000507308 */ /* 0x000e220000000800 */
[----:B-1----:R-:W-:-:S07]  /*4ce0*/  FADD.FTZ R7, R26, R7 ;  /* 0x000000071a077221 */ /* 0x002fce0000010000 */
[----:B------:R-:W-:Y:S08]  /*4cf0*/  MUFU.EX2 R33, R33 ;  /* 0x0000002100217308 */ /* 0x000ff00000000800 */
[----:B------:R-:W1:Y:S08]  /*4d00*/  MUFU.EX2 R27, R27 ;  /* 0x0000001b001b7308 */ /* 0x000e700000000800 */
[----:B------:R-:W2:Y:S08]  /*4d10*/  MUFU.EX2 R36, R36 ;  /* 0x0000002400247308 */ /* 0x000eb00000000800 */
[----:B------:R3:W-:Y:S08]  /*4d20*/  MUFU.EX2 R74, R62 ;  /* 0x0000003e004a7308 */ /* 0x0007f00000000800 */
[----:B------:R-:W4:Y:S01]  /*4d30*/  MUFU.EX2 R43, R43 ;  /* 0x0000002b002b7308 */ /* 0x000f220000000800 */
[----:B---3--:R-:W-:-:S04]  /*4d40*/  FADD.FTZ R62, R24, R79 ;  /* 0x0000004f183e7221 */ /* 0x008fc80000010000 */
[----:B------:R-:W-:Y:S01]  /*4d50*/  FADD.FTZ R79, R25, R62 ;  /* 0x0000003e194f7221 */ /* 0x000fe20000010000 */
[----:B0-----:R-:W-:Y:S02]  /*4d60*/  FADD.FTZ R62, R80, R7 ;  /* 0x00000007503e7221 */ /* 0x001fe40000010000 */
[----:B------:R-:W0:Y:S01]  /*4d70*/  MUFU.EX2 R37, R37 ;  /* 0x0000002500257308 */ /* 0x000e220000000800 */
[----:B------:R-:W-:Y:S01]  /*4d80*/  FADD.FTZ R6, R32, R79 ;  /* 0x0000004f20067221 */ /* 0x000fe20000010000 */
[----:B-1----:R-:W-:-:S03]  /*4d90*/  FADD.FTZ R62, R27, R62 ;  /* 0x0000003e1b3e7221 */ /* 0x002fc60000010000 */
[----:B------:R-:W-:-:S03]  /*4da0*/  FADD.FTZ R7, R33, R6 ;  /* 0x0000000621077221 */ /* 0x000fc60000010000 */
[----:B------:R-:W1:Y:S01]  /*4db0*/  MUFU.EX2 R34, R34 ;  /* 0x0000002200227308 */ /* 0x000e620000000800 */
[----:B--2---:R-:W-:Y:S01]  /*4dc0*/  FADD.FTZ R6, R36, R7 ;  /* 0x0000000724067221 */ /* 0x004fe20000010000 */
[----:B----4-:R-:W-:-:S06]  /*4dd0*/  FADD.FTZ R7, R43, R62 ;  /* 0x0000003e2b077221 */ /* 0x010fcc0000010000 */
[----:B------:R-:W2:Y:S01]  /*4de0*/  MUFU.EX2 R40, R40 ;  /* 0x0000002800287308 */ /* 0x000ea20000000800 */
[----:B0-----:R-:W-:-:S07]  /*4df0*/  FADD.FTZ R79, R37, R6 ;  /* 0x00000006254f7221 */ /* 0x001fce0000010000 */
[----:B------:R-:W0:Y:S01]  /*4e00*/  MUFU.EX2 R42, R42 ;  /* 0x0000002a002a7308 */ /* 0x000e220000000800 */
[----:B-1----:R-:W-:-:S07]  /*4e10*/  FADD.FTZ R7, R34, R7 ;  /* 0x0000000722077221 */ /* 0x002fce0000010000 */
[----:B------:R-:W1:Y:S01]  /*4e20*/  MUFU.EX2 R41, R41 ;  /* 0x0000002900297308 */ /* 0x000e620000000800 */
[----:B--2---:R-:W-:-:S07]  /*4e30*/  FADD.FTZ R6, R40, R79 ;  /* 0x0000004f28067221 */ /* 0x004fce0000010000 */
[----:B------:R-:W2:Y:S08]  /*4e40*/  MUFU.EX2 R35, R35 ;  /* 0x0000002300237308 */ /* 0x000eb00000000800 */
[----:B------:R-:W3:Y:S08]  /*4e50*/  MUFU.EX2 R44, R44 ;  /* 0x0000002c002c7308 */ /* 0x000ef00000000800 */
[----:B------:R-:W4:Y:S08]  /*4e60*/  MUFU.EX2 R39, R39 ;  /* 0x0000002700277308 */ /* 0x000f300000000800 */
[----:B------:R-:W5:Y:S08]  /*4e70*/  MUFU.EX2 R45, R45 ;  /* 0x0000002d002d7308 */ /* 0x000f700000000800 */
[----:B------:R-:W5:Y:S08]  /*4e80*/  MUFU.EX2 R54, R54 ;  /* 0x0000003600367308 */ /* 0x000f700000000800 */
[----:B------:R-:W5:Y:S08]  /*4e90*/  MUFU.EX2 R48, R48 ;  /* 0x0000003000307308 */ /* 0x000f700000000800 */
[----:B------:R0:W5:Y:S08]  /*4ea0*/  MUFU.EX2 R67, R46 ;  /* 0x0000002e00437308 */ /* 0x0001700000000800 */
[----:B------:R1:W-:Y:S01]  /*4eb0*/  MUFU.EX2 R71, R30 ;  /* 0x0000001e00477308 */ /* 0x0003e20000000800 */
[-CC-:B0-----:R-:W-:Y:S01]  /*4ec0*/  FFMA.FTZ R46, R86, R3.reuse, -R28.reuse ;  /* 0x00000003562e7223 */ /* 0x181fe2000001081c */
[----:B------:R-:W-:-:S06]  /*4ed0*/  FFMA.FTZ R28, R87, R3, -R28 ;  /* 0x00000003571c7223 */ /* 0x000fcc000001081c */
[----:B------:R-:W0:Y:S01]  /*4ee0*/  MUFU.EX2 R49, R49 ;  /* 0x0000003100317308 */ /* 0x000e220000000800 */
[----:B-1----:R-:W-:Y:S01]  /*4ef0*/  FADD.FTZ R30, R42, R7 ;  /* 0x000000072a1e7221 */ /* 0x002fe20000010000 */
[----:B------:R-:W-:-:S03]  /*4f00*/  FADD.FTZ R7, R41, R6 ;  /* 0x0000000629077221 */ /* 0x000fc60000010000 */
[----:B--2---:R-:W-:Y:S01]  /*4f10*/  FADD.FTZ R30, R35, R30 ;  /* 0x0000001e231e7221 */ /* 0x004fe20000010000 */
[----:B---3--:R-:W-:Y:S02]  /*4f20*/  FADD.FTZ R6, R44, R7 ;  /* 0x000000072c067221 */ /* 0x008fe40000010000 */
[----:B------:R-:W1:Y:S01]  /*4f30*/  MUFU.EX2 R52, R52 ;  /* 0x0000003400347308 */ /* 0x000e620000000800 */
[----:B----4-:R-:W-:-:S07]  /*4f40*/  FADD.FTZ R7, R39, R30 ;  /* 0x0000001e27077221 */ /* 0x010fce0000010000 */
[----:B------:R-:W2:Y:S08]  /*4f50*/  MUFU.EX2 R75, R63 ;  /* 0x0000003f004b7308 */ /* 0x000eb00000000800 */
[----:B------:R-:W3:Y:S08]  /*4f60*/  MUFU.EX2 R53, R53 ;  /* 0x0000003500357308 */ /* 0x000ef00000000800 */
[----:B------:R5:W-:Y:S08]  /*4f70*/  MUFU.EX2 R63, R47 ;  /* 0x0000002f003f7308 */ /* 0x000bf00000000800 */
[----:B------:R-:W4:Y:S01]  /*4f80*/  MUFU.EX2 R70, R66 ;  /* 0x0000004200467308 */ /* 0x000f220000000800 */
[----:B-----5:R-:W-:Y:S01]  /*4f90*/  FADD.FTZ R47, R45, R6 ;  /* 0x000000062d2f7221 */ /* 0x020fe20000010000 */
[----:B------:R-:W-:-:S03]  /*4fa0*/  FADD.FTZ R6, R54, R7 ;  /* 0x0000000736067221 */ /* 0x000fc60000010000 */
[----:B------:R-:W-:Y:S01]  /*4fb0*/  FADD.FTZ R30, R48, R47 ;  /* 0x0000002f301e7221 */ /* 0x000fe20000010000 */
[----:B------:R-:W-:Y:S02]  /*4fc0*/  FADD.FTZ R7, R67, R6 ;  /* 0x0000000643077221 */ /* 0x000fe40000010000 */
[----:B------:R-:W5:Y:S01]  /*4fd0*/  MUFU.EX2 R56, R56 ;  /* 0x0000003800387308 */ /* 0x000f620000000800 */
[----:B0-----:R-:W-:Y:S01]  /*4fe0*/  FADD.FTZ R47, R49, R30 ;  /* 0x0000001e312f7221 */ /* 0x001fe20000010000 */
[----:B------:R-:W-:-:S03]  /*4ff0*/  FADD.FTZ R6, R74, R7 ;  /* 0x000000074a067221 */ /* 0x000fc60000010000 */
[----:B-1----:R-:W-:Y:S01]  /*5000*/  FADD.FTZ R30, R52, R47 ;  /* 0x0000002f341e7221 */ /* 0x002fe20000010000 */
[----:B--2---:R-:W-:Y:S02]  /*5010*/  FADD.FTZ R7, R75, R6 ;  /* 0x000000064b077221 */ /* 0x004fe40000010000 */
[----:B------:R-:W0:Y:S01]  /*5020*/  MUFU.EX2 R57, R57 ;  /* 0x0000003900397308 */ /* 0x000e220000000800 */
[----:B---3--:R-:W-:Y:S01]  /*5030*/  FADD.FTZ R47, R53, R30 ;  /* 0x0000001e352f7221 */ /* 0x008fe20000010000 */
[----:B----4-:R-:W-:-:S04]  /*5040*/  FADD.FTZ R6, R70, R7 ;  /* 0x0000000746067221 */ /* 0x010fc80000010000 */
[----:B------:R-:W-:Y:S02]  /*5050*/  FADD.FTZ R6, R71, R6 ;  /* 0x0000000647067221 */ /* 0x000fe40000010000 */
[----:B------:R-:W1:Y:S01]  /*5060*/  MUFU.EX2 R60, R60 ;  /* 0x0000003c003c7308 */ /* 0x000e620000000800 */
[----:B-----5:R-:W-:Y:S01]  /*5070*/  FADD.FTZ R30, R56, R47 ;  /* 0x0000002f381e7221 */ /* 0x020fe20000010000 */
[----:B------:R-:W-:-:S06]  /*5080*/  FADD.FTZ R47, R63, R6 ;  /* 0x000000063f2f7221 */ /* 0x000fcc0000010000 */
[----:B------:R-:W2:Y:S01]  /*5090*/  MUFU.EX2 R66, R50 ;  /* 0x0000003200427308 */ /* 0x000ea20000000800 */
[----:B0-----:R-:W-:-:S07]  /*50a0*/  FADD.FTZ R7, R57, R30 ;  /* 0x0000001e39077221 */ /* 0x001fce0000010000 */
[----:B------:R-:W0:Y:S01]  /*50b0*/  MUFU.EX2 R61, R61 ;  /* 0x0000003d003d7308 */ /* 0x000e220000000800 */
[----:B-1----:R-:W-:-:S07]  /*50c0*/  FADD.FTZ R6, R60, R7 ;  /* 0x000000073c067221 */ /* 0x002fce0000010000 */
[----:B------:R-:W1:Y:S01]  /*50d0*/  MUFU.EX2 R59, R59 ;  /* 0x0000003b003b7308 */ /* 0x000e620000000800 */
[----:B--2---:R-:W-:-:S07]  /*50e0*/  FADD.FTZ R30, R66, R47 ;  /* 0x0000002f421e7221 */ /* 0x004fce0000010000 */
        /* <DEDUP_REMOVED lines=27> */
[----:B-1----:R-:W-:Y:S01]  /*52a0*/  FADD.FTZ R30, R46, R7 ;  /* 0x000000072e1e7221 */ /* 0x002fe20000010000 */
[----:B--2---:R-:W-:-:S03]  /*52b0*/  FADD.FTZ R6, R10, R79 ;  /* 0x0000004f0a067221 */ /* 0x004fc60000010000 */
[----:B0-----:R-:W-:Y:S01]  /*52c0*/  FADD.FTZ R7, R47, R30 ;  /* 0x0000001e2f077221 */ /* 0x001fe20000010000 */
[----:B------:R-:W-:Y:S06]  /*52d0*/  @!P0 BRA `(.L_x_184) ;  /* 0x0000000000048947 */ /* 0x000fec0003800000 */
[----:B------:R-:W-:Y:S01]  /*52e0*/  BPT.TRAP 0x1 ;  /* 0x000000040000795c */ /* 0x000fe20000300000 */
.L_x_184:
[----:B------:R-:W-:Y:S01]  /*52f0*/  ULEA UR6, UR6, UR40, 0x3 ;  /* 0x0000002806067291 */ /* 0x000fe2000f8e183f */
[----:B------:R-:W-:Y:S01]  /*5300*/  F2FP.BF16.F32.PACK_AB R28, R12, R11 ;  /* 0x0000000b0c1c723e */ /* 0x000fe200000010ff */
[----:B------:R-:W-:Y:S01]  /*5310*/  FMUL.FTZ R88, R88, R9 ;  /* 0x0000000958587220 */ /* 0x000fe20000410000 */
[----:B------:R-:W-:Y:S01]  /*5320*/  F2FP.BF16.F32.PACK_AB R30, R14, R13 ;  /* 0x0000000d0e1e723e */ /* 0x000fe200000010ff */
[----:B------:R-:W-:Y:S01]  /*5330*/  UIADD3 UR6, UR6, 0x2d860, URZ ;  /* 0x0002d86006067890 */ /* 0x000fe2000fffe03f */
[----:B------:R-:W-:Y:S01]  /*5340*/  F2FP.BF16.F32.PACK_AB R29, R85, R29 ;  /* 0x0000001d551d723e */ /* 0x000fe200000010ff */
[----:B------:R-:W-:Y:S01]  /*5350*/  FMUL.FTZ R89, R89, R9 ;  /* 0x0000000959597220 */ /* 0x000fe20000410000 */
[----:B------:R-:W-:Y:S01]  /*5360*/  F2FP.BF16.F32.PACK_AB R31, R31, R77 ;  /* 0x0000004d1f1f723e */ /* 0x000fe200000010ff */
[----:B------:R-:W-:Y:S01]  /*5370*/  UPRMT UR6, UR41, 0x654, UR6 ;  /* 0x0000065429067896 */ /* 0x000fe20008000006 */
[----:B------:R-:W-:Y:S01]  /*5380*/  F2FP.BF16.F32.PACK_AB R12, R20, R15 ;  /* 0x0000000f140c723e */ /* 0x000fe200000010ff */
[----:B------:R-:W-:Y:S01]  /*5390*/  FMUL.FTZ R92, R92, R9 ;  /* 0x000000095c5c7220 */ /* 0x000fe20000410000 */
[----:B------:R-:W-:Y:S01]  /*53a0*/  F2FP.BF16.F32.PACK_AB R14, R24, R21 ;  /* 0x00000015180e723e */ /* 0x000fe200000010ff */
[-C--:B------:R-:W-:Y:S01]  /*53b0*/  FMUL.FTZ R93, R93, R9.reuse ;  /* 0x000000095d5d7220 */ /* 0x080fe20000410000 */
[----:B------:R-:W-:Y:S01]  /*53c0*/  F2FP.BF16.F32.PACK_AB R13, R84, R76 ;  /* 0x0000004c540d723e */ /* 0x000fe200000010ff */
[-C--:B------:R-:W-:Y:S01]  /*53d0*/  FMUL.FTZ R96, R96, R9.reuse ;  /* 0x0000000960607220 */ /* 0x080fe20000410000 */
[----:B------:R-:W-:Y:S01]  /*53e0*/  F2FP.BF16.F32.PACK_AB R15, R81, R38 ;  /* 0x00000026510f723e */ /* 0x000fe200000010ff */
[----:B------:R-:W-:Y:S01]  /*53f0*/  FMUL.FTZ R97, R97, R9 ;  /* 0x0000000961617220 */ /* 0x000fe20000410000 */
[----:B------:R-:W-:Y:S01]  /*5400*/  F2FP.BF16.F32.PACK_AB R24, R32, R25 ;  /* 0x000000192018723e */ /* 0x000fe200000010ff */
[----:B------:R-:W-:Y:S01]  /*5410*/  SYNCS.ARRIVE.TRANS64.RED.A1T0 RZ, [UR6], RZ ;  /* 0x000000ffffff79a7 */ /* 0x000fe20008100406 */
[----:B------:R-:W-:Y:S01]  /*5420*/  F2FP.BF16.F32.PACK_AB R25, R80, R26 ;  /* 0x0000001a5019723e */ /* 0x000fe200000010ff */
[----:B------:R-:W-:Y:S01]  /*5430*/  STSM.16.M88.4 [R16+0x21800], R28 ;  /* 0x0218001c10007844 */ /* 0x000fe20000000200 */
[----:B------:R-:W-:Y:S01]  /*5440*/  F2FP.BF16.F32.PACK_AB R26, R36, R33 ;  /* 0x00000021241a723e */ /* 0x000fe200000010ff */
[----:B------:R-:W-:Y:S01]  /*5450*/  UMOV UR6, UR38 ;  /* 0x0000002600067c82 */ /* 0x000fe20008000000 */
[----:B------:R-:W-:Y:S01]  /*5460*/  F2FP.BF16.F32.PACK_AB R27, R43, R27 ;  /* 0x0000001b2b1b723e */ /* 0x000fe200000010ff */
[----:B------:R0:W-:Y:S01]  /*5470*/  STSM.16.M88.4 [R22], R12 ;  /* 0x0000000c16007844 */ /* 0x0001e20000000200 */
[----:B------:R-:W-:Y:S01]  /*5480*/  F2FP.BF16.F32.PACK_AB R33, R42, R34 ;  /* 0x000000222a21723e */ /* 0x000fe200000010ff */
[----:B------:R-:W-:Y:S01]  /*5490*/  FMUL.FTZ R100, R100, R9 ;  /* 0x0000000964647220 */ /* 0x000fe20000410000 */
[----:B------:R-:W-:Y:S01]  /*54a0*/  F2FP.BF16.F32.PACK_AB R32, R40, R37 ;  /* 0x000000252820723e */ /* 0x000fe200000010ff */
[----:B------:R1:W-:Y:S01]  /*54b0*/  STSM.16.M88.4 [R18], R24 ;  /* 0x0000001812007844 */ /* 0x0003e20000000200 */
[----:B------:R-:W-:Y:S01]  /*54c0*/  F2FP.BF16.F32.PACK_AB R34, R44, R41 ;  /* 0x000000292c22723e */ /* 0x000fe200000010ff */
[----:B------:R-:W-:Y:S01]  /*54d0*/  FMUL.FTZ R101, R101, R9 ;  /* 0x0000000965657220 */ /* 0x000fe20000410000 */
        /* <DEDUP_REMOVED lines=26> */
[----:B-1----:R-:W-:Y:S01]  /*5680*/  F2FP.BF16.F32.PACK_AB R24, R72, R69 ;  /* 0x000000454818723e */ /* 0x002fe200000010ff */
[----:B------:R-:W-:Y:S01]  /*5690*/  FMUL.FTZ R124, R124, R9 ;  /* 0x000000097c7c7220 */ /* 0x000fe20000410000 */
[----:B------:R-:W-:Y:S01]  /*56a0*/  F2FP.BF16.F32.PACK_AB R25, R51, R50 ;  /* 0x000000323319723e */ /* 0x000fe200000010ff */
[----:B------:R2:W-:Y:S01]  /*56b0*/  STSM.16.M88.4 [R18+0x6000], R28 ;  /* 0x0060001c12007844 */ /* 0x0005e20000000200 */
[----:B------:R-:W-:Y:S01]  /*56c0*/  F2FP.BF16.F32.PACK_AB R26, R10, R73 ;  /* 0x000000490a1a723e */ /* 0x000fe200000010ff */
[-C--:B------:R-:W-:Y:S01]  /*56d0*/  FMUL.FTZ R125, R125, R9.reuse ;  /* 0x000000097d7d7220 */ /* 0x080fe20000410000 */
[----:B------:R-:W-:Y:S01]  /*56e0*/  F2FP.BF16.F32.PACK_AB R27, R47, R46 ;  /* 0x0000002e2f1b723e */ /* 0x000fe200000010ff */
[-C--:B------:R-:W-:Y:S01]  /*56f0*/  FMUL.FTZ R128, R128, R9.reuse ;  /* 0x0000000980807220 */ /* 0x080fe20000410000 */
[----:B------:R-:W-:Y:S01]  /*5700*/  ISETP.GT.AND P1, PT, R4, RZ, PT ;  /* 0x000000ff0400720c */ /* 0x000fe20003f24270 */
[-C--:B------:R-:W-:Y:S01]  /*5710*/  FMUL.FTZ R129, R129, R9.reuse ;  /* 0x0000000981817220 */ /* 0x080fe20000410000 */
[-C--:B------:R-:W-:Y:S01]  /*5720*/  FMUL.FTZ R132, R132, R9.reuse ;  /* 0x0000000984847220 */ /* 0x080fe20000410000 */
[----:B------:R2:W-:Y:S01]  /*5730*/  STSM.16.M88.4 [R17+0x6000], R24 ;  /* 0x0060001811007844 */ /* 0x0005e20000000200 */
[----:B------:R-:W-:Y:S01]  /*5740*/  FMUL.FTZ R133, R133, R9 ;  /* 0x0000000985857220 */ /* 0x000fe20000410000 */
[-C--:B------:R-:W-:Y:S01]  /*5750*/  FMUL.FTZ R90, R90, R8.reuse ;  /* 0x000000085a5a7220 */ /* 0x080fe20000410000 */
        /* <DEDUP_REMOVED lines=29> */
[----:B------:R-:W-:Y:S01]  /*5930*/  VIADD R4, R4, 0xffffffff ;  /* 0xffffffff04047836 */ /* 0x000fe20000000000 */
[----:B------:R-:W-:Y:S01]  /*5940*/  MOV R10, R2 ;  /* 0x00000002000a7202 */ /* 0x000fe20000000f00 */
[----:B------:R-:W-:-:S02]  /*5950*/  IMAD.MOV.U32 R8, RZ, RZ, R5 ;  /* 0x000000ffff087224 */ /* 0x000fc400078e0005 */
[----:B------:R-:W-:Y:S01]  /*5960*/  IMAD.MOV.U32 R9, RZ, RZ, R0 ;  /* 0x000000ffff097224 */ /* 0x000fe200078e0000 */
[----:B0-----:R-:W-:Y:S01]  /*5970*/  NOP ;  /* 0x0000000000007918 */ /* 0x001fe20000000000 */
[----:B--2---:R-:W-:Y:S05]  /*5980*/  @P1 BRA `(.L_x_185) ;  /* 0xffffffdc00d41947 */ /* 0x004fea000383ffff */
.L_x_174:
[----:B------:R-:W-:Y:S06]  /*5990*/  BAR.ARV 0x8, 0x200 ;  /* 0x0208000000007b1d */ /* 0x000fec0000002000 */
[----:B------:R-:W-:Y:S05]  /*59a0*/  @!P0 BRA `(.L_x_186) ;  /* 0x0000000000048947 */ /* 0x000fea0003800000 */
[----:B------:R-:W-:Y:S01]  /*59b0*/  BPT.TRAP 0x1 ;  /* 0x000000040000795c */ /* 0x000fe20000300000 */
.L_x_186:
[----:B------:R-:W-:Y:S01]  /*59c0*/  ULEA UR4, UR38, UR40, 0x3 ;  /* 0x0000002826047291 */ /* 0x000fe2000f8e183f */
[----:B------:R-:W-:-:S08]  /*59d0*/  SHF.L.U32 R4, R2, 0x1f, RZ ;  /* 0x0000001f02047819 */ /* 0x000fd000000006ff */
[----:B------:R0:W2:Y:S01]  /*59e0*/  SYNCS.PHASECHK.TRANS64.TRYWAIT P1, [UR4+0x2d850], R4 ;  /* 0x02d85004ff0075a7 */ /* 0x0000a20008020144 */
[----:B------:R-:W-:Y:S05]  /*59f0*/  @!P0 BRA `(.L_x_187) ;  /* 0x0000000000048947 */ /* 0x000fea0003800000 */
[----:B------:R-:W-:Y:S01]  /*5a00*/  BPT.TRAP 0x1 ;  /* 0x000000040000795c */ /* 0x000fe20000300000 */
.L_x_187:
[----:B--2---:R-:W-:Y:S05]  /*5a10*/  @P1 BRA `(.L_x_188) ;  /* 0x0000000000081947 */ /* 0x004fea0003800000 */
[----:B------:R-:W2:Y:S02]  /*5a20*/  SYNCS.PHASECHK.TRANS64.TRYWAIT P1, [UR4+0x2d850], R4 ;  /* 0x02d85004ff0075a7 */ /* 0x000ea40008020144 */
[----:B--2---:R-:W-:Y:S05]  /*5a30*/  @!P1 BRA `(.L_x_189) ;  /* 0x0000007800009947 */ /* 0x004fea0003800000 */
.L_x_188:
[----:B------:R-:W-:Y:S01]  /*5a40*/  UIADD3 UR40, UR40, 0x400, URZ ;  /* 0x0000040028287890 */ /* 0x000fe2000fffe03f */
[----:B------:R-:W-:Y:S01]  /*5a50*/  WARPGROUP.ARRIVE ;  /* 0x00000000000079c5 */ /* 0x000fe20000000000 */
[----:B------:R-:W-:Y:S01]  /*5a60*/  ULOP3.LUT UR39, UR39, 0x10000, URZ, 0xfc, !UPT ;  /* 0x0001000027277892 */ /* 0x000fe2000f8efc3f */
[----:B-1----:R-:W1:Y:S01]  /*5a70*/  SHFL.BFLY PT, R9, R6, 0x2, 0x1f ;  /* 0x0c401f0006097f89 */ /* 0x002e6200000e0000 */
[----:B------:R-:W-:Y:S01]  /*5a80*/  USHF.R.U32.HI UR40, URZ, 0x4, UR40 ;  /* 0x000000043f287899 */ /* 0x000fe20008011628 */
[----:B------:R-:W-:Y:S01]  /*5a90*/  IMAD.MOV.U32 R10, RZ, RZ, RZ ;  /* 0x000000ffff0a7224 */ /* 0x000fe200078e00ff */
[----:B------:R-:W-:Y:S01]  /*5aa0*/  UMOV UR9, 0x40000040 ;  /* 0x4000004000097882 */ /* 0x000fe20000000000 */
[----:B------:R-:W-:Y:S01]  /*5ab0*/  UMOV UR11, 0x80000020 ;  /* 0x80000020000b7882 */ /* 0x000fe20000000000 */
[----:B------:R-:W-:Y:S01]  /*5ac0*/  ULOP3.LUT UR40, UR40, 0x3fff, URZ, 0xc0, !UPT ;  /* 0x00003fff28287892 */ /* 0x000fe2000f8ec03f */
[----:B0-----:R-:W0:Y:S01]  /*5ad0*/  SHFL.BFLY PT, R4, R7, 0x2, 0x1f ;  /* 0x0c401f0007047f89 */ /* 0x001e2200000e0000 */
[----:B------:R-:W-:Y:S01]  /*5ae0*/  UMOV UR8, UR39 ;  /* 0x0000002700087c82 */ /* 0x000fe20008000000 */
[----:B------:R-:W-:Y:S01]  /*5af0*/  IMAD.MOV.U32 R29, RZ, RZ, -0x800000 ;  /* 0xff800000ff1d7424 */ /* 0x000fe200078e00ff */
[----:B------:R-:W-:Y:S01]  /*5b00*/  ULOP3.LUT UR5, UR40, 0x2000000, URZ, 0xfc, !UPT ;  /* 0x0200000028057892 */ /* 0x000fe2000f8efc3f */
[----:B------:R-:W-:-:S03]  /*5b10*/  IMAD.MOV.U32 R28, RZ, RZ, -0x800000 ;  /* 0xff800000ff1c7424 */ /* 0x000fc600078e00ff */
[----:B------:R-:W-:-:S07]  /*5b20*/  UIMAD UR5, UR38, 0x600, UR5 ;  /* 0x00000600260578a4 */ /* 0x000fce000f8e0205 */
[----:B------:R-:W-:Y:S02]  /*5b30*/  UMOV UR10, UR5 ;  /* 0x00000005000a7c82 */ /* 0x000fe40008000000 */
[----:B------:R-:W-:Y:S01]  /*5b40*/  HGMMA.64x96x16.F32.BF16 R88, gdesc[UR8].tnspB, R88, gsb0 ;  /* 0x41600000085879f0 */ /* 0x000fe20008001858 */
[----:B------:R-:W-:Y:S01]  /*5b50*/  UIADD3 UR8, UR39, 0x2, URZ ;  /* 0x0000000227087890 */ /* 0x000fe2000fffe03f */
[----:B-1----:R-:W-:Y:S01]  /*5b60*/  FADD.FTZ R9, R9, R6 ;  /* 0x0000000609097221 */ /* 0x002fe20000010000 */
[----:B------:R-:W-:Y:S01]  /*5b70*/  UIADD3 UR10, UR5, 0x40, URZ ;  /* 0x00000040050a7890 */ /* 0x000fe2000fffe03f */
[----:B------:R-:W-:Y:S01]  /*5b80*/  UMOV UR9, 0x40000040 ;  /* 0x4000004000097882 */ /* 0x000fe20000000000 */
[----:B------:R-:W-:Y:S01]  /*5b90*/  UMOV UR11, 0x80000020 ;  /* 0x80000020000b7882 */ /* 0x000fe20000000000 */
[----:B0-----:R-:W-:Y:S02]  /*5ba0*/  FADD.FTZ R8, R4, R7 ;  /* 0x0000000704087221 */ /* 0x001fe40000010000 */
[----:B------:R-:W0:Y:S04]  /*5bb0*/  SHFL.BFLY PT, R4, R9, 0x1, 0x1f ;  /* 0x0c201f0009047f89 */ /* 0x000e2800000e0000 */
[----:B------:R-:W1:Y:S01]  /*5bc0*/  SHFL.BFLY PT, R11, R8, 0x1, 0x1f ;  /* 0x0c201f00080b7f89 */ /* 0x000e6200000e0000 */
[----:B0-----:R-:W-:Y:S01]  /*5bd0*/  FADD.FTZ R12, R9, R4 ;  /* 0x00000004090c7221 */ /* 0x001fe20000010000 */
[----:B------:R-:W-:-:S02]  /*5be0*/  IMAD.MOV.U32 R4, RZ, RZ, RZ ;  /* 0x000000ffff047224 */ /* 0x000fc400078e00ff */
[----:B-1----:R-:W-:Y:S02]  /*5bf0*/  FADD.FTZ R13, R8, R11 ;  /* 0x0000000b080d7221 */ /* 0x002fe40000010000 */
[----:B------:R-:W-:-:S03]  /*5c00*/  FSETP.NE.FTZ.AND P1, PT, R12, RZ, PT ;  /* 0x000000ff0c00720b */ /* 0x000fc60003f35000 */
[----:B------:R-:W-:-:S10]  /*5c10*/  FSETP.NE.FTZ.AND P2, PT, R13, RZ, PT ;  /* 0x000000ff0d00720b */ /* 0x000fd40003f55000 */
[----:B------:R-:W0:Y:S01]  /*5c20*/  @P1 MUFU.LG2 R6, R12 ;  /* 0x0000000c00061308 */ /* 0x000e220000000c00 */
[C---:B------:R-:W-:Y:S02]  /*5c30*/  @P1 FMUL.FTZ R7, R3.reuse, 0.69314718246459960938 ;  /* 0x3f31721803071820 */ /* 0x040fe40000410000 */
        /* <DEDUP_REMOVED lines=56> */
.L_x_190:
[----:B------:R-:W-:Y:S01]  /*5fc0*/  UIADD3 UR4, UR4, 0x2d860, URZ ;  /* 0x0002d86004047890 */ /* 0x000fe2000fffe03f */
[-C--:B------:R-:W-:Y:S01]  /*5fd0*/  FMUL.FTZ R6, R88, R4.reuse ;  /* 0x0000000458067220 */ /* 0x080fe20000410000 */
[----:B------:R-:W-:Y:S01]  /*5fe0*/  UIADD3 UR38, UR38, 0x1, URZ ;  /* 0x0000000126267890 */ /* 0x000fe2000fffe03f */
[-C--:B------:R-:W-:Y:S01]  /*5ff0*/  FMUL.FTZ R31, R89, R4.reuse ;  /* 0x00000004591f7220 */ /* 0x080fe20000410000 */
[----:B------:R-:W-:Y:S01]  /*6000*/  UPRMT UR4, UR41, 0x654, UR4 ;  /* 0x0000065429047896 */ /* 0x000fe20008000004 */
[-C--:B------:R-:W-:Y:S01]  /*6010*/  FMUL.FTZ R7, R92, R4.reuse ;  /* 0x000000045c077220 */ /* 0x080fe20000410000 */
[----:B------:R-:W-:Y:S01]  /*6020*/  UISETP.NE.AND UP0, UPT, UR38, 0x2, UPT ;  /* 0x000000022600788c */ /* 0x000fe2000bf05270 */
[-C--:B------:R-:W-:Y:S01]  /*6030*/  FMUL.FTZ R8, R93, R4.reuse ;  /* 0x000000045d087220 */ /* 0x080fe20000410000 */
[-C--:B------:R-:W-:Y:S01]  /*6040*/  FMUL.FTZ R14, R96, R4.reuse ;  /* 0x00000004600e7220 */ /* 0x080fe20000410000 */
[-C--:B------:R-:W-:Y:S01]  /*6050*/  FMUL.FTZ R49, R97, R4.reuse ;  /* 0x0000000461317220 */ /* 0x080fe20000410000 */
[-C--:B------:R-:W-:Y:S01]  /*6060*/  FMUL.FTZ R47, R100, R4.reuse ;  /* 0x00000004642f7220 */ /* 0x080fe20000410000 */
[-C--:B------:R-:W-:Y:S01]  /*6070*/  FMUL.FTZ R50, R101, R4.reuse ;  /* 0x0000000465327220 */ /* 0x080fe20000410000 */
[-C--:B------:R-:W-:Y:S01]  /*6080*/  FMUL.FTZ R46, R104, R4.reuse ;  /* 0x00000004682e7220 */ /* 0x080fe20000410000 */
[----:B------:R-:W-:Y:S01]  /*6090*/  SYNCS.ARRIVE.TRANS64.RED.A1T0 RZ, [UR4], RZ ;  /* 0x000000ffffff79a7 */ /* 0x000fe20008100404 */
[----:B------:R-:W-:Y:S01]  /*60a0*/  USEL UR4, URZ, 0x1, UP0 ;  /* 0x000000013f047887 */ /* 0x000fe20008000000 */
        /* <DEDUP_REMOVED lines=36> */
[----:B------:R-:W-:Y:S01]  /*62f0*/  PLOP3.LUT P0, PT, PT, PT, PT, 0x8, 0x0 ;  /* 0x000000000000781c */ /* 0x000fe20003f0e170 */
[-C--:B------:R-:W-:Y:S01]  /*6300*/  FMUL.FTZ R53, R131, R10.reuse ;  /* 0x0000000a83357220 */ /* 0x080fe20000410000 */
[-C--:B------:R-:W-:Y:S01]  /*6310*/  FMUL.FTZ R52, R134, R10.reuse ;  /* 0x0000000a86347220 */ /* 0x080fe20000410000 */
[----:B------:R-:W-:Y:S01]  /*6320*/  FMUL.FTZ R135, R135, R10 ;  /* 0x0000000a87877220 */ /* 0x000fe20000410000 */
[----:B------:R-:W-:Y:S01]  /*6330*/  VIADD R145, R145, 0x1 ;  /* 0x0000000191917836 */ /* 0x000fe20000000000 */
[----:B------:R-:W-:Y:S01]  /*6340*/  LOP3.LUT R2, R2, UR4, RZ, 0x3c, !PT ;  /* 0x0000000402027c12 */ /* 0x000fe2000f8e3cff */
[----:B------:R-:W-:-:S12]  /*6350*/  USEL UR38, UR38, URZ, UP0 ;  /* 0x0000003f26267287 */ /* 0x000fd80008000000 */
.L_x_166:
[----:B------:R-:W0:Y:S08]  /*6360*/  S2UR UR41, SR_CgaCtaId ;  /* 0x00000000002979c3 */ /* 0x000e300000008800 */
[----:B------:R-:W-:Y:S06]  /*6370*/  BAR.SYNC.DEFER_BLOCKING 0x5, 0x200 ;  /* 0x0148000000007b1d */ /* 0x000fec0000010000 */
[----:B------:R-:W-:Y:S01]  /*6380*/  UMOV UR40, 0x400 ;  /* 0x0000040000287882 */ /* 0x000fe20000000000 */
[----:B------:R-:W-:Y:S01]  /*6390*/  BSSY B0, `(.L_x_191) ;  /* 0x00001a0000007945 */ /* 0x000fe20003800000 */
[----:B0-----:R-:W-:-:S09]  /*63a0*/  ULEA UR40, UR41, UR40, 0x18 ;  /* 0x0000002829287291 */ /* 0x001fd2000f8ec03f */
[----:B------:R-:W0:Y:S01]  /*63b0*/  LDS.128 R32, [UR40+0x2d8d0] ;  /* 0x02d8d028ff207984 */ /* 0x000e220008000c00 */
[----:B------:R-:W-:Y:S06]  /*63c0*/  BAR.ARV 0x4, 0x200 ;  /* 0x0108000000007b1d */ /* 0x000fec0000002000 */
[----:B------:R-:W-:Y:S05]  /*63d0*/  @P0 BRA `(.L_x_192) ;  /* 0x0000001000240947 */ /* 0x000fea0003800000 */
[----:B------:R-:W1:Y:S08]  /*63e0*/  S2UR UR6, SR_SWINHI ;  /* 0x00000000000679c3 */ /* 0x000e700000002f00 */
[----:B------:R-:W-:Y:S06]  /*63f0*/  BAR.SYNC.DEFER_BLOCKING 0x1, 0x180 ;  /* 0x0046000000007b1d */ /* 0x000fec0000010000 */
[----:B------:R-:W-:Y:S01]  /*6400*/  UMOV UR4, UR40 ;  /* 0x0000002800047c82 */ /* 0x000fe20008000000 */
[----:B-1----:R-:W-:Y:S01]  /*6410*/  UMOV UR5, UR6 ;  /* 0x0000000600057c82 */ /* 0x002fe20008000000 */
[----:B------:R-:W-:-:S02]  /*6420*/  IMAD.U32 R20, RZ, RZ, UR4 ;  /* 0x00000004ff147e24 */ /* 0x000fc4000f8e00ff */
[----:B------:R-:W-:Y:S01]  /*6430*/  IMAD.U32 R21, RZ, RZ, UR5 ;  /* 0x00000005ff157e24 */ /* 0x000fe2000f8e00ff */
[----:B------:R-:W-:Y:S01]  /*6440*/  ULDC.64 UR4, c[0x0][0xc08] ;  /* 0x0003020000047ab9 */ /* 0x000fe20000000a00 */
[----:B------:R-:W-:-:S03]  /*6450*/  IMAD.WIDE R4, R152, 0x2, R20 ;  /* 0x0000000298047825 */ /* 0x000fc600078e0214 */
[C---:B------:R-:W-:Y:S02]  /*6460*/  LOP3.LUT R25, R4.reuse, 0x180, RZ, 0xc0, !PT ;  /* 0x0000018004197812 */ /* 0x040fe400078ec0ff */
[C---:B------:R-:W-:Y:S02]  /*6470*/  IADD3 R75, P4, R4.reuse, 0x20, RZ ;  /* 0x00000020044b7810 */ /* 0x040fe40007f9e0ff */
[----:B------:R-:W-:Y:S02]  /*6480*/  SHF.R.U64 R25, R25, 0x3, RZ ;  /* 0x0000000319197819 */ /* 0x000fe400000012ff */
[C---:B------:R-:W-:Y:S01]  /*6490*/  IADD3 R77, P3, R4.reuse, 0x3000, RZ ;  /* 0x00003000044d7810 */ /* 0x040fe20007f7e0ff */
[--C-:B------:R-:W-:Y:S01]  /*64a0*/  IMAD.X R11, RZ, RZ, R5.reuse, P4 ;  /* 0x000000ffff0b7224 */ /* 0x100fe200020e0605 */
[C---:B------:R-:W-:Y:S02]  /*64b0*/  IADD3 R79, P2, R4.reuse, 0x3020, RZ ;  /* 0x00003020044f7810 */ /* 0x040fe40007f5e0ff */
[C---:B------:R-:W-:Y:S01]  /*64c0*/  IADD3 R81, P1, R4.reuse, 0x6000, RZ ;  /* 0x0000600004517810 */ /* 0x040fe20007f3e0ff */
[----:B------:R-:W-:Y:S01]  /*64d0*/  IMAD.X R13, RZ, RZ, R5, P3 ;  /* 0x000000ffff0d7224 */ /* 0x000fe200018e0605 */
[----:B------:R-:W-:-:S02]  /*64e0*/  IADD3 R83, P0, R4, 0x6020, RZ ;  /* 0x0000602004537810 */ /* 0x000fc40007f1e0ff */
[----:B------:R-:W-:Y:S01]  /*64f0*/  LOP3.LUT R4, R25, R4, RZ, 0x3c, !PT ;  /* 0x0000000419047212 */ /* 0x000fe200078e3cff */
[--C-:B------:R-:W-:Y:S01]  /*6500*/  IMAD.X R25, RZ, RZ, R5.reuse, P1 ;  /* 0x000000ffff197224 */ /* 0x100fe200008e0605 */
[-C--:B------:R-:W-:Y:S01]  /*6510*/  IADD3.X R9, RZ, R5.reuse, RZ, P2, !PT ;  /* 0x00000005ff097210 */ /* 0x080fe200017fe4ff */
[----:B------:R-:W-:Y:S01]  /*6520*/  IMAD.X R27, RZ, RZ, R5, P0 ;  /* 0x000000ffff1b7224 */ /* 0x000fe200000e0605 */
[----:B0-----:R-:W-:Y:S02]  /*6530*/  MOV R32, R4 ;  /* 0x0000000400207202 */ /* 0x001fe40000000f00 */
[----:B------:R-:W-:Y:S02]  /*6540*/  F2FP.BF16.F32.PACK_AB R5, R26, R73 ;  /* 0x000000491a05723e */ /* 0x000fe400000010ff */
[----:B------:R-:W-:Y:S02]  /*6550*/  LOP3.LUT R26, R79, 0x180, RZ, 0xc0, !PT ;  /* 0x000001804f1a7812 */ /* 0x000fe400078ec0ff */
[----:B------:R-:W-:-:S02]  /*6560*/  F2FP.BF16.F32.PACK_AB R4, R31, R6 ;  /* 0x000000061f04723e */ /* 0x000fc400000010ff */
[----:B------:R-:W-:Y:S02]  /*6570*/  LOP3.LUT R30, R81, 0x180, RZ, 0xc0, !PT ;  /* 0x00000180511e7812 */ /* 0x000fe400078ec0ff */
[----:B------:R-:W-:Y:S02]  /*6580*/  LOP3.LUT R31, R83, 0x180, RZ, 0xc0, !PT ;  /* 0x00000180531f7812 */ /* 0x000fe400078ec0ff */
[----:B------:R-:W-:Y:S02]  /*6590*/  F2FP.BF16.F32.PACK_AB R6, R8, R7 ;  /* 0x000000070806723e */ /* 0x000fe400000010ff */
[----:B------:R-:W-:Y:S02]  /*65a0*/  LOP3.LUT R10, R75, 0x180, RZ, 0xc0, !PT ;  /* 0x000001804b0a7812 */ /* 0x000fe400078ec0ff */
[----:B------:R-:W-:Y:S02]  /*65b0*/  SHF.R.U64 R8, R26, 0x3, RZ ;  /* 0x000000031a087819 */ /* 0x000fe400000012ff */
[----:B------:R-:W-:-:S02]  /*65c0*/  SHF.R.U64 R26, R30, 0x3, RZ ;  /* 0x000000031e1a7819 */ /* 0x000fc400000012ff */
[----:B------:R-:W-:Y:S02]  /*65d0*/  SHF.R.U64 R30, R31, 0x3, RZ ;  /* 0x000000031f1e7819 */ /* 0x000fe400000012ff */
[----:B------:R-:W-:Y:S02]  /*65e0*/  LOP3.LUT R12, R77, 0x180, RZ, 0xc0, !PT ;  /* 0x000001804d0c7812 */ /* 0x000fe400078ec0ff */
[----:B------:R-:W-:Y:S02]  /*65f0*/  SHF.R.U64 R10, R10, 0x3, RZ ;  /* 0x000000030a0a7819 */ /* 0x000fe400000012ff */
[----:B------:R-:W-:Y:S02]  /*6600*/  F2FP.BF16.F32.PACK_AB R7, R24, R71 ;  /* 0x000000471807723e */ /* 0x000fe400000010ff */
[----:B------:R-:W-:Y:S02]  /*6610*/  LOP3.LUT R24, R26, R81, RZ, 0x3c, !PT ;  /* 0x000000511a187212 */ /* 0x000fe400078e3cff */
[----:B------:R-:W-:Y:S01]  /*6620*/  SHF.R.U64 R12, R12, 0x3, RZ ;  /* 0x000000030c0c7819 */ /* 0x000fe200000012ff */
[----:B------:R0:W-:Y:S01]  /*6630*/  STSM.16.M88.4 [R32], R4 ;  /* 0x0000000420007844 */ /* 0x0001e20000000200 */
[----:B------:R-:W-:-:S02]  /*6640*/  LOP3.LUT R26, R30, R83, RZ, 0x3c, !PT ;  /* 0x000000531e1a7212 */ /* 0x000fc400078e3cff */
[----:B------:R-:W-:Y:S01]  /*6650*/  LOP3.LUT R10, R10, R75, RZ, 0x3c, !PT ;  /* 0x0000004b0a0a7212 */ /* 0x000fe200078e3cff */
[----:B------:R-:W1:Y:S01]  /*6660*/  LDC.64 R30, c[0x0][0xc00] ;  /* 0x00030000ff1e7b82 */ /* 0x000e620000000a00 */
[----:B------:R-:W-:Y:S02]  /*6670*/  LOP3.LUT R8, R8, R79, RZ, 0x3c, !PT ;  /* 0x0000004f08087212 */ /* 0x000fe400078e3cff */
[----:B------:R-:W-:Y:S02]  /*6680*/  LOP3.LUT R12, R12, R77, RZ, 0x3c, !PT ;  /* 0x0000004d0c0c7212 */ /* 0x000fe400078e3cff */
[----:B------:R-:W-:Y:S02]  /*6690*/  MOV R73, R10 ;  /* 0x0000000a00497202 */ /* 0x000fe40000000f00 */
[----:B------:R-:W-:Y:S02]  /*66a0*/  MOV R71, R8 ;  /* 0x0000000800477202 */ /* 0x000fe40000000f00 */
[----:B------:R-:W-:Y:S01]  /*66b0*/  F2FP.BF16.F32.PACK_AB R8, R49, R14 ;  /* 0x0000000e3108723e */ /* 0x000fe200000010ff */
[----:B------:R-:W-:Y:S01]  /*66c0*/  IMAD.MOV.U32 R49, RZ, RZ, RZ ;  /* 0x000000ffff317224 */ /* 0x000fe200078e00ff */
[----:B------:R-:W-:-:S02]  /*66d0*/  F2FP.BF16.F32.PACK_AB R9, R69, R70 ;  /* 0x000000464509723e */ /* 0x000fc400000010ff */
[----:B------:R-:W-:Y:S02]  /*66e0*/  F2FP.BF16.F32.PACK_AB R10, R50, R47 ;  /* 0x0000002f320a723e */ /* 0x000fe400000010ff */
[----:B------:R-:W-:Y:S02]  /*66f0*/  F2FP.BF16.F32.PACK_AB R11, R67, R68 ;  /* 0x00000044430b723e */ /* 0x000fe400000010ff */
[----:B------:R-:W-:Y:S02]  /*6700*/  MOV R72, R12 ;  /* 0x0000000c00487202 */ /* 0x000fe40000000f00 */
[----:B------:R-:W-:Y:S01]  /*6710*/  F2FP.BF16.F32.PACK_AB R14, R48, R15 ;  /* 0x0000000f300e723e */ /* 0x000fe200000010ff */
[----:B------:R2:W-:Y:S01]  /*6720*/  STSM.16.M88.4 [R73], R8 ;  /* 0x0000000849007844 */ /* 0x0005e20000000200 */
[----:B------:R-:W-:Y:S02]  /*6730*/  F2FP.BF16.F32.PACK_AB R12, R51, R46 ;  /* 0x0000002e330c723e */ /* 0x000fe400000010ff */
[----:B------:R-:W-:-:S02]  /*6740*/  F2FP.BF16.F32.PACK_AB R13, R65, R66 ;  /* 0x00000042410d723e */ /* 0x000fc400000010ff */
[----:B------:R-:W-:Y:S02]  /*6750*/  F2FP.BF16.F32.PACK_AB R15, R63, R64 ;  /* 0x000000403f0f723e */ /* 0x000fe400000010ff */
[----:B------:R-:W-:Y:S02]  /*6760*/  MOV R46, R24 ;  /* 0x00000018002e7202 */ /* 0x000fe40000000f00 */
[----:B0-----:R-:W-:Y:S01]  /*6770*/  MOV R32, R26 ;  /* 0x0000001a00207202 */ /* 0x001fe20000000f00 */
[----:B------:R0:W-:Y:S01]  /*6780*/  STSM.16.M88.4 [R72], R12 ;  /* 0x0000000c48007844 */ /* 0x0001e20000000200 */
[----:B------:R-:W-:Y:S02]  /*6790*/  F2FP.BF16.F32.PACK_AB R4, R45, R40 ;  /* 0x000000282d04723e */ /* 0x000fe400000010ff */
[----:B------:R-:W-:Y:S02]  /*67a0*/  F2FP.BF16.F32.PACK_AB R5, R61, R62 ;  /* 0x0000003e3d05723e */ /* 0x000fe400000010ff */
[----:B------:R-:W-:-:S02]  /*67b0*/  F2FP.BF16.F32.PACK_AB R6, R44, R39 ;  /* 0x000000272c06723e */ /* 0x000fc400000010ff */
[----:B------:R-:W-:Y:S02]  /*67c0*/  F2FP.BF16.F32.PACK_AB R7, R59, R60 ;  /* 0x0000003c3b07723e */ /* 0x000fe400000010ff */
[----:B------:R-:W-:Y:S02]  /*67d0*/  F2FP.BF16.F32.PACK_AB R24, R43, R38 ;  /* 0x000000262b18723e */ /* 0x000fe400000010ff */
[----:B------:R-:W-:Y:S01]  /*67e0*/  F2FP.BF16.F32.PACK_AB R25, R57, R58 ;  /* 0x0000003a3919723e */ /* 0x000fe200000010ff */
[----:B------:R3:W-:Y:S01]  /*67f0*/  STSM.16.M88.4 [R71], R4 ;  /* 0x0000000447007844 */ /* 0x0007e20000000200 */
[----:B------:R-:W-:Y:S01]  /*6800*/  F2FP.BF16.F32.PACK_AB R26, R42, R37 ;  /* 0x000000252a1a723e */ /* 0x000fe200000010ff */
[----:B------:R-:W-:Y:S01]  /*6810*/  IMAD.SHL.U32 R37, R137, 0x4, RZ ;  /* 0x0000000489257824 */ /* 0x000fe200078e00ff */
[----:B------:R-:W-:Y:S02]  /*6820*/  F2FP.BF16.F32.PACK_AB R27, R55, R56 ;  /* 0x00000038371b723e */ /* 0x000fe400000010ff */
[----:B--2---:R-:W-:-:S02]  /*6830*/  F2FP.BF16.F32.PACK_AB R8, R41, R36 ;  /* 0x000000242908723e */ /* 0x004fc400000010ff */
[----:B------:R-:W-:Y:S01]  /*6840*/  F2FP.BF16.F32.PACK_AB R9, R53, R54 ;  /* 0x000000363509723e */ /* 0x000fe200000010ff */
[----:B------:R2:W-:Y:S01]  /*6850*/  STSM.16.M88.4 [R46], R24 ;  /* 0x000000182e007844 */ /* 0x0005e20000000200 */
[----:B------:R-:W-:Y:S02]  /*6860*/  F2FP.BF16.F32.PACK_AB R10, R3, R0 ;  /* 0x00000000030a723e */ /* 0x000fe400000010ff */
[----:B------:R-:W-:Y:S01]  /*6870*/  F2FP.BF16.F32.PACK_AB R11, R135, R52 ;  /* 0x00000034870b723e */ /* 0x000fe200000010ff */
[----:B------:R-:W4:Y:S01]  /*6880*/  LDC R0, c[0x0][0xbe8] ;  /* 0x0002fa00ff007b82 */ /* 0x000f220000000800 */
[----:B------:R-:W-:Y:S02]  /*6890*/  ISETP.NE.U32.AND P2, PT, RZ, UR4, PT ;  /* 0x00000004ff007c0c */ /* 0x000fe4000bf45070 */
[----:B-1----:R-:W-:Y:S01]  /*68a0*/  ISETP.NE.U32.AND P0, PT, R30, RZ, PT ;  /* 0x000000ff1e00720c */ /* 0x002fe20003f05070 */
[----:B------:R2:W-:Y:S04]  /*68b0*/  STSM.16.M88.4 [R32], R8 ;  /* 0x0000000820007844 */ /* 0x0005e80000000200 */
[----:B------:R-:W-:Y:S01]  /*68c0*/  BAR.SYNC.DEFER_BLOCKING 0x1, 0x180 ;  /* 0x0046000000007b1d */ /* 0x000fe20000010000 */
[----:B------:R-:W-:-:S02]  /*68d0*/  ISETP.NE.AND.EX P2, PT, RZ, UR5, PT, P2 ;  /* 0x00000005ff007c0c */ /* 0x000fc4000bf45320 */
[----:B------:R-:W-:Y:S02]  /*68e0*/  ISETP.NE.AND.EX P0, PT, R31, RZ, PT, P0 ;  /* 0x000000ff1f00720c */ /* 0x000fe40003f05300 */
[----:B0-----:R-:W-:Y:S02]  /*68f0*/  SHF.L.U64.HI R12, R137, 0x2, R142 ;  /* 0x00000002890c7819 */ /* 0x001fe4000001028e */
[----:B------:R-:W-:-:S05]  /*6900*/  IADD3 R30, P1, R37, R30, RZ ;  /* 0x0000001e251e7210 */ /* 0x000fca0007f3e0ff */
[C---:B------:R-:W-:Y:S02]  /*6910*/  IMAD.X R31, R12.reuse, 0x1, R31, P1 ;  /* 0x000000010c1f7824 */ /* 0x040fe400008e061f */
[----:B---3--:R-:W-:Y:S01]  /*6920*/  @P2 IADD3 R4, P3, R37, UR4, RZ ;  /* 0x0000000425042c10 */ /* 0x008fe2000ff7e0ff */
[----:B------:R-:W-:Y:S02]  /*6930*/  ULDC UR4, c[0x0][0xa88] ;  /* 0x0002a20000047ab9 */ /* 0x000fe40000000800 */
[----:B------:R-:W-:Y:S01]  /*6940*/  IMAD.U32 R3, RZ, RZ, UR4 ;  /* 0x00000004ff037e24 */ /* 0x000fe2000f8e00ff */
[----:B------:R-:W-:Y:S01]  /*6950*/  @P2 IADD3.X R5, R12, UR5, RZ, P3, !PT ;  /* 0x000000050c052c10 */ /* 0x000fe20009ffe4ff */
[----:B------:R2:W5:Y:S01]  /*6960*/  @P0 LDG.E R49, desc[UR36][R30.64] ;  /* 0x000000241e310981 */ /* 0x000562000c1e1900 */
[----:B----4-:R-:W-:Y:S01]  /*6970*/  ISETP.NE.AND P1, PT, R0, 0x1, PT ;  /* 0x000000010000780c */ /* 0x010fe20003f25270 */
[----:B------:R-:W-:Y:S02]  /*6980*/  IMAD R15, R139, 0xc0, R150 ;  /* 0x000000c08b0f7824 */ /* 0x000fe400078e0296 */
[----:B------:R2:W5:Y:S10]  /*6990*/  @P2 LDG.E R3, desc[UR36][R4.64] ;  /* 0x0000002404032981 */ /* 0x000574000c1e1900 */
[----:B------:R-:W0:Y:S08]  /*69a0*/  @P1 LDC R6, c[0x0][0xbec] ;  /* 0x0002fb00ff061b82 */ /* 0x000e300000000800 */
[----:B------:R-:W1:Y:S01]  /*69b0*/  @P1 LDC R13, c[0x0][0xbf0] ;  /* 0x0002fc00ff0d1b82 */ /* 0x000e620000000800 */
[----:B--2---:R-:W-:Y:S05]  /*69c0*/  @P2 BRA `(.L_x_193) ;  /* 0x0000000000102947 */ /* 0x004fea0003800000 */
[----:B------:R-:W-:Y:S05]  /*69d0*/  @!P0 BRA `(.L_x_193) ;  /* 0x00000000000c8947 */ /* 0x000fea0003800000 */
[----:B------:R-:W2:Y:S04]  /*69e0*/  LDG.E R4, desc[UR36][R30.64] ;  /* 0x000000241e047981 */ /* 0x000ea8000c1e1900 */
[----:B-----5:R-:W2:Y:S02]  /*69f0*/  LDG.E R3, desc[UR36][R30.64+0x4] ;  /* 0x000004241e037981 */ /* 0x020ea4000c1e1900 */
[----:B--2---:R-:W-:-:S07]  /*6a00*/  IMAD.IADD R3, R3, 0x1, -R4 ;  /* 0x0000000103037824 */ /* 0x004fce00078e0a04 */
.L_x_193:
[----:B------:R-:W-:Y:S01]  /*6a10*/  SHF.R.S32.HI R32, RZ, 0x1f, R138 ;  /* 0x0000001fff207819 */ /* 0x000fe2000001148a */
[----:B------:R-:W-:Y:S01]  /*6a20*/  ULDC.64 UR4, c[0x0][0xb90] ;  /* 0x0002e40000047ab9 */ /* 0x000fe20000000a00 */
[----:B0-----:R-:W-:Y:S01]  /*6a30*/  @P1 IMAD.HI.U32 R4, R15, R6, RZ ;  /* 0x000000060f041227 */ /* 0x001fe200078e00ff */
[----:B-----5:R-:W-:Y:S01]  /*6a40*/  SHF.R.S32.HI R31, RZ, 0x1f, R49 ;  /* 0x0000001fff1f7819 */ /* 0x020fe20000011431 */
[----:B------:R-:W0:Y:S01]  /*6a50*/  @P1 LDC R51, c[0x0][0xbec] ;  /* 0x0002fb00ff331b82 */ /* 0x000e220000000800 */
[----:B------:R-:W-:Y:S01]  /*6a60*/  MOV R30, R49 ;  /* 0x00000031001e7202 */ /* 0x000fe20000000f00 */
[----:B------:R-:W-:Y:S01]  /*6a70*/  IMAD R5, R32, UR4, RZ ;  /* 0x0000000420057c24 */ /* 0x000fe2000f8e02ff */
[----:B------:R-:W-:Y:S01]  /*6a80*/  SEL R142, R142, RZ, !P0 ;  /* 0x000000ff8e8e7207 */ /* 0x000fe20004000000 */
[----:B------:R-:W-:Y:S01]  /*6a90*/  IMAD.MOV.U32 R7, RZ, RZ, R15 ;  /* 0x000000ffff077224 */ /* 0x000fe200078e000f */
[----:B-1----:R-:W-:Y:S01]  /*6aa0*/  @P1 SHF.R.U32.HI R7, RZ, R13, R4 ;  /* 0x0000000dff071219 */ /* 0x002fe20000011604 */
[----:B------:R-:W-:Y:S01]  /*6ab0*/  IMAD R9, R144, 0x20, R136 ;  /* 0x0000002090097824 */ /* 0x000fe200078e0288 */
[----:B------:R-:W-:Y:S01]  /*6ac0*/  SEL R137, R137, RZ, !P0 ;  /* 0x000000ff89897207 */ /* 0x000fe20004000000 */
[C---:B------:R-:W-:Y:S01]  /*6ad0*/  IMAD R11, R138.reuse, UR5, R5 ;  /* 0x000000058a0b7c24 */ /* 0x040fe2000f8e0205 */
[----:B------:R-:W-:Y:S01]  /*6ae0*/  ULDC.64 UR6, c[0x0][0xa80] ;  /* 0x0002a00000067ab9 */ /* 0x000fe20000000a00 */
[----:B------:R-:W-:Y:S01]  /*6af0*/  IMAD.WIDE.U32 R4, R138, UR4, R30 ;  /* 0x000000048a047c25 */ /* 0x000fe2000f8e001e */
[----:B------:R-:W-:-:S03]  /*6b00*/  ULDC.64 UR4, c[0x0][0xb98] ;  /* 0x0002e60000047ab9 */ /* 0x000fc60000000a00 */
[----:B------:R-:W-:-:S04]  /*6b10*/  IMAD.WIDE R20, R9, 0x2, R20 ;  /* 0x0000000209147825 */ /* 0x000fc800078e0214 */
[----:B------:R-:W-:Y:S01]  /*6b20*/  IMAD.MOV R9, RZ, RZ, -R7 ;  /* 0x000000ffff097224 */ /* 0x000fe200078e0a07 */
[----:B------:R-:W-:Y:S01]  /*6b30*/  IADD3 R10, P2, R20, 0x1800, RZ ;  /* 0x00001800140a7810 */ /* 0x000fe20007f5e0ff */
[----:B------:R-:W-:Y:S01]  /*6b40*/  IMAD.IADD R5, R5, 0x1, R11 ;  /* 0x0000000105057824 */ /* 0x000fe200078e020b */
[----:B------:R-:W-:Y:S01]  /*6b50*/  SHF.R.S32.HI R11, RZ, 0x1f, R7 ;  /* 0x0000001fff0b7819 */ /* 0x000fe20000011407 */
[----:B------:R-:W-:Y:S01]  /*6b60*/  IMAD R9, R0, R9, R15 ;  /* 0x0000000900097224 */ /* 0x000fe200078e020f */
[----:B------:R-:W-:Y:S01]  /*6b70*/  LOP3.LUT R8, R10, 0x180, RZ, 0xc0, !PT ;  /* 0x000001800a087812 */ /* 0x000fe200078ec0ff */
[----:B------:R-:W-:Y:S01]  /*6b80*/  IMAD R6, R142, UR4, RZ ;  /* 0x000000048e067c24 */ /* 0x000fe2000f8e02ff */
[C---:B------:R-:W-:Y:S01]  /*6b90*/  IADD3 R25, P6, R20.reuse, 0x3000, RZ ;  /* 0x0000300014197810 */ /* 0x040fe20007fde0ff */
[C---:B------:R-:W-:Y:S01]  /*6ba0*/  IMAD.WIDE.U32 R4, R137.reuse, UR4, R4 ;  /* 0x0000000489047c25 */ /* 0x040fe2000f8e0004 */
[C---:B------:R-:W-:Y:S02]  /*6bb0*/  IADD3 R13, P5, R20.reuse, 0x4800, RZ ;  /* 0x00004800140d7810 */ /* 0x040fe40007fbe0ff */
[----:B------:R-:W-:Y:S01]  /*6bc0*/  IADD3 R37, P4, R20, 0x6000, RZ ;  /* 0x0000600014257810 */ /* 0x000fe20007f9e0ff */
[----:B------:R-:W-:Y:S01]  /*6bd0*/  IMAD R12, R137, UR5, R6 ;  /* 0x00000005890c7c24 */ /* 0x000fe2000f8e0206 */
[----:B------:R-:W-:Y:S01]  /*6be0*/  SHF.R.S32.HI R6, RZ, 0x1f, R9 ;  /* 0x0000001fff067819 */ /* 0x000fe20000011409 */
[----:B------:R-:W-:Y:S01]  /*6bf0*/  ULDC.64 UR4, c[0x0][0xb88] ;  /* 0x0002e20000047ab9 */ /* 0x000fe20000000a00 */
[----:B------:R-:W-:Y:S01]  /*6c00*/  IADD3 R4, P0, R7, R4, RZ ;  /* 0x0000000407047210 */ /* 0x000fe20007f1e0ff */
[----:B------:R-:W-:Y:S01]  /*6c10*/  IMAD R48, R3, R0, RZ ;  /* 0x0000000003307224 */ /* 0x000fe200078e02ff */
[----:B------:R-:W-:Y:S01]  /*6c20*/  SHF.R.U64 R7, R8, 0x3, RZ ;  /* 0x0000000308077819 */ /* 0x000fe200000012ff */
[----:B------:R-:W-:Y:S01]  /*6c30*/  IMAD R8, R6, UR4, RZ ;  /* 0x0000000406087c24 */ /* 0x000fe2000f8e02ff */
[----:B------:R-:W-:Y:S01]  /*6c40*/  IADD3.X R5, R11, R5, R12, P0, !PT ;  /* 0x000000050b057210 */ /* 0x000fe200007fe40c */
[----:B------:R-:W-:Y:S01]  /*6c50*/  IMAD R11, R139, 0xc0, R148 ;  /* 0x000000c08b0b7824 */ /* 0x000fe200078e0294 */
[----:B------:R-:W-:Y:S01]  /*6c60*/  LOP3.LUT R6, R7, R10, RZ, 0x3c, !PT ;  /* 0x0000000a07067212 */ /* 0x000fe200078e3cff */
[----:B------:R-:W-:Y:S01]  /*6c70*/  IMAD R7, R9, UR5, R8 ;  /* 0x0000000509077c24 */ /* 0x000fe2000f8e0208 */
[----:B------:R-:W-:Y:S01]  /*6c80*/  LOP3.LUT R24, R25, 0x180, RZ, 0xc0, !PT ;  /* 0x0000018019187812 */ /* 0x000fe200078ec0ff */
[----:B------:R-:W-:Y:S01]  /*6c90*/  IMAD.WIDE.U32 R4, R9, UR4, R4 ;  /* 0x0000000409047c25 */ /* 0x000fe2000f8e0004 */
[----:B------:R-:W-:Y:S01]  /*6ca0*/  ULDC.64 UR4, c[0x0][0xb50] ;  /* 0x0002d40000047ab9 */ /* 0x000fe20000000a00 */
[----:B------:R-:W-:-:S02]  /*6cb0*/  LOP3.LUT R12, R13, 0x180, RZ, 0xc0, !PT ;  /* 0x000001800d0c7812 */ /* 0x000fc400078ec0ff */
[----:B------:R-:W-:Y:S01]  /*6cc0*/  IMAD.IADD R5, R5, 0x1, R7 ;  /* 0x0000000105057824 */ /* 0x000fe200078e0207 */
[C---:B------:R-:W-:Y:S01]  /*6cd0*/  LEA R8, P0, R4.reuse, UR4, 0x2 ;  /* 0x0000000404087c11 */ /* 0x040fe2000f8010ff */
[----:B------:R-:W-:Y:S01]  /*6ce0*/  VIADD R3, R11, 0x8 ;  /* 0x000000080b037836 */ /* 0x000fe20000000000 */
[----:B------:R-:W-:Y:S01]  /*6cf0*/  LOP3.LUT R36, R37, 0x180, RZ, 0xc0, !PT ;  /* 0x0000018025247812 */ /* 0x000fe200078ec0ff */
[----:B------:R-:W-:Y:S01]  /*6d00*/  IMAD.X R7, RZ, RZ, R21, P2 ;  /* 0x000000ffff077224 */ /* 0x000fe200010e0615 */
[----:B------:R-:W-:Y:S01]  /*6d10*/  LEA.HI.X R9, R4, UR5, R5, 0x2, P0 ;  /* 0x0000000504097c11 */ /* 0x000fe200080f1405 */
[----:B------:R-:W-:Y:S01]  /*6d20*/  SHFL.IDX PT, R44, R8, RZ, 0x1c1f ;  /* 0x001c1fff082c7589 */ /* 0x000fe200000e0000 */
[----:B------:R-:W-:Y:S01]  /*6d30*/  LOP3.LUT P0, RZ, R146, 0x3, RZ, 0xc0, !PT ;  /* 0x0000000392ff7812 */ /* 0x000fe2000780c0ff */
[----:B------:R-:W-:Y:S01]  /*6d40*/  ULDC.64 UR4, c[0x0][0xaa0] ;  /* 0x0002a80000047ab9 */ /* 0x000fe20000000a00 */
[----:B------:R-:W-:Y:S01]  /*6d50*/  IADD3 R4, P3, R20, 0x7800, RZ ;  /* 0x0000780014047810 */ /* 0x000fe20007f7e0ff */
[----:B------:R-:W1:Y:S01]  /*6d60*/  SHFL.IDX PT, R45, R9, RZ, 0x1c1f ;  /* 0x001c1fff092d7589 */ /* 0x000e6200000e0000 */
[----:B------:R-:W-:-:S02]  /*6d70*/  ISETP.GE.OR P2, PT, R11, R48, P0 ;  /* 0x000000300b00720c */ /* 0x000fc40000746670 */
[----:B------:R-:W-:Y:S01]  /*6d80*/  ISETP.GE.OR P0, PT, R3, R48, P0 ;  /* 0x000000300300720c */ /* 0x000fe20000706670 */
[----:B------:R-:W-:Y:S01]  /*6d90*/  SHFL.IDX PT, R46, R8, 0x1, 0x1c1f ;  /* 0x003c1f00082e7f89 */ /* 0x000fe200000e0000 */
[----:B------:R-:W-:Y:S02]  /*6da0*/  LOP3.LUT R5, R20, 0x180, RZ, 0xc0, !PT ;  /* 0x0000018014057812 */ /* 0x000fe400078ec0ff */
[----:B------:R-:W-:Y:S01]  /*6db0*/  SHF.R.U64 R24, R24, 0x3, RZ ;  /* 0x0000000318187819 */ /* 0x000fe200000012ff */
[----:B------:R-:W2:Y:S01]  /*6dc0*/  SHFL.IDX PT, R47, R9, 0x1, 0x1c1f ;  /* 0x003c1f00092f7f89 */ /* 0x000ea200000e0000 */
[----:B------:R-:W-:Y:S01]  /*6dd0*/  LOP3.LUT R3, R4, 0x180, RZ, 0xc0, !PT ;  /* 0x0000018004037812 */ /* 0x000fe200078ec0ff */
[----:B------:R-:W-:Y:S01]  /*6de0*/  IMAD R30, R31, UR4, RZ ;  /* 0x000000041f1e7c24 */ /* 0x000fe2000f8e02ff */
[----:B------:R-:W-:Y:S01]  /*6df0*/  SHF.R.U64 R5, R5, 0x3, RZ ;  /* 0x0000000305057819 */ /* 0x000fe200000012ff */
[----:B------:R-:W3:Y:S01]  /*6e00*/  @P1 LDC R31, c[0x0][0xbf0] ;  /* 0x0002fc00ff1f1b82 */ /* 0x000ee20000000800 */
[----:B------:R-:W-:Y:S01]  /*6e10*/  SHF.R.U64 R3, R3, 0x3, RZ ;  /* 0x0000000303037819 */ /* 0x000fe200000012ff */
[----:B------:R-:W-:Y:S01]  /*6e20*/  IMAD.X R41, RZ, RZ, R21, P3 ;  /* 0x000000ffff297224 */ /* 0x000fe200018e0615 */
[----:B------:R-:W-:-:S02]  /*6e30*/  SHF.R.U64 R12, R12, 0x3, RZ ;  /* 0x000000030c0c7819 */ /* 0x000fc400000012ff */
[----:B------:R-:W-:Y:S02]  /*6e40*/  SHF.R.U64 R36, R36, 0x3, RZ ;  /* 0x0000000324247819 */ /* 0x000fe400000012ff */
[----:B------:R-:W-:Y:S02]  /*6e50*/  LOP3.LUT R20, R5, R20, RZ, 0x3c, !PT ;  /* 0x0000001405147212 */ /* 0x000fe400078e3cff */
[----:B------:R-:W-:Y:S01]  /*6e60*/  LOP3.LUT R40, R3, R4, RZ, 0x3c, !PT ;  /* 0x0000000403287212 */ /* 0x000fe200078e3cff */
[----:B------:R-:W-:Y:S01]  /*6e70*/  IMAD R3, R49, UR5, R30 ;  /* 0x0000000531037c24 */ /* 0x000fe2000f8e021e */
[----:B------:R-:W-:Y:S01]  /*6e80*/  LOP3.LUT R24, R24, R25, RZ, 0x3c, !PT ;  /* 0x0000001918187212 */ /* 0x000fe200078e3cff */
[----:B-1----:R-:W-:Y:S01]  /*6e90*/  @!P2 ST.E desc[UR36][R44.64], R29 ;  /* 0x0000001d2c00a985 */ /* 0x002fe2000c101924 */
[----:B------:R-:W-:Y:S01]  /*6ea0*/  LOP3.LUT R12, R12, R13, RZ, 0x3c, !PT ;  /* 0x0000000d0c0c7212 */ /* 0x000fe200078e3cff */
[----:B------:R-:W-:Y:S01]  /*6eb0*/  IMAD R30, R143, 0x60, R144 ;  /* 0x000000608f1e7824 */ /* 0x000fe200078e0290 */
[----:B------:R-:W-:Y:S01]  /*6ec0*/  LOP3.LUT R36, R36, R37, RZ, 0x3c, !PT ;  /* 0x0000002524247212 */ /* 0x000fe200078e3cff */
[----:B------:R-:W-:-:S02]  /*6ed0*/  IMAD.X R25, RZ, RZ, R21, P6 ;  /* 0x000000ffff197224 */ /* 0x000fc400030e0615 */
[--C-:B------:R-:W-:Y:S01]  /*6ee0*/  IMAD.X R13, RZ, RZ, R21.reuse, P5 ;  /* 0x000000ffff0d7224 */ /* 0x100fe200028e0615 */
[----:B--2---:R1:W-:Y:S01]  /*6ef0*/  @!P0 ST.E desc[UR36][R46.64], R28 ;  /* 0x0000001c2e008985 */ /* 0x0043e2000c101924 */
[----:B------:R-:W-:-:S03]  /*6f00*/  IMAD.X R37, RZ, RZ, R21, P4 ;  /* 0x000000ffff257224 */ /* 0x000fc600020e0615 */
[----:B------:R2:W5:Y:S01]  /*6f10*/  LD.E.128 R8, desc[UR36][R20.64] ;  /* 0x0000002414087980 */ /* 0x000562000c101d00 */
[----:B------:R-:W-:-:S03]  /*6f20*/  IMAD R30, R139, 0xc0, R30 ;  /* 0x000000c08b1e7824 */ /* 0x000fc600078e021e */
[----:B------:R-:W5:Y:S01]  /*6f30*/  LD.E.128 R4, desc[UR36][R6.64] ;  /* 0x0000002406047980 */ /* 0x000f62000c101d00 */
[----:B-1----:R-:W-:Y:S01]  /*6f40*/  IMAD.WIDE.U32 R28, R49, UR4, RZ ;  /* 0x00000004311c7c25 */ /* 0x002fe2000f8e00ff */
[----:B------:R-:W-:Y:S02]  /*6f50*/  ULDC.64 UR4, c[0x0][0xae8] ;  /* 0x0002ba0000047ab9 */ /* 0x000fe40000000a00 */
[----:B------:R-:W5:Y:S01]  /*6f60*/  LD.E.128 R24, desc[UR36][R24.64] ;  /* 0x0000002418187980 */ /* 0x000f62000c101d00 */
[----:B--2---:R-:W-:Y:S01]  /*6f70*/  IMAD.MOV.U32 R20, RZ, RZ, R28 ;  /* 0x000000ffff147224 */ /* 0x004fe200078e001c */
[----:B------:R-:W-:Y:S01]  /*6f80*/  IADD3 R21, R29, R3, RZ ;  /* 0x000000031d157210 */ /* 0x000fe20007ffe0ff */
[----:B------:R-:W-:Y:S01]  /*6f90*/  IMAD R3, R32, UR4, RZ ;  /* 0x0000000420037c24 */ /* 0x000fe2000f8e02ff */
[----:B------:R-:W5:Y:S01]  /*6fa0*/  LD.E.128 R12, desc[UR36][R12.64] ;  /* 0x000000240c0c7980 */ /* 0x000f62000c101d00 */
[----:B0-----:R-:W-:-:S03]  /*6fb0*/  @P1 IMAD.HI.U32 R28, R30, R51, RZ ;  /* 0x000000331e1c1227 */ /* 0x001fc600078e00ff */
[----:B------:R-:W5:Y:S01]  /*6fc0*/  LD.E.128 R36, desc[UR36][R36.64] ;  /* 0x0000002424247980 */ /* 0x000f62000c101d00 */
[C---:B------:R-:W-:Y:S02]  /*6fd0*/  IMAD R3, R138.reuse, UR5, R3 ;  /* 0x000000058a037c24 */ /* 0x040fe4000f8e0203 */
[----:B------:R-:W-:Y:S01]  /*6fe0*/  IMAD.WIDE.U32 R20, R138, UR4, R20 ;  /* 0x000000048a147c25 */ /* 0x000fe2000f8e0014 */
[----:B------:R-:W-:Y:S01]  /*6ff0*/  ULDC.64 UR4, c[0x0][0xaf0] ;  /* 0x0002bc0000047ab9 */ /* 0x000fe20000000a00 */
[----:B------:R-:W5:Y:S01]  /*7000*/  LD.E.128 R40, desc[UR36][R40.64] ;  /* 0x0000002428287980 */ /* 0x000f62000c101d00 */
[----:B------:R-:W-:Y:S01]  /*7010*/  BSSY B1, `(.L_x_194) ;  /* 0x0000032000017945 */ /* 0x000fe20003800000 */
[----:B------:R-:W-:Y:S02]  /*7020*/  IMAD.IADD R21, R21, 0x1, R3 ;  /* 0x0000000115157824 */ /* 0x000fe400078e0203 */
[----:B------:R-:W-:Y:S01]  /*7030*/  IMAD.MOV.U32 R3, RZ, RZ, R30 ;  /* 0x000000ffff037224 */ /* 0x000fe200078e001e */
[----:B---3--:R-:W-:Y:S01]  /*7040*/  @P1 SHF.R.U32.HI R3, RZ, R31, R28 ;  /* 0x0000001fff031219 */ /* 0x008fe2000001161c */
[----:B------:R-:W-:Y:S01]  /*7050*/  IMAD R29, R142, UR4, RZ ;  /* 0x000000048e1d7c24 */ /* 0x000fe2000f8e02ff */
[----:B------:R-:W-:Y:S01]  /*7060*/  @!PT LDS RZ, [RZ] ;  /* 0x00000000fffff984 */ /* 0x000fe20000000800 */
[----:B------:R-:W-:Y:S01]  /*7070*/  @!PT LDS RZ, [RZ] ;  /* 0x00000000fffff984 */ /* 0x000fe20000000800 */
[----:B------:R-:W-:Y:S01]  /*7080*/  @!PT LDS RZ, [RZ] ;  /* 0x00000000fffff984 */ /* 0x000fe20000000800 */
[----:B------:R-:W-:Y:S01]  /*7090*/  @!PT LDS RZ, [RZ] ;  /* 0x00000000fffff984 */ /* 0x000fe20000000800 */
[----:B------:R0:W-:Y:S06]  /*70a0*/  MEMBAR.ALL.CTA ;  /* 0x0000000000007992 */ /* 0x0001ec0000008000 */
[----:B0-----:R-:W0:Y:S01]  /*70b0*/  FENCE.VIEW.ASYNC.S ;  /* 0x00000000000073c6 */ /* 0x001e220000000000 */
[----:B------:R-:W-:Y:S01]  /*70c0*/  IMAD.WIDE.U32 R20, R137, UR4, R20 ;  /* 0x0000000489147c25 */ /* 0x000fe2000f8e0014 */
[----:B------:R-:W-:-:S03]  /*70d0*/  SHF.R.S32.HI R28, RZ, 0x1f, R3 ;  /* 0x0000001fff1c7819 */ /* 0x000fc60000011403 */
[----:B------:R-:W-:Y:S01]  /*70e0*/  IMAD R29, R137, UR5, R29 ;  /* 0x00000005891d7c24 */ /* 0x000fe2000f8e021d */
[----:B------:R-:W-:Y:S01]  /*70f0*/  ULDC.64 UR4, c[0x0][0xae0] ;  /* 0x0002b80000047ab9 */ /* 0x000fe20000000a00 */
[----:B------:R-:W-:Y:S02]  /*7100*/  IMAD.MOV R31, RZ, RZ, -R3 ;  /* 0x000000ffff1f7224 */ /* 0x000fe400078e0a03 */
[----:B------:R-:W-:Y:S02]  /*7110*/  IMAD.IADD R21, R21, 0x1, R29 ;  /* 0x0000000115157824 */ /* 0x000fe400078e021d */
[----:B------:R-:W-:Y:S02]  /*7120*/  IMAD R29, R0, R31, R30 ;  /* 0x0000001f001d7224 */ /* 0x000fe400078e021e */
[----:B------:R-:W-:Y:S02]  /*7130*/  IMAD R28, R28, UR4, RZ ;  /* 0x000000041c1c7c24 */ /* 0x000fe4000f8e02ff */
[----:B------:R-:W-:Y:S01]  /*7140*/  IMAD.WIDE.U32 R20, R3, UR4, R20 ;  /* 0x0000000403147c25 */ /* 0x000fe2000f8e0014 */
[----:B------:R-:W-:-:S03]  /*7150*/  SHF.R.S32.HI R0, RZ, 0x1f, R29 ;  /* 0x0000001fff007819 */ /* 0x000fc6000001141d */
[----:B------:R-:W-:Y:S01]  /*7160*/  IMAD R31, R3, UR5, R28 ;  /* 0x00000005031f7c24 */ /* 0x000fe2000f8e021c */
[----:B------:R-:W-:Y:S01]  /*7170*/  ULDC.64 UR4, c[0x0][0xad8] ;  /* 0x0002b60000047ab9 */ /* 0x000fe20000000a00 */
[----:B------:R-:W-:Y:S02]  /*7180*/  IMAD R47, R139, 0xc0, R144 ;  /* 0x000000c08b2f7824 */ /* 0x000fe400078e0290 */
[----:B------:R-:W-:Y:S02]  /*7190*/  IMAD.IADD R21, R21, 0x1, R31 ;  /* 0x0000000115157824 */ /* 0x000fe400078e021f */
[----:B------:R-:W-:Y:S01]  /*71a0*/  IMAD R0, R0, UR4, RZ ;  /* 0x0000000400007c24 */ /* 0x000fe2000f8e02ff */
[----:B------:R-:W-:Y:S01]  /*71b0*/  ISETP.GE.AND P0, PT, R47, R48, PT ;  /* 0x000000302f00720c */ /* 0x000fe20003f06270 */
[----:B------:R-:W-:Y:S01]  /*71c0*/  IMAD.WIDE.U32 R20, R29, UR4, R20 ;  /* 0x000000041d147c25 */ /* 0x000fe2000f8e0014 */
[----:B------:R-:W-:-:S03]  /*71d0*/  UIADD3 UR4, UR40, 0x2d820, URZ ;  /* 0x0002d82028047890 */ /* 0x000fc6000fffe03f */
[----:B------:R-:W-:Y:S01]  /*71e0*/  IMAD R3, R29, UR5, R0 ;  /* 0x000000051d037c24 */ /* 0x000fe2000f8e0200 */
[C---:B------:R-:W-:Y:S01]  /*71f0*/  LEA R32, P1, R20.reuse, UR6, 0x1 ;  /* 0x0000000614207c11 */ /* 0x040fe2000f8208ff */
[----:B------:R-:W-:Y:S02]  /*7200*/  UPRMT UR4, URZ, 0x654, UR4 ;  /* 0x000006543f047896 */ /* 0x000fe40008000004 */
[----:B------:R-:W-:Y:S02]  /*7210*/  IMAD.IADD R3, R21, 0x1, R3 ;  /* 0x0000000115037824 */ /* 0x000fe400078e0203 */
[----:B0-----:R0:W1:Y:S03]  /*7220*/  SHFL.IDX PT, R28, R32, RZ, 0x1c1f ;  /* 0x001c1fff201c7589 */ /* 0x00106600000e0000 */
[----:B------:R-:W-:Y:S02]  /*7230*/  LEA.HI.X R3, R20, UR7, R3, 0x1, P1 ;  /* 0x0000000714037c11 */ /* 0x000fe400088f0c03 */
[----:B------:R-:W-:Y:S03]  /*7240*/  SYNCS.ARRIVE.TRANS64.RED.A1T0 RZ, [UR4], RZ ;  /* 0x000000ffffff79a7 */ /* 0x000fe60008100404 */
[----:B------:R0:W2:Y:S01]  /*7250*/  SHFL.IDX PT, R29, R3, RZ, 0x1c1f ;  /* 0x001c1fff031d7589 */ /* 0x0000a200000e0000 */
[----:B------:R-:W-:Y:S05]  /*7260*/  @P0 BRA `(.L_x_195) ;  /* 0x0000000000300947 */ /* 0x000fea0003800000 */
[----:B------:R-:W-:Y:S02]  /*7270*/  ULDC UR4, c[0x0][0xac8] ;  /* 0x0002b20000047ab9 */ /* 0x000fe40000000800 */
[----:B------:R-:W-:Y:S02]  /*7280*/  ISETP.GE.AND P1, PT, R140, UR4, PT ;  /* 0x000000048c007c0c */ /* 0x000fe4000bf26270 */
[----:B------:R-:W-:Y:S02]  /*7290*/  ISETP.GE.AND P2, PT, R141, UR4, PT ;  /* 0x000000048d007c0c */ /* 0x000fe4000bf46270 */
[----:B------:R-:W-:-:S09]  /*72a0*/  ISETP.GE.AND P0, PT, R136, UR4, PT ;  /* 0x0000000488007c0c */ /* 0x000fd2000bf06270 */
[-C--:B-1----:R-:W-:Y:S02]  /*72b0*/  @!P1 LEA R30, P3, R140, R28.reuse, 0x1 ;  /* 0x0000001c8c1e9211 */ /* 0x082fe400078608ff */
[C---:B------:R-:W-:Y:S02]  /*72c0*/  @!P2 LEA R44, P4, R141.reuse, R28, 0x1 ;  /* 0x0000001c8d2ca211 */ /* 0x040fe400078808ff */
[----:B--2---:R-:W-:Y:S01]  /*72d0*/  @!P0 IMAD.WIDE R20, R136, 0x2, R28 ;  /* 0x0000000288148825 */ /* 0x004fe200078e021c */
[-C--:B------:R-:W-:Y:S02]  /*72e0*/  @!P1 LEA.HI.X R31, R140, R29.reuse, R154, 0x1, P3 ;  /* 0x0000001d8c1f9211 */ /* 0x080fe400018f0c9a */
[----:B------:R-:W-:Y:S02]  /*72f0*/  @!P2 LEA.HI.X R45, R141, R29, R153, 0x1, P4 ;  /* 0x0000001d8d2da211 */ /* 0x000fe400020f0c99 */
[----:B-----5:R3:W-:Y:S04]  /*7300*/  @!P0 ST.E.128 desc[UR36][R20.64], R8 ;  /* 0x0000000814008985 */ /* 0x0207e8000c101d24 */
[----:B------:R3:W-:Y:S04]  /*7310*/  @!P1 ST.E.128 desc[UR36][R30.64], R24 ;  /* 0x000000181e009985 */ /* 0x0007e8000c101d24 */
[----:B------:R3:W-:Y:S02]  /*7320*/  @!P2 ST.E.128 desc[UR36][R44.64], R36 ;  /* 0x000000242c00a985 */ /* 0x0007e4000c101d24 */
.L_x_195:
[----:B------:R-:W-:Y:S05]  /*7330*/  BSYNC B1 ;  /* 0x0000000000017941 */ /* 0x000fea0003800000 */
.L_x_194:
[----:B------:R-:W-:Y:S01]  /*7340*/  VIADD R0, R47, 0x60 ;  /* 0x000000602f007836 */ /* 0x000fe20000000000 */
[----:B---3-5:R3:W4:Y:S04]  /*7350*/  SHFL.IDX PT, R11, R3, 0x1, 0x1c1f ;  /* 0x003c1f00030b7f89 */ /* 0x02872800000e0000 */
[----:B------:R-:W-:Y:S01]  /*7360*/  ISETP.GE.AND P0, PT, R0, R48, PT ;  /* 0x000000300000720c */ /* 0x000fe20003f06270 */
[----:B------:R3:W0:-:S12]  /*7370*/  SHFL.IDX PT, R10, R32, 0x1, 0x1c1f ;  /* 0x003c1f00200a7f89 */ /* 0x00061800000e0000 */
[----:B---3--:R-:W-:Y:S05]  /*7380*/  @P0 BRA `(.L_x_196) ;  /* 0x0000000800800947 */ /* 0x008fea0003800000 */
[----:B------:R-:W-:Y:S02]  /*7390*/  ULDC UR4, c[0x0][0xac8] ;  /* 0x0002b20000047ab9 */ /* 0x000fe40000000800 */
[----:B------:R-:W-:Y:S02]  /*73a0*/  ISETP.GE.AND P2, PT, R140, UR4, PT ;  /* 0x000000048c007c0c */ /* 0x000fe4000bf46270 */
[----:B------:R-:W-:-:S11]  /*73b0*/  ISETP.GE.AND P1, PT, R136, UR4, PT ;  /* 0x0000000488007c0c */ /* 0x000fd6000bf26270 */
[----:B0-----:R-:W-:Y:S02]  /*73c0*/  @!P2 LEA R20, P0, R140, R10, 0x1 ;  /* 0x0000000a8c14a211 */ /* 0x001fe400078008ff */
[----:B----4-:R-:W-:Y:S02]  /*73d0*/  @!P1 IMAD.WIDE R8, R136, 0x2, R10 ;  /* 0x0000000288089825 */ /* 0x010fe400078e020a */
[----:B------:R-:W-:Y:S02]  /*73e0*/  @!P2 LEA.HI.X R21, R140, R11, R154, 0x1, P0 ;  /* 0x0000000b8c15a211 */ /* 0x000fe400000f0c9a */
[----:B------:R-:W-:Y:S01]  /*73f0*/  ISETP.GE.AND P0, PT, R141, UR4, PT ;  /* 0x000000048d007c0c */ /* 0x000fe2000bf06270 */
[----:B------:R3:W-:Y:S04]  /*7400*/  @!P1 ST.E.128 desc[UR36][R8.64], R4 ;  /* 0x0000000408009985 */ /* 0x0007e8000c101d24 */
[----:B------:R3:W-:Y:S08]  /*7410*/  @!P2 ST.E.128 desc[UR36][R20.64], R12 ;  /* 0x0000000c1400a985 */ /* 0x0007f0000c101d24 */
[----:B------:R-:W-:Y:S05]  /*7420*/  @P0 BRA `(.L_x_196) ;  /* 0x0000000800580947 */ /* 0x000fea0003800000 */
[----:B---3--:R-:W-:-:S04]  /*7430*/  LEA R4, P0, R141, R10, 0x1 ;  /* 0x0000000a8d047211 */ /* 0x008fc800078008ff */
[----:B------:R-:W-:-:S05]  /*7440*/  LEA.HI.X R5, R141, R11, R153, 0x1, P0 ;  /* 0x0000000b8d057211 */ /* 0x000fca00000f0c99 */
[----:B------:R0:W-:Y:S01]  /*7450*/  ST.E.128 desc[UR36][R4.64], R40 ;  /* 0x0000002804007985 */ /* 0x0001e2000c101d24 */
[----:B------:R-:W-:Y:S05]  /*7460*/  BRA `(.L_x_196) ;  /* 0x0000000800487947 */ /* 0x000fea0003800000 */
.L_x_192:
[----:B------:R-:W1:Y:S01]  /*7470*/  LDC.64 R6, c[0x0][0xc00] ;  /* 0x00030000ff067b82 */ /* 0x000e620000000a00 */
[----:B------:R-:W-:Y:S01]  /*7480*/  ULDC.64 UR4, c[0x0][0xc08] ;  /* 0x0003020000047ab9 */ /* 0x000fe20000000a00 */
[----:B------:R-:W-:-:S06]  /*7490*/  IMAD.MOV.U32 R3, RZ, RZ, RZ ;  /* 0x000000ffff037224 */ /* 0x000fcc00078e00ff */
[----:B------:R-:W2:Y:S01]  /*74a0*/  LDC.64 R4, c[0x0][0xc00] ;  /* 0x00030000ff047b82 */ /* 0x000ea20000000a00 */
[----:B------:R-:W-:-:S04]  /*74b0*/  ISETP.NE.U32.AND P1, PT, RZ, UR4, PT ;  /* 0x00000004ff007c0c */ /* 0x000fc8000bf25070 */
[----:B------:R-:W-:-:S03]  /*74c0*/  ISETP.NE.AND.EX P1, PT, RZ, UR5, PT, P1 ;  /* 0x00000005ff007c0c */ /* 0x000fc6000bf25310 */
[----:B------:R-:W3:Y:S01]  /*74d0*/  LDC R21, c[0x0][0xbe8] ;  /* 0x0002fa00ff157b82 */ /* 0x000ee20000000800 */
[----:B-1----:R-:W-:-:S04]  /*74e0*/  ISETP.NE.U32.AND P0, PT, R6, RZ, PT ;  /* 0x000000ff0600720c */ /* 0x002fc80003f05070 */
[----:B------:R-:W-:Y:S01]  /*74f0*/  ISETP.NE.AND.EX P0, PT, R7, RZ, PT, P0 ;  /* 0x000000ff0700720c */ /* 0x000fe20003f05300 */
[----:B--2---:R-:W-:-:S04]  /*7500*/  IMAD.WIDE R6, R137, 0x4, R4 ;  /* 0x0000000489067825 */ /* 0x004fc800078e0204 */
[----:B------:R-:W1:Y:S01]  /*7510*/  @P1 LDC.64 R4, c[0x0][0xc08] ;  /* 0x00030200ff041b82 */ /* 0x000e620000000a00 */
[----:B------:R-:W-:Y:S02]  /*7520*/  ULDC UR4, c[0x0][0xa88] ;  /* 0x0002a20000047ab9 */ /* 0x000fe40000000800 */
[----:B------:R-:W-:-:S05]  /*7530*/  MOV R0, UR4 ;  /* 0x0000000400007c02 */ /* 0x000fca0008000f00 */
[----:B------:R2:W5:Y:S01]  /*7540*/  @P0 LDG.E R3, desc[UR36][R6.64] ;  /* 0x0000002406030981 */ /* 0x000562000c1e1900 */
[----:B-1----:R-:W-:-:S05]  /*7550*/  @P1 IMAD.WIDE R4, R137, 0x4, R4 ;  /* 0x0000000489041825 */ /* 0x002fca00078e0204 */
[----:B------:R2:W5:Y:S01]  /*7560*/  @P1 LDG.E R0, desc[UR36][R4.64] ;  /* 0x0000002404001981 */ /* 0x000562000c1e1900 */
[----:B---3--:R-:W-:Y:S02]  /*7570*/  ISETP.NE.AND P2, PT, R21, 0x1, PT ;  /* 0x000000011500780c */ /* 0x008fe40003f45270 */
[----:B------:R-:W-:-:S11]  /*7580*/  ISETP.GE.AND P3, PT, R155, 0xc0, PT ;  /* 0x000000c09b00780c */ /* 0x000fd60003f66270 */
[----:B------:R-:W1:Y:S01]  /*7590*/  @P2 LDC R14, c[0x0][0xbec] ;  /* 0x0002fb00ff0e2b82 */ /* 0x000e620000000800 */
[----:B--2---:R-:W-:Y:S05]  /*75a0*/  @P1 BRA `(.L_x_197) ;  /* 0x0000000000101947 */ /* 0x004fea0003800000 */
[----:B------:R-:W-:Y:S05]  /*75b0*/  @!P0 BRA `(.L_x_197) ;  /* 0x00000000000c8947 */ /* 0x000fea0003800000 */
[----:B------:R-:W2:Y:S04]  /*75c0*/  LDG.E R5, desc[UR36][R6.64] ;  /* 0x0000002406057981 */ /* 0x000ea8000c1e1900 */
[----:B-----5:R-:W2:Y:S02]  /*75d0*/  LDG.E R0, desc[UR36][R6.64+0x4] ;  /* 0x0000042406007981 */ /* 0x020ea4000c1e1900 */
[----:B--2---:R-:W-:-:S07]  /*75e0*/  IMAD.IADD R0, R0, 0x1, -R5 ;  /* 0x0000000100007824 */ /* 0x004fce00078e0a05 */
.L_x_197:
[----:B------:R-:W-:Y:S01]  /*75f0*/  BSSY B1, `(.L_x_198) ;  /* 0x000002e000017945 */ /* 0x000fe20003800000 */
[----:B------:R-:W-:Y:S02]  /*7600*/  SHF.R.S32.HI R12, RZ, 0x1f, R138 ;  /* 0x0000001fff0c7819 */ /* 0x000fe4000001148a */
[----:B------:R-:W-:Y:S02]  /*7610*/  SEL R137, R137, RZ, !P0 ;  /* 0x000000ff89897207 */ /* 0x000fe40004000000 */
[----:B------:R-:W-:Y:S02]  /*7620*/  SEL R142, R142, RZ, !P0 ;  /* 0x000000ff8e8e7207 */ /* 0x000fe40004000000 */
[----:B-----5:R-:W-:Y:S01]  /*7630*/  SHF.R.S32.HI R10, RZ, 0x1f, R3 ;  /* 0x0000001fff0a7819 */ /* 0x020fe20000011403 */
[----:B------:R-:W-:Y:S06]  /*7640*/  @P3 BRA `(.L_x_199) ;  /* 0x0000000000a03947 */ /* 0x000fec0003800000 */
[----:B------:R-:W2:Y:S01]  /*7650*/  S2R R4, SR_TID.X ;  /* 0x0000000000047919 */ /* 0x000ea20000002100 */
[----:B------:R-:W3:Y:S02]  /*7660*/  LDC R11, c[0x0][0xbe8] ;  /* 0x0002fa00ff0b7b82 */ /* 0x000ee40000000800 */
[----:B---3--:R-:W-:Y:S02]  /*7670*/  IMAD R5, R0, R11, RZ ;  /* 0x0000000b00057224 */ /* 0x008fe400078e02ff */
[----:B--2---:R-:W-:-:S04]  /*7680*/  IMAD R4, R139, 0xc0, R4 ;  /* 0x000000c08b047824 */ /* 0x004fc800078e0204 */
[----:B------:R-:W-:-:S05]  /*7690*/  VIADD R8, R4, 0xffffff80 ;  /* 0xffffff8004087836 */ /* 0x000fca0000000000 */
[----:B------:R-:W-:-:S13]  /*76a0*/  ISETP.GE.AND P0, PT, R8, R5, PT ;  /* 0x000000050800720c */ /* 0x000fda0003f06270 */
[----:B------:R-:W-:Y:S05]  /*76b0*/  @P0 BRA `(.L_x_199) ;  /* 0x0000000000840947 */ /* 0x000fea0003800000 */
[----:B------:R-:W-:Y:S01]  /*76c0*/  ISETP.NE.AND P0, PT, R11, 0x1, PT ;  /* 0x000000010b00780c */ /* 0x000fe20003f05270 */
[----:B------:R-:W-:Y:S01]  /*76d0*/  ULDC.64 UR4, c[0x0][0xb90] ;  /* 0x0002e40000047ab9 */ /* 0x000fe20000000a00 */
[----:B------:R-:W-:Y:S02]  /*76e0*/  IMAD.MOV.U32 R4, RZ, RZ, R3 ;  /* 0x000000ffff047224 */ /* 0x000fe400078e0003 */
[----:B------:R-:W-:Y:S02]  /*76f0*/  IMAD R9, R12, UR4, RZ ;  /* 0x000000040c097c24 */ /* 0x000fe4000f8e02ff */
[----:B------:R-:W-:Y:S02]  /*7700*/  IMAD.MOV.U32 R5, RZ, RZ, R10 ;  /* 0x000000ffff057224 */ /* 0x000fe400078e000a */
[----:B------:R-:W-:Y:S02]  /*7710*/  IMAD.MOV.U32 R7, RZ, RZ, R8 ;  /* 0x000000ffff077224 */ /* 0x000fe400078e0008 */
[----:B------:R-:W-:-:S03]  /*7720*/  IMAD.WIDE.U32 R4, R138, UR4, R4 ;  /* 0x000000048a047c25 */ /* 0x000fc6000f8e0004 */
[----:B------:R-:W2:Y:S01]  /*7730*/  @P0 LDC R13, c[0x0][0xbec] ;  /* 0x0002fb00ff0d0b82 */ /* 0x000ea20000000800 */
[----:B------:R-:W-:Y:S01]  /*7740*/  IMAD R9, R138, UR5, R9 ;  /* 0x000000058a097c24 */ /* 0x000fe2000f8e0209 */
[----:B------:R-:W-:-:S03]  /*7750*/  ULDC.64 UR4, c[0x0][0xb98] ;  /* 0x0002e60000047ab9 */ /* 0x000fc60000000a00 */
[----:B------:R-:W-:-:S03]  /*7760*/  IMAD.IADD R5, R5, 0x1, R9 ;  /* 0x0000000105057824 */ /* 0x000fc600078e0209 */
[----:B------:R-:W3:Y:S01]  /*7770*/  @P0 LDC R15, c[0x0][0xbf0] ;  /* 0x0002fc00ff0f0b82 */ /* 0x000ee20000000800 */
[----:B------:R-:W-:-:S04]  /*7780*/  IMAD.WIDE.U32 R4, R137, UR4, R4 ;  /* 0x0000000489047c25 */ /* 0x000fc8000f8e0004 */
[----:B--2---:R-:W-:-:S05]  /*7790*/  @P0 IMAD.HI.U32 R6, R8, R13, RZ ;  /* 0x0000000d08060227 */ /* 0x004fca00078e00ff */
[----:B---3--:R-:W-:Y:S01]  /*77a0*/  @P0 SHF.R.U32.HI R7, RZ, R15, R6 ;  /* 0x0000000fff070219 */ /* 0x008fe20000011606 */
[----:B------:R-:W-:-:S03]  /*77b0*/  IMAD R6, R142, UR4, RZ ;  /* 0x000000048e067c24 */ /* 0x000fc6000f8e02ff */
[----:B------:R-:W-:Y:S01]  /*77c0*/  IADD3 R4, P0, R7, R4, RZ ;  /* 0x0000000407047210 */ /* 0x000fe20007f1e0ff */
[----:B------:R-:W-:-:S04]  /*77d0*/  IMAD.MOV R9, RZ, RZ, -R7 ;  /* 0x000000ffff097224 */ /* 0x000fc800078e0a07 */
[----:B------:R-:W-:Y:S01]  /*77e0*/  IMAD R9, R11, R9, R8 ;  /* 0x000000090b097224 */ /* 0x000fe200078e0208 */
[----:B------:R-:W-:Y:S01]  /*77f0*/  SHF.R.S32.HI R11, RZ, 0x1f, R7 ;  /* 0x0000001fff0b7819 */ /* 0x000fe20000011407 */
[----:B------:R-:W-:Y:S01]  /*7800*/  IMAD R8, R137, UR5, R6 ;  /* 0x0000000589087c24 */ /* 0x000fe2000f8e0206 */
[----:B------:R-:W-:Y:S02]  /*7810*/  ULDC.64 UR4, c[0x0][0xb88] ;  /* 0x0002e20000047ab9 */ /* 0x000fe40000000a00 */
[----:B------:R-:W-:Y:S02]  /*7820*/  SHF.R.S32.HI R6, RZ, 0x1f, R9 ;  /* 0x0000001fff067819 */ /* 0x000fe40000011409 */
[----:B------:R-:W-:-:S03]  /*7830*/  IADD3.X R5, R11, R5, R8, P0, !PT ;  /* 0x000000050b057210 */ /* 0x000fc600007fe408 */
[----:B------:R-:W-:Y:S02]  /*7840*/  IMAD R6, R6, UR4, RZ ;  /* 0x0000000406067c24 */ /* 0x000fe4000f8e02ff */
[----:B------:R-:W-:-:S04]  /*7850*/  IMAD.WIDE.U32 R4, R9, UR4, R4 ;  /* 0x0000000409047c25 */ /* 0x000fc8000f8e0004 */
[----:B------:R-:W-:Y:S01]  /*7860*/  IMAD R7, R9, UR5, R6 ;  /* 0x0000000509077c24 */ /* 0x000fe2000f8e0206 */
[----:B------:R-:W-:Y:S02]  /*7870*/  ULDC.64 UR4, c[0x0][0xb50] ;  /* 0x0002d40000047ab9 */ /* 0x000fe40000000a00 */
[----:B------:R-:W-:Y:S01]  /*7880*/  LEA R6, P0, R4, UR4, 0x2 ;  /* 0x0000000404067c11 */ /* 0x000fe2000f8010ff */
[----:B------:R-:W-:-:S05]  /*7890*/  IMAD.IADD R5, R5, 0x1, R7 ;  /* 0x0000000105057824 */ /* 0x000fca00078e0207 */
[----:B------:R-:W-:Y:S01]  /*78a0*/  LEA.HI.X R7, R4, UR5, R5, 0x2, P0 ;  /* 0x0000000504077c11 */ /* 0x000fe200080f1405 */
[----:B------:R-:W-:-:S05]  /*78b0*/  IMAD.MOV.U32 R5, RZ, RZ, -0x800000 ;  /* 0xff800000ff057424 */ /* 0x000fca00078e00ff */
[----:B------:R2:W-:Y:S02]  /*78c0*/  STG.E desc[UR36][R6.64], R5 ;  /* 0x0000000506007986 */ /* 0x0005e4000c101924 */
.L_x_199:
[----:B------:R-:W-:Y:S05]  /*78d0*/  BSYNC B1 ;  /* 0x0000000000017941 */ /* 0x000fea0003800000 */
.L_x_198:
[----:B------:R-:W3:Y:S01]  /*78e0*/  @P2 LDC R9, c[0x0][0xbf0] ;  /* 0x0002fc00ff092b82 */ /* 0x000ee20000000800 */
[----:B------:R-:W-:Y:S01]  /*78f0*/  ULDC.64 UR4, c[0x0][0xaa0] ;  /* 0x0002a80000047ab9 */ /* 0x000fe20000000a00 */
[----:B--2---:R-:W-:Y:S01]  /*7900*/  IMAD R6, R143, 0x60, R144 ;  /* 0x000000608f067824 */ /* 0x004fe200078e0290 */
[----:B------:R-:W-:Y:S01]  /*7910*/  BSSY B1, `(.L_x_200) ;  /* 0x0000036000017945 */ /* 0x000fe20003800000 */
[----:B------:R-:W-:Y:S02]  /*7920*/  IMAD R4, R10, UR4, RZ ;  /* 0x000000040a047c24 */ /* 0x000fe4000f8e02ff */
[----:B------:R-:W-:Y:S02]  /*7930*/  IMAD R11, R139, 0xc0, R6 ;  /* 0x000000c08b0b7824 */ /* 0x000fe400078e0206 */
[C---:B------:R-:W-:Y:S02]  /*7940*/  IMAD R7, R3.reuse, UR5, R4 ;  /* 0x0000000503077c24 */ /* 0x040fe4000f8e0204 */
[----:B------:R-:W-:Y:S01]  /*7950*/  IMAD.WIDE.U32 R4, R3, UR4, RZ ;  /* 0x0000000403047c25 */ /* 0x000fe2000f8e00ff */
[----:B------:R-:W-:-:S03]  /*7960*/  ULDC.64 UR4, c[0x0][0xae8] ;  /* 0x0002ba0000047ab9 */ /* 0x000fc60000000a00 */
[----:B------:R-:W-:Y:S01]  /*7970*/  IMAD R3, R12, UR4, RZ ;  /* 0x000000040c037c24 */ /* 0x000fe2000f8e02ff */
[----:B------:R-:W-:Y:S01]  /*7980*/  IADD3 R5, R5, R7, RZ ;  /* 0x0000000705057210 */ /* 0x000fe20007ffe0ff */
[----:B-1----:R-:W-:-:S04]  /*7990*/  @P2 IMAD.HI.U32 R6, R11, R14, RZ ;  /* 0x0000000e0b062227 */ /* 0x002fc800078e00ff */
[C---:B------:R-:W-:Y:S02]  /*79a0*/  IMAD R7, R138.reuse, UR5, R3 ;  /* 0x000000058a077c24 */ /* 0x040fe4000f8e0203 */
[----:B------:R-:W-:Y:S01]  /*79b0*/  IMAD.WIDE.U32 R4, R138, UR4, R4 ;  /* 0x000000048a047c25 */ /* 0x000fe2000f8e0004 */
[----:B------:R-:W-:-:S03]  /*79c0*/  ULDC.64 UR4, c[0x0][0xaf0] ;  /* 0x0002bc0000047ab9 */ /* 0x000fc60000000a00 */
[----:B------:R-:W-:Y:S01]  /*79d0*/  IMAD.MOV.U32 R3, RZ, RZ, R11 ;  /* 0x000000ffff037224 */ /* 0x000fe200078e000b */
[----:B---3--:R-:W-:Y:S01]  /*79e0*/  @P2 SHF.R.U32.HI R3, RZ, R9, R6 ;  /* 0x00000009ff032219 */ /* 0x008fe20000011606 */
[----:B------:R-:W-:Y:S02]  /*79f0*/  IMAD.IADD R5, R5, 0x1, R7 ;  /* 0x0000000105057824 */ /* 0x000fe400078e0207 */
[----:B------:R-:W-:Y:S01]  /*7a00*/  IMAD R7, R142, UR4, RZ ;  /* 0x000000048e077c24 */ /* 0x000fe2000f8e02ff */
[--C-:B------:R-:W-:Y:S01]  /*7a10*/  SHF.R.S32.HI R6, RZ, 0x1f, R3.reuse ;  /* 0x0000001fff067819 */ /* 0x100fe20000011403 */
[----:B------:R-:W-:Y:S02]  /*7a20*/  IMAD.MOV R8, RZ, RZ, -R3 ;  /* 0x000000ffff087224 */ /* 0x000fe400078e0a03 */
[C---:B------:R-:W-:Y:S02]  /*7a30*/  IMAD R9, R137.reuse, UR5, R7 ;  /* 0x0000000589097c24 */ /* 0x040fe4000f8e0207 */
[----:B------:R-:W-:Y:S01]  /*7a40*/  IMAD.WIDE.U32 R4, R137, UR4, R4 ;  /* 0x0000000489047c25 */ /* 0x000fe2000f8e0004 */
[----:B------:R-:W-:-:S03]  /*7a50*/  ULDC.64 UR4, c[0x0][0xae0] ;  /* 0x0002b80000047ab9 */ /* 0x000fc60000000a00 */
[----:B------:R-:W-:Y:S02]  /*7a60*/  IMAD R7, R21, R8, R11 ;  /* 0x0000000815077224 */ /* 0x000fe400078e020b */
[----:B------:R-:W-:Y:S02]  /*7a70*/  IMAD R8, R6, UR4, RZ ;  /* 0x0000000406087c24 */ /* 0x000fe4000f8e02ff */
[----:B------:R-:W-:Y:S01]  /*7a80*/  IMAD.IADD R5, R5, 0x1, R9 ;  /* 0x0000000105057824 */ /* 0x000fe200078e0209 */
[----:B------:R-:W-:Y:S01]  /*7a90*/  SHF.R.S32.HI R6, RZ, 0x1f, R7 ;  /* 0x0000001fff067819 */ /* 0x000fe20000011407 */
[C---:B------:R-:W-:Y:S02]  /*7aa0*/  IMAD R9, R3.reuse, UR5, R8 ;  /* 0x0000000503097c24 */ /* 0x040fe4000f8e0208 */
[----:B------:R-:W-:Y:S01]  /*7ab0*/  IMAD.WIDE.U32 R4, R3, UR4, R4 ;  /* 0x0000000403047c25 */ /* 0x000fe2000f8e0004 */
[----:B------:R-:W-:-:S03]  /*7ac0*/  ULDC.64 UR4, c[0x0][0xad8] ;  /* 0x0002b60000047ab9 */ /* 0x000fc60000000a00 */
[----:B------:R-:W-:Y:S02]  /*7ad0*/  IMAD R6, R6, UR4, RZ ;  /* 0x0000000406067c24 */ /* 0x000fe4000f8e02ff */
[----:B------:R-:W-:Y:S02]  /*7ae0*/  IMAD.IADD R5, R5, 0x1, R9 ;  /* 0x0000000105057824 */ /* 0x000fe400078e0209 */
[----:B------:R-:W-:Y:S02]  /*7af0*/  IMAD R21, R0, R21, RZ ;  /* 0x0000001500157224 */ /* 0x000fe400078e02ff */
[----:B------:R-:W-:Y:S02]  /*7b00*/  IMAD R0, R139, 0xc0, R144 ;  /* 0x000000c08b007824 */ /* 0x000fe400078e0290 */
[C---:B------:R-:W-:Y:S02]  /*7b10*/  IMAD R3, R7.reuse, UR5, R6 ;  /* 0x0000000507037c24 */ /* 0x040fe4000f8e0206 */
[----:B------:R-:W-:Y:S01]  /*7b20*/  IMAD.WIDE.U32 R4, R7, UR4, R4 ;  /* 0x0000000407047c25 */ /* 0x000fe2000f8e0004 */
[----:B------:R-:W-:Y:S01]  /*7b30*/  ISETP.GE.AND P0, PT, R0, R21, PT ;  /* 0x000000150000720c */ /* 0x000fe20003f06270 */
[----:B------:R-:W-:-:S02]  /*7b40*/  ULDC.64 UR4, c[0x0][0xa80] ;  /* 0x0002a00000047ab9 */ /* 0x000fc40000000a00 */
[----:B------:R-:W-:Y:S01]  /*7b50*/  IMAD.IADD R3, R5, 0x1, R3 ;  /* 0x0000000105037824 */ /* 0x000fe200078e0203 */
[----:B------:R-:W-:-:S04]  /*7b60*/  LEA R6, P1, R4, UR4, 0x1 ;  /* 0x0000000404067c11 */ /* 0x000fc8000f8208ff */
[----:B------:R-:W-:Y:S02]  /*7b70*/  LEA.HI.X R3, R4, UR5, R3, 0x1, P1 ;  /* 0x0000000504037c11 */ /* 0x000fe400088f0c03 */
[----:B------:R1:W2:Y:S04]  /*7b80*/  SHFL.IDX PT, R4, R6, RZ, 0x1c1f ;  /* 0x001c1fff06047589 */ /* 0x0002a800000e0000 */
[----:B------:R1:W3:Y:S01]  /*7b90*/  SHFL.IDX PT, R5, R3, RZ, 0x1c1f ;  /* 0x001c1fff03057589 */ /* 0x0002e200000e0000 */
[----:B------:R-:W-:Y:S05]  /*7ba0*/  @P0 BRA `(.L_x_201) ;  /* 0x0000000000300947 */ /* 0x000fea0003800000 */
[----:B------:R-:W-:Y:S02]  /*7bb0*/  ULDC UR4, c[0x0][0xac8] ;  /* 0x0002b20000047ab9 */ /* 0x000fe40000000800 */
[----:B------:R-:W-:Y:S02]  /*7bc0*/  ISETP.GE.AND P3, PT, R140, UR4, PT ;  /* 0x000000048c007c0c */ /* 0x000fe4000bf66270 */
[----:B------:R-:W-:Y:S02]  /*7bd0*/  ISETP.GE.AND P4, PT, R141, UR4, PT ;  /* 0x000000048d007c0c */ /* 0x000fe4000bf86270 */
[----:B------:R-:W-:-:S09]  /*7be0*/  ISETP.GE.AND P2, PT, R136, UR4, PT ;  /* 0x0000000488007c0c */ /* 0x000fd2000bf46270 */
[-C--:B--2---:R-:W-:Y:S02]  /*7bf0*/  @!P3 LEA R10, P0, R140, R4.reuse, 0x1 ;  /* 0x000000048c0ab211 */ /* 0x084fe400078008ff */
[C---:B------:R-:W-:Y:S02]  /*7c00*/  @!P4 LEA R12, P1, R141.reuse, R4, 0x1 ;  /* 0x000000048d0cc211 */ /* 0x040fe400078208ff */
[----:B---3--:R-:W-:Y:S01]  /*7c10*/  @!P2 IMAD.WIDE R8, R136, 0x2, R4 ;  /* 0x000000028808a825 */ /* 0x008fe200078e0204 */
[-C--:B------:R-:W-:Y:S02]  /*7c20*/  @!P3 LEA.HI.X R11, R140, R5.reuse, R154, 0x1, P0 ;  /* 0x000000058c0bb211 */ /* 0x080fe400000f0c9a */
[----:B------:R-:W-:Y:S02]  /*7c30*/  @!P4 LEA.HI.X R13, R141, R5, R153, 0x1, P1 ;  /* 0x000000058d0dc211 */ /* 0x000fe400008f0c99 */
[----:B------:R4:W-:Y:S04]  /*7c40*/  @!P2 ST.E.128 desc[UR36][R8.64], RZ ;  /* 0x000000ff0800a985 */ /* 0x0009e8000c101d24 */
[----:B------:R4:W-:Y:S04]  /*7c50*/  @!P3 ST.E.128 desc[UR36][R10.64], RZ ;  /* 0x000000ff0a00b985 */ /* 0x0009e8000c101d24 */
[----:B------:R4:W-:Y:S02]  /*7c60*/  @!P4 ST.E.128 desc[UR36][R12.64], RZ ;  /* 0x000000ff0c00c985 */ /* 0x0009e4000c101d24 */
.L_x_201:
[----:B------:R-:W-:Y:S05]  /*7c70*/  BSYNC B1 ;  /* 0x0000000000017941 */ /* 0x000fea0003800000 */
.L_x_200:
[----:B------:R-:W-:Y:S01]  /*7c80*/  VIADD R0, R0, 0x60 ;  /* 0x0000006000007836 */ /* 0x000fe20000000000 */
[----:B---3--:R3:W0:Y:S04]  /*7c90*/  SHFL.IDX PT, R5, R3, 0x1, 0x1c1f ;  /* 0x003c1f0003057f89 */ /* 0x00862800000e0000 */
[----:B------:R-:W-:Y:S01]  /*7ca0*/  ISETP.GE.AND P0, PT, R0, R21, PT ;  /* 0x000000150000720c */ /* 0x000fe20003f06270 */
[----:B--2---:R3:W2:-:S12]  /*7cb0*/  SHFL.IDX PT, R4, R6, 0x1, 0x1c1f ;  /* 0x003c1f0006047f89 */ /* 0x00469800000e0000 */
[----:B---3--:R-:W-:Y:S05]  /*7cc0*/  @P0 BRA `(.L_x_196) ;  /* 0x0000000000300947 */ /* 0x008fea0003800000 */
[----:B------:R-:W-:Y:S02]  /*7cd0*/  ULDC UR4, c[0x0][0xac8] ;  /* 0x0002b20000047ab9 */ /* 0x000fe40000000800 */
[----:B------:R-:W-:Y:S02]  /*7ce0*/  ISETP.GE.AND P3, PT, R140, UR4, PT ;  /* 0x000000048c007c0c */ /* 0x000fe4000bf66270 */
[----:B------:R-:W-:Y:S02]  /*7cf0*/  ISETP.GE.AND P4, PT, R141, UR4, PT ;  /* 0x000000048d007c0c */ /* 0x000fe4000bf86270 */
[----:B------:R-:W-:-:S09]  /*7d00*/  ISETP.GE.AND P2, PT, R136, UR4, PT ;  /* 0x0000000488007c0c */ /* 0x000fd2000bf46270 */
[-C--:B--2-4-:R-:W-:Y:S02]  /*7d10*/  @!P3 LEA R8, P0, R140, R4.reuse, 0x1 ;  /* 0x000000048c08b211 */ /* 0x094fe400078008ff */
[C---:B------:R-:W-:Y:S02]  /*7d20*/  @!P4 LEA R10, P1, R141.reuse, R4, 0x1 ;  /* 0x000000048d0ac211 */ /* 0x040fe400078208ff */
[----:B01----:R-:W-:Y:S01]  /*7d30*/  @!P2 IMAD.WIDE R6, R136, 0x2, R4 ;  /* 0x000000028806a825 */ /* 0x003fe200078e0204 */
[-C--:B------:R-:W-:Y:S02]  /*7d40*/  @!P3 LEA.HI.X R9, R140, R5.reuse, R154, 0x1, P0 ;  /* 0x000000058c09b211 */ /* 0x080fe400000f0c9a */
[----:B------:R-:W-:Y:S02]  /*7d50*/  @!P4 LEA.HI.X R11, R141, R5, R153, 0x1, P1 ;  /* 0x000000058d0bc211 */ /* 0x000fe400008f0c99 */
[----:B------:R0:W-:Y:S04]  /*7d60*/  @!P2 ST.E.128 desc[UR36][R6.64], RZ ;  /* 0x000000ff0600a985 */ /* 0x0001e8000c101d24 */
[----:B------:R0:W-:Y:S04]  /*7d70*/  @!P3 ST.E.128 desc[UR36][R8.64], RZ ;  /* 0x000000ff0800b985 */ /* 0x0001e8000c101d24 */
[----:B------:R0:W-:Y:S02]  /*7d80*/  @!P4 ST.E.128 desc[UR36][R10.64], RZ ;  /* 0x000000ff0a00c985 */ /* 0x0001e4000c101d24 */
.L_x_196:
[----:B------:R-:W-:Y:S05]  /*7d90*/  BSYNC B0 ;  /* 0x0000000000007941 */ /* 0x000fea0003800000 */
.L_x_191:
[----:B------:R-:W-:Y:S02]  /*7da0*/  ULDC UR4, c[0x0][0xc3c] ;  /* 0x00030f0000047ab9 */ /* 0x000fe40000000800 */
[----:B0-----:R-:W-:-:S13]  /*7db0*/  ISETP.GE.AND P0, PT, R35, UR4, PT ;  /* 0x0000000423007c0c */ /* 0x001fda000bf06270 */
[----:B------:R-:W-:Y:S05]  /*7dc0*/  @!P0 BRA `(.L_x_202) ;  /* 0xffffff90002c8947 */ /* 0x000fea000383ffff */
[----:B------:R-:W-:Y:S05]  /*7dd0*/  EXIT ;  /* 0x000000000000794d */ /* 0x000fea0003800000 */
.L_x_163:
[----:B------:R-:W-:-:S08]  /*7de0*/  NOP ;  /* 0x0000000000007918 */ /* 0x000fd00000000000 */
[----:B------:R-:W0:-:S00]  /*7df0*/  USETMAXREG.DEALLOC.CTAPOOL 0x20 ;  /* 0x00000020000079c8 */ /* 0x000e0000080e0500 */
[----:B0-----:R-:W-:Y:S02]  /*7e00*/  LOP3.LUT R0, R0, 0x3, RZ, 0xc0, !PT ;  /* 0x0000000300007812 */ /* 0x001fe400078ec0ff */
[----:B------:R-:W-:-:S04]  /*7e10*/  LOP3.LUT R22, R22, 0xffffffbf, RZ, 0xc0, !PT ;  /* 0xffffffbf16167812 */ /* 0x000fc800078ec0ff */
[----:B------:R-:W0:Y:S02]  /*7e20*/  SHFL.IDX PT, R0, R0, RZ, 0x1f ;  /* 0x00001fff00007589 */ /* 0x000e2400000e0000 */
[----:B0-----:R-:W-:Y:S01]  /*7e30*/  ISETP.NE.AND P0, PT, R0, RZ, PT ;  /* 0x000000ff0000720c */ /* 0x001fe20003f05270 */
[----:B------:R-:W-:-:S12]  /*7e40*/  IMAD.MOV.U32 R0, RZ, RZ, RZ ;  /* 0x000000ffff007224 */ /* 0x000fd800078e00ff */
[----:B------:R-:W-:Y:S01]  /*7e50*/  @P0 LOP3.LUT R22, R22, 0x40, RZ, 0xfc, !PT ;  /* 0x0000004016160812 */ /* 0x000fe200078efcff */
[----:B------:R-:W-:Y:S06]  /*7e60*/  @!P0 BRA `(.L_x_203) ;  /* 0x00000000001c8947 */ /* 0x000fec0003800000 */
[----:B------:R-:W0:Y:S08]  /*7e70*/  S2UR UR5, SR_CgaCtaId ;  /* 0x00000000000579c3 */ /* 0x000e300000008800 */
[----:B------:R-:W-:Y:S06]  /*7e80*/  BAR.SYNC.DEFER_BLOCKING 0x5, 0x200 ;  /* 0x0148000000007b1d */ /* 0x000fec0000010000 */
[----:B------:R-:W-:-:S02]  /*7e90*/  UMOV UR4, 0x400 ;  /* 0x0000040000047882 */ /* 0x000fc40000000000 */
[----:B0-----:R-:W-:-:S09]  /*7ea0*/  ULEA UR4, UR5, UR4, 0x18 ;  /* 0x0000000405047291 */ /* 0x001fd2000f8ec03f */
[----:B------:R-:W1:Y:S01]  /*7eb0*/  LDS.128 R16, [UR4+0x2d8d0] ;  /* 0x02d8d004ff107984 */ /* 0x000e620008000c00 */
[----:B------:R-:W-:Y:S06]  /*7ec0*/  BAR.ARV 0x4, 0x200 ;  /* 0x0108000000007b1d */ /* 0x000fec0000002000 */
[----:B------:R-:W-:Y:S05]  /*7ed0*/  BRA `(.L_x_204) ;  /* 0x0000000800007947 */ /* 0x000fea0003800000 */
.L_x_203:
[----:B------:R-:W0:Y:S01]  /*7ee0*/  S2R R2, SR_TID.X ;  /* 0x0000000000027919 */ /* 0x000e220000002100 */
[----:B------:R-:W-:Y:S01]  /*7ef0*/  ULDC UR4, c[0x0][0xc3c] ;  /* 0x00030f0000047ab9 */ /* 0x000fe20000000800 */
[----:B------:R-:W1:Y:S01]  /*7f00*/  S2UR UR6, SR_CTAID.X ;  /* 0x00000000000679c3 */ /* 0x000e620000002500 */
[----:B------:R-:W-:Y:S01]  /*7f10*/  ULDC UR5, c[0x0][0xc38] ;  /* 0x00030e0000057ab9 */ /* 0x000fe20000000800 */
[----:B0-----:R-:W-:-:S04]  /*7f20*/  LOP3.LUT R5, R2, 0x1f, RZ, 0xc0, !PT ;  /* 0x0000001f02057812 */ /* 0x001fc800078ec0ff */
[----:B------:R-:W-:-:S04]  /*7f30*/  ISETP.NE.AND P0, PT, R5, 0x1f, PT ;  /* 0x0000001f0500780c */ /* 0x000fc80003f05270 */
[----:B------:R-:W-:-:S13]  /*7f40*/  ISETP.GE.OR P1, PT, R5, UR4, !P0 ;  /* 0x0000000405007c0c */ /* 0x000fda000c726670 */
[----:B------:R-:W0:Y:S02]  /*7f50*/  @!P1 LDC.64 R2, c[0x0][0xc80] ;  /* 0x00032000ff029b82 */ /* 0x000e240000000a00 */
[----:B0-----:R-:W-:-:S05]  /*7f60*/  @!P1 IMAD.WIDE.U32 R2, R5, 0x4, R2 ;  /* 0x0000000405029825 */ /* 0x001fca00078e0002 */
[----:B------:R-:W2:Y:S01]  /*7f70*/  @!P1 LDG.E R0, desc[UR36][R2.64] ;  /* 0x0000002402009981 */ /* 0x000ea2000c1e1900 */
[C---:B------:R-:W-:Y:S01]  /*7f80*/  ISETP.NE.AND P1, PT, R5.reuse, RZ, PT ;  /* 0x000000ff0500720c */ /* 0x040fe20003f25270 */
[----:B------:R-:W-:Y:S01]  /*7f90*/  UMOV UR4, URZ ;  /* 0x0000003f00047c82 */ /* 0x000fe20008000000 */
[C---:B------:R-:W-:Y:S01]  /*7fa0*/  ISETP.GE.U32.AND P2, PT, R5.reuse, 0x2, PT ;  /* 0x000000020500780c */ /* 0x040fe20003f46070 */
[----:B------:R-:W-:Y:S01]  /*7fb0*/  IMAD.MOV.U32 R16, RZ, RZ, RZ ;  /* 0x000000ffff107224 */ /* 0x000fe200078e00ff */
[C---:B------:R-:W-:Y:S02]  /*7fc0*/  ISETP.GE.U32.AND P3, PT, R5.reuse, 0x4, PT ;  /* 0x000000040500780c */ /* 0x040fe40003f66070 */
[C---:B------:R-:W-:Y:S02]  /*7fd0*/  ISETP.GE.U32.AND P4, PT, R5.reuse, 0x8, PT ;  /* 0x000000080500780c */ /* 0x040fe40003f86070 */
[----:B------:R-:W-:Y:S01]  /*7fe0*/  ISETP.GE.U32.AND P5, PT, R5, 0x10, PT ;  /* 0x000000100500780c */ /* 0x000fe20003fa6070 */
[----:B--2---:R-:W0:Y:S02]  /*7ff0*/  SHFL.UP PT, R4, R0, 0x1, RZ ;  /* 0x0420000000047989 */ /* 0x004e2400000e00ff */
[----:B0-----:R-:W-:-:S05]  /*8000*/  SEL R7, R4, RZ, P1 ;  /* 0x000000ff04077207 */ /* 0x001fca0000800000 */
[----:B------:R-:W-:-:S05]  /*8010*/  IMAD.IADD R7, R0, 0x1, R7 ;  /* 0x0000000100077824 */ /* 0x000fca00078e0207 */
[----:B------:R-:W0:Y:S02]  /*8020*/  SHFL.UP PT, R4, R7, 0x2, RZ ;  /* 0x0440000007047989 */ /* 0x000e2400000e00ff */
[----:B0-----:R-:W-:-:S04]  /*8030*/  SEL R4, R4, RZ, P2 ;  /* 0x000000ff04047207 */ /* 0x001fc80001000000 */
[----:B------:R-:W-:-:S05]  /*8040*/  IADD3 R4, R7, R4, RZ ;  /* 0x0000000407047210 */ /* 0x000fca0007ffe0ff */
[----:B------:R-:W0:Y:S02]  /*8050*/  SHFL.UP PT, R6, R4, 0x4, RZ ;  /* 0x0480000004067989 */ /* 0x000e2400000e00ff */
[----:B0-----:R-:W-:-:S05]  /*8060*/  SEL R3, R6, RZ, P3 ;  /* 0x000000ff06037207 */ /* 0x001fca0001800000 */
[----:B------:R-:W-:-:S05]  /*8070*/  IMAD.IADD R3, R4, 0x1, R3 ;  /* 0x0000000104037824 */ /* 0x000fca00078e0203 */
[----:B------:R-:W0:Y:S02]  /*8080*/  SHFL.UP PT, R2, R3, 0x8, RZ ;  /* 0x0500000003027989 */ /* 0x000e2400000e00ff */
[----:B0-----:R-:W-:-:S05]  /*8090*/  SEL R2, R2, RZ, P4 ;  /* 0x000000ff02027207 */ /* 0x001fca0002000000 */
[----:B------:R-:W-:-:S05]  /*80a0*/  IMAD.IADD R2, R3, 0x1, R2 ;  /* 0x0000000103027824 */ /* 0x000fca00078e0202 */
[----:B------:R-:W0:Y:S02]  /*80b0*/  SHFL.UP PT, R6, R2, 0x10, RZ ;  /* 0x0600000002067989 */ /* 0x000e2400000e00ff */
[----:B0-----:R-:W-:-:S05]  /*80c0*/  SEL R7, R6, RZ, P5 ;  /* 0x000000ff06077207 */ /* 0x001fca0002800000 */
[----:B------:R-:W-:-:S05]  /*80d0*/  IMAD.IADD R7, R2, 0x1, R7 ;  /* 0x0000000102077824 */ /* 0x000fca00078e0207 */
[----:B------:R-:W0:Y:S02]  /*80e0*/  SHFL.IDX PT, R4, R7, 0x1f, 0x1f ;  /* 0x03e01f0007047f89 */ /* 0x000e2400000e0000 */
[----:B0-----:R-:W-:-:S04]  /*80f0*/  IMAD R4, R4, UR5, RZ ;  /* 0x0000000504047c24 */ /* 0x001fc8000f8e02ff */
[----:B------:R-:W-:Y:S01]  /*8100*/  IMAD.MOV.U32 R3, RZ, RZ, R4 ;  /* 0x000000ffff037224 */ /* 0x000fe200078e0004 */
[----:B-1----:R-:W-:-:S13]  /*8110*/  ISETP.GT.AND P6, PT, R4, UR6, PT ;  /* 0x0000000604007c0c */ /* 0x002fda000bfc4270 */
[----:B------:R-:W-:Y:S05]  /*8120*/  @P6 BRA `(.L_x_205) ;  /* 0x0000000000946947 */ /* 0x000fea0003800000 */
[----:B------:R-:W-:Y:S01]  /*8130*/  IMAD.MOV.U32 R4, RZ, RZ, R3 ;  /* 0x000000ffff047224 */ /* 0x000fe200078e0003 */
[----:B------:R-:W-:Y:S01]  /*8140*/  UMOV UR4, URZ ;  /* 0x0000003f00047c82 */ /* 0x000fe20008000000 */
[----:B------:R-:W-:-:S05]  /*8150*/  ULDC UR5, c[0x0][0xc38] ;  /* 0x00030e0000057ab9 */ /* 0x000fca0000000800 */
.L_x_209:
[----:B------:R-:W0:Y:S01]  /*8160*/  LDC R2, c[0x0][0xc3c] ;  /* 0x00030f00ff027b82 */ /* 0x000e220000000800 */
[----:B------:R-:W-:-:S06]  /*8170*/  UIADD3 UR4, UR4, 0x1f, URZ ;  /* 0x0000001f04047890 */ /* 0x000fcc000fffe03f */
[----:B0-----:R-:W-:-:S13]  /*8180*/  ISETP.LE.AND P6, PT, R2, UR4, PT ;  /* 0x0000000402007c0c */ /* 0x001fda000bfc3270 */
[----:B------:R-:W-:Y:S05]  /*8190*/  @P6 BRA `(.L_x_206) ;  /* 0x0000000400246947 */ /* 0x000fea0003800000 */
[----:B------:R-:W-:Y:S01]  /*81a0*/  VIADD R7, R5, UR4 ;  /* 0x0000000405077c36 */ /* 0x000fe20008000000 */
[----:B------:R-:W-:Y:S01]  /*81b0*/  BSSY B0, `(.L_x_207) ;  /* 0x0000007000007945 */ /* 0x000fe20003800000 */
[----:B------:R-:W-:-:S03]  /*81c0*/  IMAD.MOV.U32 R0, RZ, RZ, RZ ;  /* 0x000000ffff007224 */ /* 0x000fc600078e00ff */
[----:B------:R-:W-:-:S13]  /*81d0*/  ISETP.GE.OR P6, PT, R7, R2, !P0 ;  /* 0x000000020700720c */ /* 0x000fda00047c6670 */
[----:B------:R-:W-:Y:S05]  /*81e0*/  @P6 BRA `(.L_x_208) ;  /* 0x00000000000c6947 */ /* 0x000fea0003800000 */
[----:B------:R-:W0:Y:S02]  /*81f0*/  LDC.64 R2, c[0x0][0xc80] ;  /* 0x00032000ff027b82 */ /* 0x000e240000000a00 */
[----:B0-----:R-:W-:-:S05]  /*8200*/  IMAD.WIDE R2, R7, 0x4, R2 ;  /* 0x0000000407027825 */ /* 0x001fca00078e0202 */
[----:B------:R0:W5:Y:S02]  /*8210*/  LDG.E R0, desc[UR36][R2.64] ;  /* 0x0000002402007981 */ /* 0x000164000c1e1900 */
.L_x_208:
[----:B------:R-:W-:Y:S05]  /*8220*/  BSYNC B0 ;  /* 0x0000000000007941 */ /* 0x000fea0003800000 */
.L_x_207:
[----:B0----5:R-:W0:Y:S02]  /*8230*/  SHFL.UP PT, R2, R0, 0x1, RZ ;  /* 0x0420000000027989 */ /* 0x021e2400000e00ff */
        /* <DEDUP_REMOVED lines=16> */
[----:B------:R-:W-:-:S05]  /*8340*/  IMAD.IADD R4, R3, 0x1, R4 ;  /* 0x0000000103047824 */ /* 0x000fca00078e0204 */
[----:B------:R-:W-:-:S13]  /*8350*/  ISETP.GT.AND P6, PT, R4, UR6, PT ;  /* 0x0000000604007c0c */ /* 0x000fda000bfc4270 */
[----:B------:R-:W-:Y:S05]  /*8360*/  @!P6 BRA `(.L_x_209) ;  /* 0xfffffffc007ce947 */ /* 0x000fea000383ffff */
[----:B------:R-:W-:-:S07]  /*8370*/  IMAD.MOV.U32 R7, RZ, RZ, R9 ;  /* 0x000000ffff077224 */ /* 0x000fce00078e0009 */
.L_x_205:
[----:B------:R-:W-:-:S04]  /*8380*/  IMAD.IADD R9, R4, 0x1, -R3 ;  /* 0x0000000104097824 */ /* 0x000fc800078e0a03 */
[----:B------:R-:W-:-:S05]  /*8390*/  IMAD R2, R7, UR5, R9 ;  /* 0x0000000507027c24 */ /* 0x000fca000f8e0209 */
[----:B------:R-:W-:-:S13]  /*83a0*/  ISETP.GT.AND P0, PT, R2, UR6, PT ;  /* 0x0000000602007c0c */ /* 0x000fda000bf04270 */
[----:B------:R-:W-:-:S04]  /*83b0*/  VOTE.ANY R6, PT, !P0 ;  /* 0x0000000000067806 */ /* 0x000fc800040e0100 */
[----:B------:R-:W0:Y:S01]  /*83c0*/  POPC R19, R6 ;  /* 0x0000000600137309 */ /* 0x000e220000000000 */
[----:B------:R-:W-:Y:S01]  /*83d0*/  ISETP.NE.AND P0, PT, R6, RZ, PT ;  /* 0x000000ff0600720c */ /* 0x000fe20003f05270 */
[----:B0-----:R-:W0:Y:S02]  /*83e0*/  SHFL.IDX PT, R0, R0, R19, 0x1f ;  /* 0x00001f1300007589 */ /* 0x001e2400000e0000 */
[----:B0-----:R-:W-:-:S04]  /*83f0*/  IABS R4, R0 ;  /* 0x0000000000047213 */ /* 0x001fc80000000000 */
[----:B------:R-:W0:Y:S08]  /*8400*/  I2F.RP R8, R4 ;  /* 0x0000000400087306 */ /* 0x000e300000209400 */
[----:B0-----:R-:W0:Y:S02]  /*8410*/  MUFU.RCP R8, R8 ;  /* 0x0000000800087308 */ /* 0x001e240000001000 */
[----:B0-----:R-:W-:-:S06]  /*8420*/  VIADD R2, R8, 0xffffffe ;  /* 0x0ffffffe08027836 */ /* 0x001fcc0000000000 */
[----:B------:R0:W1:Y:S01]  /*8430*/  F2I.FTZ.U32.TRUNC.NTZ R3, R2 ;  /* 0x0000000200037305 */ /* 0x000062000021f000 */
[----:B------:R-:W-:Y:S05]  /*8440*/  @!P0 BRA `(.L_x_210) ;  /* 0x0000000000088947 */ /* 0x000fea0003800000 */
[----:B------:R-:W-:-:S06]  /*8450*/  VIADD R16, R19, 0xffffffff ;  /* 0xffffffff13107836 */ /* 0x000fcc0000000000 */
[----:B------:R2:W3:Y:S02]  /*8460*/  SHFL.IDX PT, R16, R7, R16, 0x1f ;  /* 0x00001f1007107589 */ /* 0x0004e400000e0000 */
.L_x_210:
[----:B---3--:R-:W-:Y:S01]  /*8470*/  IMAD R16, R16, UR5, R9 ;  /* 0x0000000510107c24 */ /* 0x008fe2000f8e0209 */
[----:B0-----:R-:W-:Y:S01]  /*8480*/  IABS R2, R0 ;  /* 0x0000000000027213 */ /* 0x001fe20000000000 */
[----:B-12---:R-:W-:Y:S02]  /*8490*/  IMAD.MOV R7, RZ, RZ, -R3 ;  /* 0x000000ffff077224 */ /* 0x006fe400078e0a03 */
[----:B------:R-:W-:Y:S01]  /*84a0*/  VIADD R19, R19, UR4 ;  /* 0x0000000413137c36 */ /* 0x000fe20008000000 */
[----:B------:R-:W-:Y:S01]  /*84b0*/  IADD3 R9, -R16, UR6, RZ ;  /* 0x0000000610097c10 */ /* 0x000fe2000fffe1ff */
[----:B------:R-:W-:Y:S01]  /*84c0*/  IMAD R7, R7, R4, RZ ;  /* 0x0000000407077224 */ /* 0x000fe200078e02ff */
[----:B------:R-:W-:Y:S01]  /*84d0*/  IADD3 R8, RZ, -R2, RZ ;  /* 0x80000002ff087210 */ /* 0x000fe20007ffe0ff */
[----:B------:R-:W-:Y:S01]  /*84e0*/  IMAD.MOV.U32 R2, RZ, RZ, RZ ;  /* 0x000000ffff027224 */ /* 0x000fe200078e00ff */
[----:B------:R-:W-:-:S03]  /*84f0*/  IABS R6, R9 ;  /* 0x0000000900067213 */ /* 0x000fc60000000000 */
[----:B------:R-:W-:-:S04]  /*8500*/  IMAD.HI.U32 R2, R3, R7, R2 ;  /* 0x0000000703027227 */ /* 0x000fc800078e0002 */
[----:B------:R-:W-:Y:S02]  /*8510*/  IMAD.MOV.U32 R3, RZ, RZ, R6 ;  /* 0x000000ffff037224 */ /* 0x000fe400078e0006 */
[----:B------:R-:W-:Y:S02]  /*8520*/  IMAD.MOV.U32 R6, RZ, RZ, R8 ;  /* 0x000000ffff067224 */ /* 0x000fe400078e0008 */
[----:B------:R-:W-:-:S04]  /*8530*/  IMAD.HI.U32 R2, R2, R3, RZ ;  /* 0x0000000302027227 */ /* 0x000fc800078e00ff */
[----:B------:R-:W-:-:S05]  /*8540*/  IMAD R3, R2, R6, R3 ;  /* 0x0000000602037224 */ /* 0x000fca00078e0203 */
[----:B------:R-:W-:-:S13]  /*8550*/  ISETP.GT.U32.AND P1, PT, R4, R3, PT ;  /* 0x000000030400720c */ /* 0x000fda0003f24070 */
[----:B------:R-:W-:Y:S02]  /*8560*/  @!P1 IMAD.IADD R3, R3, 0x1, -R4 ;  /* 0x0000000103039824 */ /* 0x000fe400078e0a04 */
[----:B------:R-:W-:Y:S01]  /*8570*/  @!P1 VIADD R2, R2, 0x1 ;  /* 0x0000000102029836 */ /* 0x000fe20000000000 */
[----:B------:R-:W-:Y:S02]  /*8580*/  ISETP.NE.AND P1, PT, R0, RZ, PT ;  /* 0x000000ff0000720c */ /* 0x000fe40003f25270 */
[----:B------:R-:W-:Y:S02]  /*8590*/  ISETP.GE.U32.AND P0, PT, R3, R4, PT ;  /* 0x000000040300720c */ /* 0x000fe40003f06070 */
[----:B------:R-:W-:-:S04]  /*85a0*/  LOP3.LUT R3, R9, R0, RZ, 0x3c, !PT ;  /* 0x0000000009037212 */ /* 0x000fc800078e3cff */
[----:B------:R-:W-:-:S07]  /*85b0*/  ISETP.GE.AND P2, PT, R3, RZ, PT ;  /* 0x000000ff0300720c */ /* 0x000fce0003f46270 */
[----:B------:R-:W-:-:S06]  /*85c0*/  @P0 VIADD R2, R2, 0x1 ;  /* 0x0000000102020836 */ /* 0x000fcc0000000000 */
[----:B------:R-:W-:Y:S01]  /*85d0*/  @!P2 IMAD.MOV R2, RZ, RZ, -R2 ;  /* 0x000000ffff02a224 */ /* 0x000fe200078e0a02 */
[----:B------:R-:W-:-:S04]  /*85e0*/  @!P1 LOP3.LUT R2, RZ, R0, RZ, 0x33, !PT ;  /* 0x00000000ff029212 */ /* 0x000fc800078e33ff */
[----:B------:R-:W-:Y:S01]  /*85f0*/  MOV R18, R2 ;  /* 0x0000000200127202 */ /* 0x000fe20000000f00 */
[----:B------:R-:W-:-:S04]  /*8600*/  IMAD.MOV R17, RZ, RZ, -R2 ;  /* 0x000000ffff117224 */ /* 0x000fc800078e0a02 */
[----:B------:R-:W-:Y:S01]  /*8610*/  IMAD R17, R0, R17, R9 ;  /* 0x0000001100117224 */ /* 0x000fe200078e0209 */
[----:B------:R-:W-:Y:S06]  /*8620*/  BRA `(.L_x_211) ;  /* 0x0000000000147947 */ /* 0x000fec0003800000 */
.L_x_206:
[----:B------:R-:W-:Y:S01]  /*8630*/  ULDC UR4, c[0x0][0xc3c] ;  /* 0x00030f0000047ab9 */ /* 0x000fe20000000800 */
[----:B------:R-:W-:Y:S02]  /*8640*/  IMAD.MOV.U32 R17, RZ, RZ, RZ ;  /* 0x000000ffff117224 */ /* 0x000fe400078e00ff */
[----:B------:R-:W-:Y:S02]  /*8650*/  IMAD.U32 R16, RZ, RZ, UR6 ;  /* 0x00000006ff107e24 */ /* 0x000fe4000f8e00ff */
[----:B------:R-:W-:Y:S02]  /*8660*/  IMAD.MOV.U32 R18, RZ, RZ, RZ ;  /* 0x000000ffff127224 */ /* 0x000fe400078e00ff */
[----:B------:R-:W-:-:S07]  /*8670*/  IMAD.U32 R19, RZ, RZ, UR4 ;  /* 0x00000004ff137e24 */ /* 0x000fce000f8e00ff */
.L_x_211:
[----:B------:R-:W-:-:S13]  /*8680*/  ISETP.NE.AND P0, PT, R5, RZ, PT ;  /* 0x000000ff0500720c */ /* 0x000fda0003f05270 */
[----:B------:R-:W0:Y:S01]  /*8690*/  @!P0 S2R R3, SR_CgaCtaId ;  /* 0x0000000000038919 */ /* 0x000e220000008800 */
[----:B------:R-:W-:-:S04]  /*86a0*/  @!P0 MOV R0, 0x400 ;  /* 0x0000040000008802 */ /* 0x000fc80000000f00 */
[----:B0-----:R-:W-:-:S05]  /*86b0*/  @!P0 LEA R0, R3, R0, 0x18 ;  /* 0x0000000003008211 */ /* 0x001fca00078ec0ff */
[----:B------:R0:W-:Y:S01]  /*86c0*/  @!P0 STS.128 [R0+0x2d8d0], R16 ;  /* 0x02d8d01000008388 */ /* 0x0001e20000000c00 */
[----:B------:R-:W-:Y:S06]  /*86d0*/  BAR.ARV 0x5, 0x200 ;  /* 0x0148000000007b1d */ /* 0x000fec0000002000 */
.L_x_204:
[----:B------:R2:W-:Y:S01]  /*86e0*/  STL [R1+0x30], RZ ;  /* 0x000030ff01007387 */ /* 0x0005e20000100800 */
[----:B------:R-:W-:Y:S01]  /*86f0*/  ULDC UR4, c[0x0][0xc3c] ;  /* 0x00030f0000047ab9 */ /* 0x000fe20000000800 */
[----:B------:R-:W-:Y:S01]  /*8700*/  IMAD.MOV.U32 R29, RZ, RZ, 0x1 ;  /* 0x00000001ff1d7424 */ /* 0x000fe200078e00ff */
[----:B-1----:R-:W-:Y:S01]  /*8710*/  ISETP.GE.AND P0, PT, R19, UR4, PT ;  /* 0x0000000413007c0c */ /* 0x002fe2000bf06270 */
[----:B------:R-:W-:-:S12]  /*8720*/  IMAD.MOV.U32 R26, RZ, RZ, RZ ;  /* 0x000000ffff1a7224 */ /* 0x000fd800078e00ff */
[----:B--2---:R-:W-:Y:S05]  /*8730*/  @P0 BRA `(.L_x_212) ;  /* 0x00000044007c0947 */ /* 0x004fea0003800000 */
[----:B------:R-:W2:Y:S01]  /*8740*/  LDL R6, [R1+0x1c] ;  /* 0x00001c0001067983 */ /* 0x000ea20000100800 */
[----:B------:R-:W0:Y:S01]  /*8750*/  S2R R3, SR_TID.X ;  /* 0x0000000000037919 */ /* 0x000e220000002100 */
[----:B------:R-:W1:Y:S01]  /*8760*/  S2UR UR5, SR_CgaCtaId ;  /* 0x00000000000579c3 */ /* 0x000e620000008800 */
[----:B------:R-:W-:Y:S01]  /*8770*/  UMOV UR4, 0x400 ;  /* 0x0000040000047882 */ /* 0x000fe20000000000 */
[C---:B0-----:R-:W-:Y:S01]  /*8780*/  IMAD.SHL.U32 R0, R3.reuse, 0x8, RZ ;  /* 0x0000000803007824 */ /* 0x041fe200078e00ff */
[C---:B------:R-:W-:Y:S01]  /*8790*/  LOP3.LUT R5, R3.reuse, 0x7f, RZ, 0xc0, !PT ;  /* 0x0000007f03057812 */ /* 0x040fe200078ec0ff */
[----:B------:R-:W-:-:S03]  /*87a0*/  IMAD.SHL.U32 R4, R3, 0x20, RZ ;  /* 0x0000002003047824 */ /* 0x000fc600078e00ff */
[----:B------:R-:W-:Y:S01]  /*87b0*/  LOP3.LUT R2, R0, 0xd8, RZ, 0xc0, !PT ;  /* 0x000000d800027812 */ /* 0x000fe200078ec0ff */
[----:B-1----:R-:W-:-:S03]  /*87c0*/  ULEA UR4, UR5, UR4, 0x18 ;  /* 0x0000000405047291 */ /* 0x002fc6000f8ec03f */
[----:B------:R-:W-:Y:S02]  /*87d0*/  LOP3.LUT R3, R2, 0x18, R3, 0x78, !PT ;  /* 0x0000001802037812 */ /* 0x000fe400078e7803 */
[----:B------:R-:W-:Y:S01]  /*87e0*/  SHF.R.U32.HI R5, RZ, 0x2, R5 ;  /* 0x00000002ff057819 */ /* 0x000fe20000011605 */
[----:B------:R-:W-:Y:S01]  /*87f0*/  IMAD.U32 R23, RZ, RZ, UR4 ;  /* 0x00000004ff177e24 */ /* 0x000fe2000f8e00ff */
[----:B------:R-:W-:Y:S01]  /*8800*/  BSSY B8, `(.L_x_212) ;  /* 0x0000452000087945 */ /* 0x000fe20003800000 */
[----:B------:R-:W-:Y:S01]  /*8810*/  IMAD.MOV.U32 R29, RZ, RZ, 0x1 ;  /* 0x00000001ff1d7424 */ /* 0x000fe200078e00ff */
[----:B------:R-:W-:Y:S01]  /*8820*/  MOV R26, RZ ;  /* 0x000000ff001a7202 */ /* 0x000fe20000000f00 */
[----:B------:R-:W-:Y:S01]  /*8830*/  ULDC UR38, c[0x0][0xc] ;  /* 0x0000030000267ab9 */ /* 0x000fe20000000800 */
[----:B--2---:R-:W-:Y:S02]  /*8840*/  LOP3.LUT R2, R6, 0x2, RZ, 0xfc, !PT ;  /* 0x0000000206027812 */ /* 0x004fe400078efcff */
[----:B------:R-:W-:-:S03]  /*8850*/  LOP3.LUT R6, R4, 0x60, RZ, 0xc0, !PT ;  /* 0x0000006004067812 */ /* 0x000fc600078ec0ff */
[----:B------:R0:W-:Y:S01]  /*8860*/  STL [R1+0x38], R2 ;  /* 0x0000380201007387 */ /* 0x0001e20000100800 */
[----:B------:R-:W-:Y:S02]  /*8870*/  LOP3.LUT R4, R0, 0x18, RZ, 0xc0, !PT ;  /* 0x0000001800047812 */ /* 0x000fe400078ec0ff */
[----:B0-----:R-:W-:Y:S02]  /*8880*/  LOP3.LUT R2, R3, 0x320, R0, 0xf8, !PT ;  /* 0x0000032003027812 */ /* 0x001fe400078ef800 */
[----:B------:R-:W-:-:S03]  /*8890*/  LOP3.LUT R0, R5, R6, RZ, 0xfc, !PT ;  /* 0x0000000605007212 */ /* 0x000fc600078efcff */
[----:B------:R-:W-:Y:S01]  /*88a0*/  IMAD R0, R2, 0x2, R23 ;  /* 0x0000000202007824 */ /* 0x000fe200078e0217 */
[----:B------:R0:W-:Y:S04]  /*88b0*/  STL [R1+0x30], RZ ;  /* 0x000030ff01007387 */ /* 0x0001e80000100800 */
[----:B------:R0:W-:Y:S01]  /*88c0*/  STL [R1+0x18], R0 ;  /* 0x0000180001007387 */ /* 0x0001e20000100800 */
[C---:B------:R-:W-:Y:S02]  /*88d0*/  LOP3.LUT R5, R4.reuse, 0x20, RZ, 0xfc, !PT ;  /* 0x0000002004057812 */ /* 0x040fe400078efcff */
[----:B------:R-:W-:-:S07]  /*88e0*/  LOP3.LUT R3, R4, 0x40, RZ, 0xfc, !PT ;  /* 0x0000004004037812 */ /* 0x000fce00078efcff */
.L_x_273:
[----:B-1----:R-:W1:Y:S02]  /*88f0*/  LDC.64 R2, c[0x0][0xc88] ;  /* 0x00032200ff027b82 */ /* 0x002e640000000a00 */
[----:B-1----:R-:W-:-:S05]  /*8900*/  IMAD.WIDE R2, R19, 0x4, R2 ;  /* 0x0000000413027825 */ /* 0x002fca00078e0202 */
[----:B0-----:R-:W0:Y:S01]  /*8910*/  LDG.E R28, desc[UR36][R2.64] ;  /* 0x00000024021c7981 */ /* 0x001e22000c1e1900 */
[----:B------:R-:W-:Y:S05]  /*8920*/  YIELD ;  /* 0x0000000000007946 */ /* 0x000fea0003800000 */
[----:B------:R-:W-:Y:S01]  /*8930*/  ULDC.64 UR4, c[0x0][0xa28] ;  /* 0x00028a0000047ab9 */ /* 0x000fe20000000a00 */
[----:B------:R-:W-:Y:S01]  /*8940*/  IMAD.MOV.U32 R6, RZ, RZ, RZ ;  /* 0x000000ffff067224 */ /* 0x000fe200078e00ff */
[----:B------:R-:W-:Y:S01]  /*8950*/  ISETP.NE.U32.AND P0, PT, RZ, UR4, PT ;  /* 0x00000004ff007c0c */ /* 0x000fe2000bf05070 */
[----:B------:R-:W-:-:S03]  /*8960*/  ULDC.64 UR6, c[0x0][0xa18] ;  /* 0x0002860000067ab9 */ /* 0x000fc60000000a00 */
[----:B------:R-:W-:Y:S02]  /*8970*/  ISETP.NE.AND.EX P0, PT, RZ, UR5, PT, P0 ;  /* 0x00000005ff007c0c */ /* 0x000fe4000bf05300 */
[----:B0-----:R-:W-:-:S11]  /*8980*/  SHF.R.S32.HI R0, RZ, 0x1f, R28 ;  /* 0x0000001fff007819 */ /* 0x001fd6000001141c */
[C---:B------:R-:W-:Y:S01]  /*8990*/  @P0 LEA R2, P1, R28.reuse, UR4, 0x2 ;  /* 0x000000041c020c11 */ /* 0x040fe2000f8210ff */
[C---:B------:R-:W-:Y:S01]  /*89a0*/  IMAD.SHL.U32 R24, R28.reuse, 0x4, RZ ;  /* 0x000000041c187824 */ /* 0x040fe200078e00ff */
[C-C-:B------:R-:W-:Y:S01]  /*89b0*/  SHF.L.U64.HI R25, R28.reuse, 0x2, R0.reuse ;  /* 0x000000021c197819 */ /* 0x140fe20000010200 */
[----:B------:R0:W-:Y:S01]  /*89c0*/  STL [R1+0x20], R0 ;  /* 0x0000200001007387 */ /* 0x0001e20000100800 */
[----:B------:R-:W-:Y:S01]  /*89d0*/  @P0 LEA.HI.X R3, R28, UR5, R0, 0x2, P1 ;  /* 0x000000051c030c11 */ /* 0x000fe200088f1400 */
[----:B------:R-:W-:-:S04]  /*89e0*/  ULDC.64 UR4, c[0x0][0xa00] ;  /* 0x0002800000047ab9 */ /* 0x000fc80000000a00 */
[----:B------:R1:W2:Y:S01]  /*89f0*/  @P0 LDG.E R6, desc[UR36][R2.64] ;  /* 0x0000002402060981 */ /* 0x0002a2000c1e1900 */
[----:B------:R-:W-:Y:S02]  /*8a00*/  ISETP.NE.U32.AND P0, PT, RZ, UR4, PT ;  /* 0x00000004ff007c0c */ /* 0x000fe4000bf05070 */
[----:B------:R-:W-:Y:S01]  /*8a10*/  LOP3.LUT R22, R22, 0xffffffdf, RZ, 0xc0, !PT ;  /* 0xffffffdf16167812 */ /* 0x000fe200078ec0ff */
[----:B0-----:R-:W-:Y:S01]  /*8a20*/  IMAD.MOV.U32 R0, RZ, RZ, RZ ;  /* 0x000000ffff007224 */ /* 0x001fe200078e00ff */
[----:B------:R-:W-:Y:S02]  /*8a30*/  ISETP.NE.AND.EX P2, PT, RZ, UR5, PT, P0 ;  /* 0x00000005ff007c0c */ /* 0x000fe4000bf45300 */
[----:B------:R-:W-:Y:S02]  /*8a40*/  ISETP.NE.U32.AND P0, PT, RZ, UR6, PT ;  /* 0x00000006ff007c0c */ /* 0x000fe4000bf05070 */
[----:B-1----:R-:W-:Y:S02]  /*8a50*/  IADD3 R2, P1, R24, UR4, RZ ;  /* 0x0000000418027c10 */ /* 0x002fe4000ff3e0ff */
[----:B------:R-:W-:-:S02]  /*8a60*/  ISETP.NE.AND.EX P0, PT, RZ, UR7, PT, P0 ;  /* 0x00000007ff007c0c */ /* 0x000fc4000bf05300 */
[----:B------:R-:W-:Y:S01]  /*8a70*/  IADD3.X R3, R25, UR5, RZ, P1, !PT ;  /* 0x0000000519037c10 */ /* 0x000fe20008ffe4ff */
[----:B------:R-:W-:-:S04]  /*8a80*/  ULDC.64 UR4, c[0x0][0x418] ;  /* 0x0001060000047ab9 */ /* 0x000fc80000000a00 */
[----:B------:R-:W-:Y:S01]  /*8a90*/  @P2 LOP3.LUT R22, R22, 0x20, RZ, 0xfc, !PT ;  /* 0x0000002016162812 */ /* 0x000fe200078efcff */
[----:B------:R-:W3:Y:S05]  /*8aa0*/  @P2 LDG.E R0, desc[UR36][R2.64] ;  /* 0x0000002402002981 */ /* 0x000eea000c1e1900 */
[----:B------:R-:W-:-:S04]  /*8ab0*/  @P0 IADD3 R4, P1, R24, UR6, RZ ;  /* 0x0000000618040c10 */ /* 0x000fc8000ff3e0ff */
[----:B------:R-:W-:-:S05]  /*8ac0*/  @P0 IADD3.X R5, R25, UR7, RZ, P1, !PT ;  /* 0x0000000719050c10 */ /* 0x000fca0008ffe4ff */
[----:B------:R-:W4:Y:S01]  /*8ad0*/  @P0 LDG.E R4, desc[UR36][R4.64] ;  /* 0x0000002404040981 */ /* 0x000f22000c1e1900 */
[----:B------:R-:W-:-:S03]  /*8ae0*/  UISETP.NE.U32.AND UP0, UPT, UR4, URZ, UPT ;  /* 0x0000003f0400728c */ /* 0x000fc6000bf05070 */
[----:B------:R-:W-:Y:S01]  /*8af0*/  ULDC UR4, c[0x0][0x424] ;  /* 0x0001090000047ab9 */ /* 0x000fe20000000800 */
[----:B------:R-:W-:-:S03]  /*8b00*/  UISETP.NE.AND.EX UP0, UPT, UR5, URZ, UPT, UP0 ;  /* 0x0000003f0500728c */ /* 0x000fc6000bf05300 */
[----:B------:R-:W-:Y:S01]  /*8b10*/  ULDC UR5, c[0x0][0x2f0] ;  /* 0x0000bc0000057ab9 */ /* 0x000fe20000000800 */
[----:B------:R-:W-:-:S04]  /*8b20*/  USEL UR4, UR4, 0x1, UP0 ;  /* 0x0000000104047887 */ /* 0x000fc80008000000 */
[----:B------:R-:W-:Y:S01]  /*8b30*/  UIMAD UR4, UR4, UR5, URZ ;  /* 0x00000005040472a4 */ /* 0x000fe2000f8e023f */
[----:B---3--:R0:W-:Y:S04]  /*8b40*/  STL [R1], R0 ;  /* 0x0000000001007387 */ /* 0x0081e80000100800 */
[----:B--2---:R1:W-:Y:S01]  /*8b50*/  STL [R1+0x10], R6 ;  /* 0x0000100601007387 */ /* 0x0043e20000100800 */
[----:B0-----:R-:W-:-:S03]  /*8b60*/  IMAD.U32 R0, RZ, RZ, UR4 ;  /* 0x00000004ff007e24 */ /* 0x001fc6000f8e00ff */
[----:B----4-:R1:W-:Y:S01]  /*8b70*/  @P0 STL [R1+0x28], R4 ;  /* 0x0000280401000387 */ /* 0x0103e20000100800 */
[----:B------:R-:W-:Y:S05]  /*8b80*/  @P0 BRA `(.L_x_213) ;  /* 0x0000000000200947 */ /* 0x000fea0003800000 */
[----:B------:R-:W-:Y:S02]  /*8b90*/  ULDC UR4, c[0x0][0x288] ;  /* 0x0000a20000047ab9 */ /* 0x000fe40000000800 */
[----:B-1----:R-:W-:-:S05]  /*8ba0*/  IMAD.U32 R4, RZ, RZ, UR4 ;  /* 0x00000004ff047e24 */ /* 0x002fca000f8e00ff */
[----:B------:R0:W-:Y:S01]  /*8bb0*/  STL [R1+0x28], R4 ;  /* 0x0000280401007387 */ /* 0x0001e20000100800 */
[----:B------:R-:W-:Y:S05]  /*8bc0*/  @!P2 BRA `(.L_x_213) ;  /* 0x000000000010a947 */ /* 0x000fea0003800000 */
[----:B0-----:R-:W2:Y:S04]  /*8bd0*/  LDG.E R4, desc[UR36][R2.64] ;  /* 0x0000002402047981 */ /* 0x001ea8000c1e1900 */
[----:B------:R-:W2:Y:S02]  /*8be0*/  LDG.E R2, desc[UR36][R2.64+0x4] ;  /* 0x0000042402027981 */ /* 0x000ea4000c1e1900 */
[----:B--2---:R-:W-:-:S05]  /*8bf0*/  IMAD.IADD R2, R2, 0x1, -R4 ;  /* 0x0000000102027824 */ /* 0x004fca00078e0a04 */
[----:B------:R2:W-:Y:S02]  /*8c00*/  STL [R1+0x28], R2 ;  /* 0x0000280201007387 */ /* 0x0005e40000100800 */
.L_x_213:
[----:B01----:R-:W-:Y:S01]  /*8c10*/  IMAD.MOV.U32 R4, RZ, RZ, R28 ;  /* 0x000000ffff047224 */ /* 0x003fe200078e001c */
[----:B------:R-:W-:Y:S02]  /*8c20*/  ULDC.64 UR4, c[0x0][0xa20] ;  /* 0x0002880000047ab9 */ /* 0x000fe40000000a00 */
[----:B------:R-:W-:Y:S02]  /*8c30*/  ISETP.NE.U32.AND P0, PT, RZ, UR4, PT ;  /* 0x00000004ff007c0c */ /* 0x000fe4000bf05070 */
[----:B------:R0:W-:Y:S02]  /*8c40*/  STL [R1+0x8], R4 ;  /* 0x0000080401007387 */ /* 0x0001e40000100800 */
[----:B------:R-:W-:-:S13]  /*8c50*/  ISETP.NE.AND.EX P0, PT, RZ, UR5, PT, P0 ;  /* 0x00000005ff007c0c */ /* 0x000fda000bf05300 */
[----:B0-----:R-:W-:Y:S05]  /*8c60*/  @!P0 BRA `(.L_x_214) ;  /* 0x0000000000108947 */ /* 0x001fea0003800000 */
[----:B--2---:R-:W-:-:S04]  /*8c70*/  IADD3 R2, P0, R24, UR4, RZ ;  /* 0x0000000418027c10 */ /* 0x004fc8000ff1e0ff */
[----:B------:R-:W-:-:S05]  /*8c80*/  IADD3.X R3, R25, UR5, RZ, P0, !PT ;  /* 0x0000000519037c10 */ /* 0x000fca00087fe4ff */
[----:B------:R0:W5:Y:S01]  /*8c90*/  LDG.E R0, desc[UR36][R2.64] ;  /* 0x0000002402007981 */ /* 0x000162000c1e1900 */
[----:B------:R-:W-:Y:S05]  /*8ca0*/  BRA `(.L_x_215) ;  /* 0x0000000000247947 */ /* 0x000fea0003800000 */
.L_x_214:
[----:B------:R-:W-:Y:S02]  /*8cb0*/  ULDC.64 UR4, c[0x0][0xa08] ;  /* 0x0002820000047ab9 */ /* 0x000fe40000000a00 */
[----:B------:R-:W-:-:S04]  /*8cc0*/  ISETP.NE.U32.AND P0, PT, RZ, UR4, PT ;  /* 0x00000004ff007c0c */ /* 0x000fc8000bf05070 */
[----:B------:R-:W-:-:S13]  /*8cd0*/  ISETP.NE.AND.EX P0, PT, RZ, UR5, PT, P0 ;  /* 0x00000005ff007c0c */ /* 0x000fda000bf05300 */
[----:B------:R-:W-:Y:S05]  /*8ce0*/  @!P0 BRA `(.L_x_215) ;  /* 0x0000000000148947 */ /* 0x000fea0003800000 */
[----:B--2---:R-:W0:Y:S02]  /*8cf0*/  LDC.64 R2, c[0x0][0xa08] ;  /* 0x00028200ff027b82 */ /* 0x004e240000000a00 */
[----:B0-----:R-:W-:-:S05]  /*8d00*/  IMAD.WIDE R2, R4, 0x4, R2 ;  /* 0x0000000404027825 */ /* 0x001fca00078e0202 */
[----:B------:R-:W2:Y:S04]  /*8d10*/  LDG.E R0, desc[UR36][R2.64] ;  /* 0x0000002402007981 */ /* 0x000ea8000c1e1900 */
[----:B------:R-:W2:Y:S02]  /*8d20*/  LDG.E R2, desc[UR36][R2.64+0x4] ;  /* 0x0000042402027981 */ /* 0x000ea4000c1e1900 */
[----:B--2---:R-:W-:-:S07]  /*8d30*/  IADD3 R0, -R0, R2, RZ ;  /* 0x0000000200007210 */ /* 0x004fce0007ffe1ff */
.L_x_215:
[----:B0-2--5:R-:W-:Y:S01]  /*8d40*/  IMAD.IADD R2, R0, 0x1, -R6 ;  /* 0x0000000100027824 */ /* 0x025fe200078e0a06 */
[----:B------:R-:W-:Y:S03]  /*8d50*/  BSSY B7, `(.L_x_216) ;  /* 0x000035e000077945 */ /* 0x000fe60003800000 */
[C---:B------:R-:W-:Y:S01]  /*8d60*/  VIADD R0, R2.reuse, 0x7f ;  /* 0x0000007f02007836 */ /* 0x040fe20000000000 */
[----:B------:R0:W-:Y:S01]  /*8d70*/  STL [R1+0xc], R2 ;  /* 0x00000c0201007387 */ /* 0x0001e20000100800 */
[----:B------:R-:W-:-:S03]  /*8d80*/  ISETP.GT.AND P0, PT, R2, RZ, PT ;  /* 0x000000ff0200720c */ /* 0x000fc60003f04270 */
[----:B0-----:R-:W-:-:S04]  /*8d90*/  SHF.R.S32.HI R2, RZ, 0x1f, R0 ;  /* 0x0000001fff027819 */ /* 0x001fc80000011400 */
[----:B------:R-:W-:-:S05]  /*8da0*/  LEA.HI R0, R2, R0, RZ, 0x7 ;  /* 0x0000000002007211 */ /* 0x000fca00078f38ff */
[----:B------:R0:W-:Y:S01]  /*8db0*/  STL [R1+0x34], R0 ;  /* 0x0000340001007387 */ /* 0x0001e20000100800 */
[----:B------:R-:W-:Y:S05]  /*8dc0*/  @P0 BRA `(.L_x_217) ;  /* 0x0000000000440947 */ /* 0x000fea0003800000 */
[----:B------:R-:W1:Y:S02]  /*8dd0*/  S2R R3, SR_TID.X ;  /* 0x0000000000037919 */ /* 0x000e640000002100 */
[----:B-1----:R-:W-:-:S04]  /*8de0*/  LOP3.LUT R3, R3, 0x7f, RZ, 0xc0, !PT ;  /* 0x0000007f03037812 */ /* 0x002fc800078ec0ff */
[----:B------:R-:W-:-:S13]  /*8df0*/  ISETP.NE.AND P0, PT, R3, RZ, PT ;  /* 0x000000ff0300720c */ /* 0x000fda0003f05270 */
[----:B------:R-:W-:Y:S05]  /*8e00*/  @P0 BRA `(.L_x_218) ;  /* 0x0000003400480947 */ /* 0x000fea0003800000 */
[----:B------:R-:W1:Y:S01]  /*8e10*/  S2R R5, SR_LANEID ;  /* 0x0000000000057919 */ /* 0x000e620000000000 */
[----:B------:R-:W-:Y:S01]  /*8e20*/  VOTEU.ANY UR4, UPT, PT ;  /* 0x0000000000047886 */ /* 0x000fe200038e0100 */
[----:B------:R-:W2:Y:S01]  /*8e30*/  LDC.64 R2, c[0x0][0xc60] ;  /* 0x00031800ff027b82 */ /* 0x000ea20000000a00 */
[----:B0-----:R-:W1:Y:S02]  /*8e40*/  FLO.U32 R0, UR4 ;  /* 0x0000000400007d00 */ /* 0x001e6400080e0000 */
[----:B-1----:R-:W-:-:S06]  /*8e50*/  ISETP.EQ.U32.AND P0, PT, R0, R5, PT ;  /* 0x000000050000720c */ /* 0x002fcc0003f02070 */
[----:B------:R-:W2:Y:S07]  /*8e60*/  POPC R5, UR4 ;  /* 0x0000000400057d09 */ /* 0x000eae0008000000 */
[----:B--2---:R-:W2:Y:S01]  /*8e70*/  @P0 ATOMG.E.ADD.STRONG.GPU PT, R3, desc[UR36][R2.64], R5 ;  /* 0x00000005020309a8 */ /* 0x004ea200081ee1e4 */
[----:B------:R-:W0:Y:S02]  /*8e80*/  S2R R4, SR_LTMASK ;  /* 0x0000000000047919 */ /* 0x000e240000003900 */
[----:B0-----:R-:W-:-:S04]  /*8e90*/  LOP3.LUT R4, R4, UR4, RZ, 0xc0, !PT ;  /* 0x0000000404047c12 */ /* 0x001fc8000f8ec0ff */
[----:B------:R-:W0:Y:S01]  /*8ea0*/  POPC R7, R4 ;  /* 0x0000000400077309 */ /* 0x000e220000000000 */
[----:B--2---:R-:W0:Y:S02]  /*8eb0*/  SHFL.IDX PT, R0, R3, R0, 0x1f ;  /* 0x00001f0003007589 */ /* 0x004e2400000e0000 */
[----:B0-----:R-:W-:Y:S01]  /*8ec0*/  IADD3 R16, R0, UR38, R7 ;  /* 0x0000002600107c10 */ /* 0x001fe2000fffe007 */
[----:B------:R-:W-:Y:S06]  /*8ed0*/  BRA `(.L_x_218) ;  /* 0x0000003400147947 */ /* 0x000fec0003800000 */
.L_x_217:
[----:B0-----:R-:W-:Y:S01]  /*8ee0*/  VIADD R0, R23, 0x15400 ;  /* 0x0001540017007836 */ /* 0x001fe20000000000 */
[----:B------:R-:W-:Y:S04]  /*8ef0*/  BSSY B6, `(.L_x_219) ;  /* 0x0000013000067945 */ /* 0x000fe80003800000 */
[----:B------:R-:W-:-:S13]  /*8f00*/  LOP3.LUT P0, RZ, R0, 0x1bf, RZ, 0xc0, !PT ;  /* 0x000001bf00ff7812 */ /* 0x000fda000780c0ff */
[----:B------:R-:W-:Y:S05]  /*8f10*/  @!P0 BRA `(.L_x_220) ;  /* 0x0000000000408947 */ /* 0x000fea0003800000 */
[----:B------:R-:W-:Y:S01]  /*8f20*/  MOV R2, 0x0 ;  /* 0x0000000000027802 */ /* 0x000fe20000000f00 */
[----:B------:R-:W-:Y:S01]  /*8f30*/  ULDC.64 UR6, c[0x4][0x88] ;  /* 0x0100220000067ab9 */ /* 0x000fe20000000a00 */
[----:B------:R-:W-:Y:S01]  /*8f40*/  ULDC.64 UR8, c[0x4][0x90] ;  /* 0x0100240000087ab9 */ /* 0x000fe20000000a00 */
[----:B------:R-:W-:Y:S01]  /*8f50*/  ULDC.64 UR4, c[0x4][0x8] ;  /* 0x0100020000047ab9 */ /* 0x000fe20000000a00 */
[----:B------:R-:W-:Y:S01]  /*8f60*/  IMAD.U32 R4, RZ, RZ, UR6 ;  /* 0x00000006ff047e24 */ /* 0x000fe2000f8e00ff */
[----:B------:R-:W-:Y:S01]  /*8f70*/  MOV R8, 0x70 ;  /* 0x0000007000087802 */ /* 0x000fe20000000f00 */
[----:B------:R-:W0:Y:S01]  /*8f80*/  LDC.64 R2, c[0x4][R2] ;  /* 0x0100000002027b82 */ /* 0x000e220000000a00 */
        /* <DEDUP_REMOVED lines=8> */
[----:B0-----:R-:W-:Y:S05]  /*9010*/  CALL.ABS.NOINC R2 ;  /* 0x0000000002007343 */ /* 0x001fea0003c00000 */
.L_x_220:
[----:B------:R-:W-:Y:S05]  /*9020*/  BSYNC B6 ;  /* 0x0000000000067941 */ /* 0x000fea0003800000 */
.L_x_219:
[----:B------:R-:W-:Y:S01]  /*9030*/  VIADD R0, R23, 0x400 ;  /* 0x0000040017007836 */ /* 0x000fe20000000000 */
[----:B------:R-:W-:Y:S04]  /*9040*/  BSSY B6, `(.L_x_221) ;  /* 0x0000022000067945 */ /* 0x000fe80003800000 */
[----:B------:R-:W-:-:S13]  /*9050*/  LOP3.LUT P0, RZ, R0, 0x1bf, RZ, 0xc0, !PT ;  /* 0x000001bf00ff7812 */ /* 0x000fda000780c0ff */
[----:B------:R-:W-:Y:S05]  /*9060*/  @!P0 BRA `(.L_x_222) ;  /* 0x00000000007c8947 */ /* 0x000fea0003800000 */
[----:B------:R-:W-:Y:S01]  /*9070*/  MOV R27, 0x0 ;  /* 0x00000000001b7802 */ /* 0x000fe20000000f00 */
[----:B------:R-:W-:Y:S01]  /*9080*/  ULDC.64 UR6, c[0x4][0x88] ;  /* 0x0100220000067ab9 */ /* 0x000fe20000000a00 */
[----:B------:R-:W-:Y:S01]  /*9090*/  ULDC.64 UR8, c[0x4][0x90] ;  /* 0x0100240000087ab9 */ /* 0x000fe20000000a00 */
[----:B------:R-:W-:Y:S01]  /*90a0*/  ULDC.64 UR4, c[0x4][0x10] ;  /* 0x0100040000047ab9 */ /* 0x000fe20000000a00 */
[----:B------:R0:W1:Y:S01]  /*90b0*/  LDC.64 R2, c[0x4][R27] ;  /* 0x010000001b027b82 */ /* 0x0000620000000a00 */
[----:B------:R-:W-:Y:S01]  /*90c0*/  IMAD.U32 R4, RZ, RZ, UR6 ;  /* 0x00000006ff047e24 */ /* 0x000fe2000f8e00ff */
[----:B------:R-:W-:Y:S01]  /*90d0*/  MOV R8, 0x70 ;  /* 0x0000007000087802 */ /* 0x000fe20000000f00 */
[----:B------:R-:W-:Y:S02]  /*90e0*/  IMAD.U32 R5, RZ, RZ, UR7 ;  /* 0x00000007ff057e24 */ /* 0x000fe4000f8e00ff */
[----:B------:R-:W-:Y:S02]  /*90f0*/  IMAD.U32 R6, RZ, RZ, UR8 ;  /* 0x00000008ff067e24 */ /* 0x000fe4000f8e00ff */
[----:B------:R-:W-:-:S02]  /*9100*/  IMAD.U32 R7, RZ, RZ, UR9 ;  /* 0x00000009ff077e24 */ /* 0x000fc4000f8e00ff */
[----:B------:R-:W-:Y:S02]  /*9110*/  IMAD.U32 R10, RZ, RZ, UR4 ;  /* 0x00000004ff0a7e24 */ /* 0x000fe4000f8e00ff */
[----:B------:R-:W-:Y:S02]  /*9120*/  IMAD.U32 R11, RZ, RZ, UR5 ;  /* 0x00000005ff0b7e24 */ /* 0x000fe4000f8e00ff */
[----:B------:R-:W-:Y:S02]  /*9130*/  IMAD.MOV.U32 R12, RZ, RZ, 0x1 ;  /* 0x00000001ff0c7424 */ /* 0x000fe400078e00ff */
[----:B0-----:R-:W-:-:S07]  /*9140*/  IMAD.MOV.U32 R13, RZ, RZ, RZ ;  /* 0x000000ffff0d7224 */ /* 0x001fce00078e00ff */
[----:B------:R-:W-:-:S07]  /*9150*/  LEPC R20, `(.L_x_223) ;  /* 0x000000001014794e */ /* 0x000fce0000000000 */
[----:B-1----:R-:W-:Y:S05]  /*9160*/  CALL.ABS.NOINC R2 ;  /* 0x0000000002007343 */ /* 0x002fea0003c00000 */
.L_x_223:
[----:B------:R0:W1:Y:S01]  /*9170*/  LDC.64 R2, c[0x4][R27] ;  /* 0x010000001b027b82 */ /* 0x0000620000000a00 */
[----:B------:R-:W-:Y:S01]  /*9180*/  ULDC.64 UR6, c[0x4][0x88] ;  /* 0x0100220000067ab9 */ /* 0x000fe20000000a00 */
[----:B------:R-:W-:Y:S01]  /*9190*/  ULDC.64 UR8, c[0x4][0x90] ;  /* 0x0100240000087ab9 */ /* 0x000fe20000000a00 */
[----:B------:R-:W-:Y:S01]  /*91a0*/  ULDC.64 UR4, c[0x4][0x18] ;  /* 0x0100060000047ab9 */ /* 0x000fe20000000a00 */
        /* <DEDUP_REMOVED lines=11> */
.L_x_222:
[----:B------:R-:W-:Y:S05]  /*9260*/  BSYNC B6 ;  /* 0x0000000000067941 */ /* 0x000fea0003800000 */
.L_x_221:
[----:B------:R0:W2:Y:S01]  /*9270*/  LDL R20, [R1+0x8] ;  /* 0x0000080001147983 */ /* 0x0000a20000100800 */
[----:B------:R-:W-:Y:S01]  /*9280*/  ULDC.64 UR4, c[0x0][0x9f8] ;  /* 0x00027e0000047ab9 */ /* 0x000fe20000000a00 */
[----:B------:R-:W1:Y:S01]  /*9290*/  LDC R7, c[0x0][0x430] ;  /* 0x00010c00ff077b82 */ /* 0x000e620000000800 */
[----:B------:R-:W-:Y:S01]  /*92a0*/  ISETP.NE.U32.AND P0, PT, RZ, UR4, PT ;  /* 0x00000004ff007c0c */ /* 0x000fe2000bf05070 */
[----:B------:R-:W3:Y:S03]  /*92b0*/  LDL R27, [R1+0x34] ;  /* 0x00003400011b7983 */ /* 0x000ee60000100800 */
[----:B------:R-:W-:Y:S01]  /*92c0*/  ISETP.NE.AND.EX P0, PT, RZ, UR5, PT, P0 ;  /* 0x00000005ff007c0c */ /* 0x000fe2000bf05300 */
[----:B------:R-:W4:Y:S04]  /*92d0*/  LDL R21, [R1+0xc] ;  /* 0x00000c0001157983 */ /* 0x000f280000100800 */
[----:B------:R-:W4:Y:S04]  /*92e0*/  LDL R2, [R1+0x10] ;  /* 0x0000100001027983 */ /* 0x000f280000100800 */
[----:B------:R-:W4:Y:S04]  /*92f0*/  LDL R10, [R1+0x38] ;  /* 0x00003800010a7983 */ /* 0x000f280000100800 */
[----:B------:R-:W-:Y:S01]  /*9300*/  @P0 IADD3 R24, P1, R24, UR4, RZ ;  /* 0x0000000418180c10 */ /* 0x000fe2000ff3e0ff */
[----:B------:R-:W0:Y:S01]  /*9310*/  S2R R3, SR_TID.X ;  /* 0x0000000000037919 */ /* 0x000e220000002100 */
[----:B------:R-:W3:Y:S02]  /*9320*/  S2R R0, SR_TID.X ;  /* 0x0000000000007919 */ /* 0x000ee40000002100 */
[----:B------:R-:W-:Y:S01]  /*9330*/  @P0 IADD3.X R25, R25, UR5, RZ, P1, !PT ;  /* 0x0000000519190c10 */ /* 0x000fe20008ffe4ff */
[----:B------:R-:W-:-:S04]  /*9340*/  ULDC UR4, c[0x0][0x2f4] ;  /* 0x0000bd0000047ab9 */ /* 0x000fc80000000800 */
[----:B--2---:R-:W2:Y:S01]  /*9350*/  @P0 LDG.E R20, desc[UR36][R24.64] ;  /* 0x0000002418140981 */ /* 0x004ea2000c1e1900 */
[----:B-1----:R-:W-:Y:S01]  /*9360*/  ISETP.NE.AND P2, PT, R7, 0x1, PT ;  /* 0x000000010700780c */ /* 0x002fe20003f45270 */
[----:B0-----:R-:W-:Y:S01]  /*9370*/  IMAD.SHL.U32 R3, R3, 0x20, RZ ;  /* 0x0000002003037824 */ /* 0x001fe200078e00ff */
[----:B---3--:R-:W-:Y:S02]  /*9380*/  LEA.HI.SX32 R27, R27, 0xffffffff, 0x19 ;  /* 0xffffffff1b1b7811 */ /* 0x008fe400078fcaff */
[----:B------:R-:W-:Y:S02]  /*9390*/  LOP3.LUT R0, R0, 0x7f, RZ, 0xc0, !PT ;  /* 0x0000007f00007812 */ /* 0x000fe400078ec0ff */
[----:B------:R-:W-:Y:S01]  /*93a0*/  LOP3.LUT R3, R3, 0x60, RZ, 0xc0, !PT ;  /* 0x0000006003037812 */ /* 0x000fe200078ec0ff */
[----:B------:R-:W-:Y:S01]  /*93b0*/  IMAD.SHL.U32 R8, R27, 0x80, RZ ;  /* 0x000000801b087824 */ /* 0x000fe200078e00ff */
[----:B------:R-:W-:-:S04]  /*93c0*/  SHF.R.U32.HI R0, RZ, 0x2, R0 ;  /* 0x00000002ff007819 */ /* 0x000fc80000011600 */
[----:B------:R-:W-:Y:S01]  /*93d0*/  LOP3.LUT R4, R8, R0, R3, 0xfe, !PT ;  /* 0x0000000008047212 */ /* 0x000fe200078efe03 */
[----:B------:R-:W0:Y:S08]  /*93e0*/  @P2 LDC R5, c[0x0][0x434] ;  /* 0x00010d00ff052b82 */ /* 0x000e300000000800 */
[----:B------:R-:W1:Y:S01]  /*93f0*/  @P2 LDC R0, c[0x0][0x438] ;  /* 0x00010e00ff002b82 */ /* 0x000e620000000800 */
[----:B------:R-:W3:Y:S01]  /*9400*/  S2R R9, SR_TID.X ;  /* 0x0000000000097919 */ /* 0x000ee20000002100 */
[----:B------:R-:W-:-:S04]  /*9410*/  LOP3.LUT R22, R22, 0xffffffef, RZ, 0xc0, !PT ;  /* 0xffffffef16167812 */ /* 0x000fc800078ec0ff */
[----:B------:R-:W-:-:S04]  /*9420*/  @P2 LOP3.LUT R22, R22, 0x10, RZ, 0xfc, !PT ;  /* 0x0000001016162812 */ /* 0x000fc800078efcff */
[----:B------:R-:W-:Y:S01]  /*9430*/  LOP3.LUT R22, R22, 0xfffffff7, RZ, 0xc0, !PT ;  /* 0xfffffff716167812 */ /* 0x000fe200078ec0ff */
[----:B---3--:R-:W-:-:S05]  /*9440*/  IMAD.SHL.U32 R9, R9, 0x8, RZ ;  /* 0x0000000809097824 */ /* 0x008fca00078e00ff */
[----:B------:R-:W-:Y:S01]  /*9450*/  LOP3.LUT R9, R9, 0x18, RZ, 0xc0, !PT ;  /* 0x0000001809097812 */ /* 0x000fe200078ec0ff */
[----:B------:R-:W-:Y:S01]  /*9460*/  UMOV UR5, 0xffffffff ;  /* 0xffffffff00057882 */ /* 0x000fe20000000000 */
[----:B--2---:R2:W-:Y:S01]  /*9470*/  @P0 STL [R1+0x8], R20 ;  /* 0x0000081401000387 */ /* 0x0045e20000100800 */
[C---:B----4-:R-:W-:Y:S01]  /*9480*/  ISETP.GE.AND P0, PT, R4.reuse, R21, PT ;  /* 0x000000150400720c */ /* 0x050fe20003f06270 */
[----:B------:R-:W-:-:S04]  /*9490*/  IMAD.IADD R4, R4, 0x1, R2 ;  /* 0x0000000104047824 */ /* 0x000fc800078e0202 */
[----:B0-----:R-:W-:-:S08]  /*94a0*/  @P2 IMAD.HI.U32 R5, R4, R5, RZ ;  /* 0x0000000504052227 */ /* 0x001fd000078e00ff */
[----:B------:R-:W0:Y:S01]  /*94b0*/  @!P0 LDC.64 R2, c[0x0][0x428] ;  /* 0x00010a00ff028b82 */ /* 0x000e220000000a00 */
[----:B------:R-:W-:Y:S01]  /*94c0*/  IMAD.MOV.U32 R6, RZ, RZ, R4 ;  /* 0x000000ffff067224 */ /* 0x000fe200078e0004 */
[----:B-1----:R-:W-:Y:S02]  /*94d0*/  @P2 SHF.R.U32.HI R6, RZ, R0, R5 ;  /* 0x00000000ff062219 */ /* 0x002fe40000011605 */
[----:B------:R-:W-:-:S03]  /*94e0*/  SHF.R.S32.HI R5, RZ, 0x1f, R20 ;  /* 0x0000001fff057819 */ /* 0x000fc60000011414 */
[----:B------:R-:W-:-:S04]  /*94f0*/  IMAD.MOV R0, RZ, RZ, -R6 ;  /* 0x000000ffff007224 */ /* 0x000fc800078e0a06 */
[----:B------:R-:W-:Y:S01]  /*9500*/  IMAD R4, R7, R0, R4 ;  /* 0x0000000007047224 */ /* 0x000fe200078e0204 */
[--C-:B------:R-:W-:Y:S01]  /*9510*/  @!P0 SHF.R.S32.HI R7, RZ, 0x1f, R6.reuse ;  /* 0x0000001fff078819 */ /* 0x100fe20000011406 */
[-C--:B0-----:R-:W-:Y:S02]  /*9520*/  @!P0 IMAD R0, R5, R2.reuse, RZ ;  /* 0x0000000205008224 */ /* 0x081fe400078e02ff */
[----:B------:R-:W-:-:S04]  /*9530*/  @!P0 IMAD.WIDE.U32 R6, R20, R2, R6 ;  /* 0x0000000214068225 */ /* 0x000fc800078e0006 */
[----:B------:R-:W-:Y:S02]  /*9540*/  @!P0 IMAD R0, R20, R3, R0 ;  /* 0x0000000314008224 */ /* 0x000fe400078e0200 */
[----:B------:R-:W0:Y:S02]  /*9550*/  @!P0 LDC.64 R2, c[0x0][0x418] ;  /* 0x00010600ff028b82 */ /* 0x000e240000000a00 */
[----:B------:R-:W-:Y:S01]  /*9560*/  @!P0 IMAD.IADD R0, R7, 0x1, R0 ;  /* 0x0000000107008824 */ /* 0x000fe200078e0200 */
[----:B------:R-:W-:Y:S02]  /*9570*/  ISETP.NE.AND P2, PT, R10, 0x3, PT ;  /* 0x000000030a00780c */ /* 0x000fe40003f45270 */
[----:B0-----:R-:W-:-:S04]  /*9580*/  @!P0 LEA R2, P1, R6, R2, 0x2 ;  /* 0x0000000206028211 */ /* 0x001fc800078210ff */
[----:B------:R-:W-:Y:S01]  /*9590*/  @!P0 LEA.HI.X R3, R6, R3, R0, 0x2, P1 ;  /* 0x0000000306038211 */ /* 0x000fe200008f1400 */
[----:B------:R-:W-:-:S06]  /*95a0*/  IMAD.MOV.U32 R0, RZ, RZ, RZ ;  /* 0x000000ffff007224 */ /* 0x000fcc00078e00ff */
[----:B------:R2:W5:Y:S01]  /*95b0*/  @!P0 LDG.E R0, desc[UR36][R2.64] ;  /* 0x0000002402008981 */ /* 0x000562000c1e1900 */
[C---:B------:R-:W-:Y:S02]  /*95c0*/  ISETP.GE.AND P0, PT, R9.reuse, UR4, PT ;  /* 0x0000000409007c0c */ /* 0x040fe4000bf06270 */
[----:B------:R-:W-:Y:S01]  /*95d0*/  @P2 LOP3.LUT R22, R22, 0x8, RZ, 0xfc, !PT ;  /* 0x0000000816162812 */ /* 0x000fe200078efcff */
[----:B------:R2:W-:Y:S01]  /*95e0*/  STL [R1+0x14], R5 ;  /* 0x0000140501007387 */ /* 0x0005e20000100800 */
[C---:B------:R-:W-:Y:S02]  /*95f0*/  LOP3.LUT R10, R9.reuse, 0x20, RZ, 0xfc, !PT ;  /* 0x00000020090a7812 */ /* 0x040fe400078efcff */
[----:B------:R-:W-:Y:S02]  /*9600*/  LOP3.LUT R22, R22, 0xfffffffb, RZ, 0xc0, !PT ;  /* 0xfffffffb16167812 */ /* 0x000fe400078ec0ff */
[----:B------:R-:W-:Y:S02]  /*9610*/  LOP3.LUT R9, R9, 0x40, RZ, 0xfc, !PT ;  /* 0x0000004009097812 */ /* 0x000fe400078efcff */
[----:B------:R-:W-:-:S03]  /*9620*/  ISETP.GE.AND P1, PT, R10, UR4, PT ;  /* 0x000000040a007c0c */ /* 0x000fc6000bf26270 */
[----:B------:R-:W-:Y:S02]  /*9630*/  @P0 LOP3.LUT R22, R22, 0x4, RZ, 0xfc, !PT ;  /* 0x0000000416160812 */ /* 0x000fe400078efcff */
[----:B------:R-:W-:Y:S02]  /*9640*/  ISETP.GE.AND P0, PT, R9, UR4, PT ;  /* 0x0000000409007c0c */ /* 0x000fe4000bf06270 */
[----:B------:R-:W-:-:S04]  /*9650*/  LOP3.LUT R22, R22, 0xfffffffe, RZ, 0xc0, !PT ;  /* 0xfffffffe16167812 */ /* 0x000fc800078ec0ff */
[----:B------:R-:W-:-:S04]  /*9660*/  LOP3.LUT R22, R22, 0xfffffffd, RZ, 0xc0, !PT ;  /* 0xfffffffd16167812 */ /* 0x000fc800078ec0ff */
[----:B------:R-:W-:-:S04]  /*9670*/  @P1 LOP3.LUT R22, R22, 0x2, RZ, 0xfc, !PT ;  /* 0x0000000216161812 */ /* 0x000fc800078efcff */
[----:B------:R-:W-:Y:S01]  /*9680*/  @P0 LOP3.LUT R22, R22, 0x1, RZ, 0xfc, !PT ;  /* 0x0000000116160812 */ /* 0x000fe200078efcff */
[----:B--2---:R-:W-:Y:S06]  /*9690*/  BRA.DIV UR5, `(.L_x_224) ;  /* 0x0000003e05007947 */ /* 0x004fec000b800000 */
.L_x_290:
[----:B------:R-:W-:-:S05]  /*96a0*/  SHF.R.S32.HI R9, RZ, 0x1f, R18 ;  /* 0x0000001fff097819 */ /* 0x000fca0000011412 */
[----:B------:R0:W-:Y:S01]  /*96b0*/  STL [R1+0x4], R9 ;  /* 0x0000040901007387 */ /* 0x0001e20000100800 */
[----:B------:R-:W-:Y:S05]  /*96c0*/  @!P2 BRA `(.L_x_225) ;  /* 0x000000000004a947 */ /* 0x000fea0003800000 */
[----:B------:R-:W-:Y:S01]  /*96d0*/  BPT.TRAP 0x1 ;  /* 0x000000040000795c */ /* 0x000fe20000300000 */
.L_x_225:
[----:B------:R-:W-:Y:S01]  /*96e0*/  SHF.R.S32.HI R5, RZ, 0x1f, R4 ;  /* 0x0000001fff057819 */ /* 0x000fe20000011404 */
[----:B------:R-:W-:Y:S01]  /*96f0*/  ULDC.64 UR4, c[0x0][0x328] ;  /* 0x0000ca0000047ab9 */ /* 0x000fe20000000a00 */
[----:B------:R-:W-:Y:S01]  /*9700*/  BSSY B0, `(.L_x_226) ;  /* 0x0000017000007945 */ /* 0x000fe20003800000 */
[----:B------:R-:W-:-:S04]  /*9710*/  IMAD.WIDE.U32 R2, R4, UR4, RZ ;  /* 0x0000000404027c25 */ /* 0x000fc8000f8e00ff */
[----:B------:R-:W-:-:S04]  /*9720*/  IMAD R6, R5, UR4, RZ ;  /* 0x0000000405067c24 */ /* 0x000fc8000f8e02ff */
[----:B------:R-:W-:Y:S01]  /*9730*/  IMAD R6, R4, UR5, R6 ;  /* 0x0000000504067c24 */ /* 0x000fe2000f8e0206 */
[----:B------:R-:W-:-:S04]  /*9740*/  ULDC.64 UR4, c[0x0][0x338] ;  /* 0x0000ce0000047ab9 */ /* 0x000fc80000000a00 */
[----:B------:R-:W-:Y:S02]  /*9750*/  IADD3 R3, R3, R6, RZ ;  /* 0x0000000603037210 */ /* 0x000fe40007ffe0ff */
        /* <DEDUP_REMOVED lines=11> */
[----:B------:R-:W-:Y:S01]  /*9810*/  IMAD.IADD R25, R3, 0x1, R7 ;  /* 0x0000000103197824 */ /* 0x000fe200078e0207 */
[----:B------:R-:W-:-:S04]  /*9820*/  SHF.L.U32 R3, R29, 0x1f, RZ ;  /* 0x0000001f1d037819 */ /* 0x000fc800000006ff */
[----:B------:R-:W-:Y:S01]  /*9830*/  LEA.HI.X R25, R2, UR5, R25, 0x1, P0 ;  /* 0x0000000502197c11 */ /* 0x000fe200080f0c19 */
[----:B------:R-:W-:-:S05]  /*9840*/  IMAD R2, R26, 0x8, R23 ;  /* 0x000000081a027824 */ /* 0x000fca00078e0217 */
[----:B------:R-:W1:Y:S02]  /*9850*/  SYNCS.PHASECHK.TRANS64.TRYWAIT P0, [R2+URZ+0x2d840], R3 ;  /* 0x02d84003020075a7 */ /* 0x000e64000800017f */
[----:B-1----:R-:W-:Y:S05]  /*9860*/  @!P0 BRA `(.L_x_227) ;  /* 0x0000003800c08947 */ /* 0x002fea0003800000 */
.L_x_291:
[----:B------:R-:W-:Y:S05]  /*9870*/  BSYNC B0 ;  /* 0x0000000000007941 */ /* 0x000fea0003800000 */
.L_x_226:
[----:B------:R-:W2:Y:S01]  /*9880*/  LDL R7, [R1+0x4] ;  /* 0x0000040001077983 */ /* 0x000ea20000100800 */
[----:B------:R-:W-:-:S03]  /*9890*/  ULDC.64 UR4, c[0x0][0x300] ;  /* 0x0000c00000047ab9 */ /* 0x000fc60000000a00 */
[----:B------:R-:W3:Y:S01]  /*98a0*/  LDL R12, [R1+0xc] ;  /* 0x00000c00010c7983 */ /* 0x000ee20000100800 */
[----:B------:R-:W-:Y:S01]  /*98b0*/  IMAD R5, R5, UR4, RZ ;  /* 0x0000000405057c24 */ /* 0x000fe2000f8e02ff */
[----:B------:R-:W-:Y:S01]  /*98c0*/  LOP3.LUT P4, RZ, R22, 0x4, RZ, 0xc0, !PT ;  /* 0x0000000416ff7812 */ /* 0x000fe2000788c0ff */
[----:B0-----:R-:W0:Y:S02]  /*98d0*/  S2R R9, SR_TID.X ;  /* 0x0000000000097919 */ /* 0x001e240000002100 */
[----:B-1----:R-:W-:Y:S01]  /*98e0*/  IMAD R3, R4, UR5, R5 ;  /* 0x0000000504037c24 */ /* 0x002fe2000f8e0205 */
[----:B------:R-:W-:Y:S01]  /*98f0*/  LOP3.LUT P3, RZ, R22, 0x2, RZ, 0xc0, !PT ;  /* 0x0000000216ff7812 */ /* 0x000fe2000786c0ff */
[----:B------:R-:W-:Y:S01]  /*9900*/  IMAD.WIDE.U32 R4, R4, UR4, RZ ;  /* 0x0000000404047c25 */ /* 0x000fe2000f8e00ff */
[----:B------:R-:W-:Y:S01]  /*9910*/  ULDC.64 UR4, c[0x0][0x310] ;  /* 0x0000c40000047ab9 */ /* 0x000fe20000000a00 */
[----:B------:R-:W-:Y:S02]  /*9920*/  LOP3.LUT P2, RZ, R22, 0x1, RZ, 0xc0, !PT ;  /* 0x0000000116ff7812 */ /* 0x000fe4000784c0ff */
[----:B------:R-:W-:-:S02]  /*9930*/  IMAD.IADD R5, R5, 0x1, R3 ;  /* 0x0000000105057824 */ /* 0x000fc400078e0203 */
[----:B------:R-:W-:Y:S02]  /*9940*/  IMAD R6, R6, UR4, RZ ;  /* 0x0000000406067c24 */ /* 0x000fe4000f8e02ff */
[----:B------:R-:W-:-:S04]  /*9950*/  IMAD.WIDE.U32 R4, R0, UR4, R4 ;  /* 0x0000000400047c25 */ /* 0x000fc8000f8e0004 */
[----:B------:R-:W-:Y:S01]  /*9960*/  IMAD R0, R0, UR5, R6 ;  /* 0x0000000500007c24 */ /* 0x000fe2000f8e0206 */
[----:B------:R-:W-:-:S03]  /*9970*/  ULDC.64 UR4, c[0x0][0x308] ;  /* 0x0000c20000047ab9 */ /* 0x000fc60000000a00 */
[----:B------:R-:W-:Y:S02]  /*9980*/  IMAD.IADD R5, R5, 0x1, R0 ;  /* 0x0000000105057824 */ /* 0x000fe400078e0200 */
[----:B------:R-:W-:-:S04]  /*9990*/  IMAD.WIDE.U32 R4, R18, UR4, R4 ;  /* 0x0000000412047c25 */ /* 0x000fc8000f8e0004 */
[----:B0-----:R-:W-:Y:S02]  /*99a0*/  IMAD.SHL.U32 R10, R9, 0x8, RZ ;  /* 0x00000008090a7824 */ /* 0x001fe400078e00ff */
[----:B--2---:R-:W-:Y:S02]  /*99b0*/  IMAD R0, R7, UR4, RZ ;  /* 0x0000000407007c24 */ /* 0x004fe4000f8e02ff */
[----:B------:R-:W0:Y:S02]  /*99c0*/  S2R R7, SR_TID.X ;  /* 0x0000000000077919 */ /* 0x000e240000002100 */
[----:B------:R-:W-:Y:S01]  /*99d0*/  IMAD R0, R18, UR5, R0 ;  /* 0x0000000512007c24 */ /* 0x000fe2000f8e0200 */
[----:B------:R-:W-:-:S03]  /*99e0*/  ULDC.64 UR4, c[0x0][0x2e8] ;  /* 0x0000ba0000047ab9 */ /* 0x000fc60000000a00 */
[----:B------:R-:W-:Y:S01]  /*99f0*/  IMAD.IADD R6, R5, 0x1, R0 ;  /* 0x0000000105067824 */ /* 0x000fe200078e0200 */
[----:B------:R-:W-:Y:S01]  /*9a00*/  LEA R0, P0, R4, UR4, 0x1 ;  /* 0x0000000404007c11 */ /* 0x000fe2000f8008ff */
[----:B------:R-:W-:-:S03]  /*9a10*/  UMOV UR4, 0xffffffff ;  /* 0xffffffff00047882 */ /* 0x000fc60000000000 */
[----:B------:R-:W-:Y:S02]  /*9a20*/  LEA.HI.X R6, R4, UR5, R6, 0x1, P0 ;  /* 0x0000000504067c11 */ /* 0x000fe400080f0c06 */
[----:B0-----:R-:W-:Y:S01]  /*9a30*/  LOP3.LUT R11, R7, 0x7f, RZ, 0xc0, !PT ;  /* 0x0000007f070b7812 */ /* 0x001fe200078ec0ff */
[----:B------:R-:W-:-:S03]  /*9a40*/  IMAD.SHL.U32 R7, R9, 0x8, RZ ;  /* 0x0000000809077824 */ /* 0x000fc600078e00ff */
[----:B------:R-:W-:Y:S02]  /*9a50*/  SHF.R.U32.HI R11, RZ, 0x2, R11 ;  /* 0x00000002ff0b7819 */ /* 0x000fe4000001160b */
[----:B------:R-:W-:Y:S02]  /*9a60*/  LOP3.LUT R7, R7, 0xd8, RZ, 0xc0, !PT ;  /* 0x000000d807077812 */ /* 0x000fe400078ec0ff */
[----:B---3--:R-:W-:Y:S02]  /*9a70*/  IADD3 R3, -R11, R12, -R8 ;  /* 0x0000000c0b037210 */ /* 0x008fe40007ffe908 */
[----:B------:R-:W-:Y:S01]  /*9a80*/  LOP3.LUT R7, R7, 0x18, R9, 0x78, !PT ;  /* 0x0000001807077812 */ /* 0x000fe200078e7809 */
[----:B------:R-:W-:Y:S01]  /*9a90*/  IMAD.SHL.U32 R9, R9, 0x8, RZ ;  /* 0x0000000809097824 */ /* 0x000fe200078e00ff */
[----:B------:R-:W-:Y:S02]  /*9aa0*/  ISETP.GE.AND P0, PT, R3, 0x1, PT ;  /* 0x000000010300780c */ /* 0x000fe40003f06270 */
[----:B------:R-:W-:-:S02]  /*9ab0*/  LOP3.LUT R7, R7, 0x320, R10, 0xf8, !PT ;  /* 0x0000032007077812 */ /* 0x000fc400078ef80a */
[----:B------:R-:W-:-:S03]  /*9ac0*/  LOP3.LUT R9, R9, 0x18, RZ, 0xc0, !PT ;  /* 0x0000001809097812 */ /* 0x000fc600078ec0ff */
[----:B------:R-:W-:Y:S01]  /*9ad0*/  IMAD R7, R26, 0x3000, R7 ;  /* 0x000030001a077824 */ /* 0x000fe200078e0207 */
[----:B------:R-:W-:Y:S06]  /*9ae0*/  BRA.DIV UR4, `(.L_x_228) ;  /* 0x0000003a04347947 */ /* 0x000fec000b800000 */
[----:B------:R-:W0:Y:S01]  /*9af0*/  SHFL.IDX PT, R5, R0, RZ, 0x1c1f ;  /* 0x001c1fff00057589 */ /* 0x000e2200000e0000 */
[----:B------:R-:W-:-:S03]  /*9b00*/  @P0 IMAD R8, R7, 0x2, R23 ;  /* 0x0000000207080824 */ /* 0x000fc600078e0217 */
[----:B------:R-:W1:Y:S01]  /*9b10*/  SHFL.IDX PT, R4, R6, RZ, 0x1c1f ;  /* 0x001c1fff06047589 */ /* 0x000e6200000e0000 */
[----:B0-----:R-:W-:-:S04]  /*9b20*/  @P0 LEA R5, P1, R9, R5, 0x1 ;  /* 0x0000000509050211 */ /* 0x001fc800078208ff */
[----:B-1----:R-:W-:Y:S02]  /*9b30*/  @P0 IADD3.X R4, RZ, R4, RZ, P1, !PT ;  /* 0x00000004ff040210 */ /* 0x002fe40000ffe4ff */
[----:B------:R-:W-:Y:S02]  /*9b40*/  ISETP.GE.AND P1, PT, R3, 0x21, PT ;  /* 0x000000210300780c */ /* 0x000fe40003f26270 */
[----:B------:R-:W-:-:S04]  /*9b50*/  @P0 LOP3.LUT R5, R5, R4, RZ, 0x3c, !PT ;  /* 0x0000000405050212 */ /* 0x000fc800078e3cff */
[----:B------:R-:W-:-:S04]  /*9b60*/  @P0 LOP3.LUT R4, R5, R4, RZ, 0x3c, !PT ;  /* 0x0000000405040212 */ /* 0x000fc800078e3cff */
[----:B------:R-:W-:-:S05]  /*9b70*/  @P0 LOP3.LUT R5, R5, R4, RZ, 0x3c, !PT ;  /* 0x0000000405050212 */ /* 0x000fca00078e3cff */
[----:B------:R-:W-:Y:S01]  /*9b80*/  @!PT LDS RZ, [RZ] ;  /* 0x00000000fffff984 */ /* 0x000fe20000000800 */
[----:B------:R-:W-:Y:S04]  /*9b90*/  @P0 LDGSTS.E.BYPASS.LTC128B.128 [R8+0x15400], desc[UR36][R4.64], !P4 ;  /* 0x1540000004080fae */ /* 0x000fe8000e101d64 */
[----:B------:R-:W-:Y:S04]  /*9ba0*/  @P0 LDGSTS.E.BYPASS.LTC128B.128 [R8+0x17400], desc[UR36][R4.64+0x40], !P3 ;  /* 0x1740004004080fae */ /* 0x000fe8000d901d64 */
[----:B------:R0:W-:Y:S04]  /*9bb0*/  @P0 LDGSTS.E.BYPASS.LTC128B.128 [R8+0x19400], desc[UR36][R4.64+0x80], !P2 ;  /* 0x1940008004080fae */ /* 0x0001e8000d101d64 */
[----:B0-----:R-:W0:Y:S01]  /*9bc0*/  SHFL.IDX PT, R5, R0, 0x1, 0x1c1f ;  /* 0x003c1f0000057f89 */ /* 0x001e2200000e0000 */
[----:B------:R-:W-:-:S03]  /*9bd0*/  @P1 IMAD R8, R7, 0x2, R23 ;  /* 0x0000000207081824 */ /* 0x000fc600078e0217 */
        /* <DEDUP_REMOVED lines=11> */
[----:B------:R-:W-:Y:S01]  /*9c90*/  @P1 IMAD R8, R7, 0x2, R23 ;  /* 0x0000000207081824 */ /* 0x000fe200078e0217 */
[----:B------:R-:W1:Y:S04]  /*9ca0*/  SHFL.IDX PT, R4, R6, 0x2, 0x1c1f ;  /* 0x005c1f0006047f89 */ /* 0x000e6800000e0000 */
[----:B------:R-:W2:Y:S04]  /*9cb0*/  SHFL.IDX PT, R6, R6, 0x3, 0x1c1f ;  /* 0x007c1f0006067f89 */ /* 0x000ea800000e0000 */
[----:B------:R-:W3:Y:S01]  /*9cc0*/  SHFL.IDX PT, R0, R0, 0x3, 0x1c1f ;  /* 0x007c1f0000007f89 */ /* 0x000ee200000e0000 */
[----:B0-----:R-:W-:-:S05]  /*9cd0*/  @P1 LEA R5, P0, R9, R5, 0x1 ;  /* 0x0000000509051211 */ /* 0x001fca00078008ff */
[----:B-1----:R-:W-:-:S05]  /*9ce0*/  @P1 IMAD.X R4, RZ, RZ, R4, P0 ;  /* 0x000000ffff041224 */ /* 0x002fca00000e0604 */
[----:B------:R-:W-:-:S04]  /*9cf0*/  @P1 LOP3.LUT R5, R5, R4, RZ, 0x3c, !PT ;  /* 0x0000000405051212 */ /* 0x000fc800078e3cff */
[----:B------:R-:W-:-:S04]  /*9d00*/  @P1 LOP3.LUT R4, R5, R4, RZ, 0x3c, !PT ;  /* 0x0000000405041212 */ /* 0x000fc800078e3cff */
[----:B------:R-:W-:-:S05]  /*9d10*/  @P1 LOP3.LUT R5, R5, R4, RZ, 0x3c, !PT ;  /* 0x0000000405051212 */ /* 0x000fca00078e3cff */
[----:B------:R1:W-:Y:S04]  /*9d20*/  @P1 LDGSTS.E.BYPASS.LTC128B.128 [R8+0x16400], desc[UR36][R4.64], !P4 ;  /* 0x1640000004081fae */ /* 0x0003e8000e101d64 */
[----:B------:R1:W-:Y:S04]  /*9d30*/  @P1 LDGSTS.E.BYPASS.LTC128B.128 [R8+0x18400], desc[UR36][R4.64+0x40], !P3 ;  /* 0x1840004004081fae */ /* 0x0003e8000d901d64 */
[----:B--23--:R1:W-:Y:S02]  /*9d40*/  @P1 LDGSTS.E.BYPASS.LTC128B.128 [R8+0x1a400], desc[UR36][R4.64+0x80], !P2 ;  /* 0x1a40008004081fae */ /* 0x00c3e4000d101d64 */
.L_x_301:
[----:B------:R-:W-:-:S13]  /*9d50*/  ISETP.GE.AND P0, PT, R3, 0x61, PT ;  /* 0x000000610300780c */ /* 0x000fda0003f06270 */
[----:B01----:R-:W-:Y:S01]  /*9d60*/  @P0 LEA R4, P1, R9, R0, 0x1 ;  /* 0x0000000009040211 */ /* 0x003fe200078208ff */
[----:B------:R-:W-:-:S04]  /*9d70*/  @P0 IMAD R7, R7, 0x2, R23 ;  /* 0x0000000207070824 */ /* 0x000fc800078e0217 */
[----:B------:R-:W-:-:S05]  /*9d80*/  @P0 IMAD.X R5, RZ, RZ, R6, P1 ;  /* 0x000000ffff050224 */ /* 0x000fca00008e0606 */
        /* <DEDUP_REMOVED lines=8> */
.L_x_229:
[----:B------:R-:W-:Y:S02]  /*9e10*/  PLOP3.LUT P1, PT, P1, P0, PT, 0xa2, 0x0 ;  /* 0x000000000000781c */ /* 0x000fe40000f21472 */
[----:B------:R-:W-:-:S08]  /*9e20*/  @P0 R2UR P1, UR4, R2 ;  /* 0x00000000020402ca */ /* 0x000fd00000020000 */
[----:B------:R-:W-:-:S05]  /*9e30*/  @P0 PLOP3.LUT P0, PT, P1, PT, PT, 0x80, 0x0 ;  /* 0x000000000000081c */ /* 0x000fca0000f0f070 */
[----:B------:R-:W-:Y:S01]  /*9e40*/  @!P1 SYNCS.ARRIVE.TRANS64.RED.A0T1 RZ, [UR4+0x2d830], RZ ;  /* 0x02d830ffffff99a7 */ /* 0x000fe20008200404 */
[----:B------:R-:W-:Y:S07]  /*9e50*/  @!P1 ARRIVES.LDGSTSBAR.64.TRANSCNT [UR4+0x2d830] ;  /* 0x02d83000ff0099b0 */ /* 0x000fee0008000a84 */
[----:B------:R-:W-:Y:S05]  /*9e60*/  @P0 BRA.U.ANY `(.L_x_229) ;  /* 0xfffffffd00e80947 */ /* 0x000fea000393ffff */
[----:B------:R-:W-:Y:S01]  /*9e70*/  NOP ;  /* 0x0000000000007918 */ /* 0x000fe20000000000 */
[----:B------:R-:W2:Y:S02]  /*9e80*/  LDL R0, [R1+0x38] ;  /* 0x0000380001007983 */ /* 0x000ea40000100800 */
[----:B--2---:R-:W-:-:S13]  /*9e90*/  ISETP.NE.AND P2, PT, R0, 0x3, PT ;  /* 0x000000030000780c */ /* 0x004fda0003f45270 */
[----:B------:R-:W-:Y:S05]  /*9ea0*/  @!P2 BRA `(.L_x_230) ;  /* 0x000000000004a947 */ /* 0x000fea0003800000 */
[----:B------:R-:W-:Y:S01]  /*9eb0*/  BPT.TRAP 0x1 ;  /* 0x000000040000795c */ /* 0x000fe20000300000 */
.L_x_230:
[----:B0-----:R0:W5:Y:S01]  /*9ec0*/  LDL.LU R4, [R1+0x20] ;  /* 0x0000200001047983 */ /* 0x0011620000300800 */
[----:B------:R0:W-:Y:S03]  /*9ed0*/  SYNCS.ARRIVE.TRANS64.A1T0 RZ, [R2+URZ+0x2d830], RZ ;  /* 0x02d830ff02ff79a7 */ /* 0x0001e6000810003f */
[----:B------:R0:W5:Y:S02]  /*9ee0*/  LDL.LU R3, [R1] ;  /* 0x0000000001037983 */ /* 0x0001640000300800 */
[----:B------:R-:W-:Y:S05]  /*9ef0*/  WARPSYNC.ALL ;  /* 0x0000000000007948 */ /* 0x000fea0003800000 */
[----:B------:R-:W-:Y:S01]  /*9f00*/  ULDC.64 UR4, c[0x0][0x298] ;  /* 0x0000a60000047ab9 */ /* 0x000fe20000000a00 */
[----:B------:R-:W-:Y:S01]  /*9f10*/  BAR.SYNC.DEFER_BLOCKING 0x8, 0x200 ;  /* 0x0208000000007b1d */ /* 0x000fe20000010000 */
[----:B------:R-:W-:Y:S01]  /*9f20*/  LOP3.LUT P0, RZ, R22, 0x20, RZ, 0xc0, !PT ;  /* 0x0000002016ff7812 */ /* 0x000fe2000780c0ff */
[----:B0-----:R-:W-:-:S03]  /*9f30*/  VIADD R2, R23, 0xc400 ;  /* 0x0000c40017027836 */ /* 0x001fc60000000000 */
[----:B------:R-:W-:Y:S01]  /*9f40*/  SEL R28, R28, RZ, !P0 ;  /* 0x000000ff1c1c7207 */ /* 0x000fe20004000000 */
[----:B------:R-:W-:Y:S01]  /*9f50*/  BSSY B6, `(.L_x_231) ;  /* 0x000001c000067945 */ /* 0x000fe20003800000 */
[----:B-----5:R-:W-:Y:S02]  /*9f60*/  SEL R4, R4, RZ, !P0 ;  /* 0x000000ff04047207 */ /* 0x020fe40004000000 */
[----:B------:R-:W-:Y:S02]  /*9f70*/  LOP3.LUT P0, RZ, R2, 0x1bf, RZ, 0xc0, !PT ;  /* 0x000001bf02ff7812 */ /* 0x000fe4000780c0ff */
[----:B------:R-:W-:Y:S01]  /*9f80*/  SHF.R.S32.HI R0, RZ, 0x1f, R3 ;  /* 0x0000001fff007819 */ /* 0x000fe20000011403 */
[----:B------:R0:W-:Y:S04]  /*9f90*/  STL [R1+0x2c], R4 ;  /* 0x00002c0401007387 */ /* 0x0001e80000100800 */
[----:B------:R-:W-:-:S04]  /*9fa0*/  IMAD R0, R0, UR4, RZ ;  /* 0x0000000400007c24 */ /* 0x000fc8000f8e02ff */
[C---:B------:R-:W-:Y:S02]  /*9fb0*/  IMAD R0, R3.reuse, UR5, R0 ;  /* 0x0000000503007c24 */ /* 0x040fe4000f8e0200 */
[----:B------:R-:W-:-:S04]  /*9fc0*/  IMAD.WIDE.U32 R2, R3, UR4, RZ ;  /* 0x0000000403027c25 */ /* 0x000fc8000f8e00ff */
[----:B------:R-:W-:Y:S01]  /*9fd0*/  IMAD.IADD R0, R3, 0x1, R0 ;  /* 0x0000000103007824 */ /* 0x000fe200078e0200 */
[----:B------:R0:W-:Y:S04]  /*9fe0*/  STL.64 [R1+0x20], R2 ;  /* 0x0000200201007387 */ /* 0x0001e80000100a00 */
[----:B------:R0:W-:Y:S01]  /*9ff0*/  STL [R1], R0 ;  /* 0x0000000001007387 */ /* 0x0001e20000100800 */
[----:B------:R-:W-:Y:S05]  /*a000*/  @!P0 BRA `(.L_x_232) ;  /* 0x0000000000408947 */ /* 0x000fea0003800000 */
[----:B0-----:R-:W-:Y:S01]  /*a010*/  MOV R2, 0x0 ;  /* 0x0000000000027802 */ /* 0x001fe20000000f00 */
[----:B------:R-:W-:Y:S01]  /*a020*/  ULDC.64 UR6, c[0x4][0x88] ;  /* 0x0100220000067ab9 */ /* 0x000fe20000000a00 */
[----:B------:R-:W-:Y:S01]  /*a030*/  ULDC.64 UR8, c[0x4][0x90] ;  /* 0x0100240000087ab9 */ /* 0x000fe20000000a00 */
[----:B------:R-:W-:Y:S01]  /*a040*/  ULDC.64 UR4, c[0x4][0x20] ;  /* 0x0100080000047ab9 */ /* 0x000fe20000000a00 */
[----:B------:R-:W-:Y:S01]  /*a050*/  MOV R4, UR6 ;  /* 0x0000000600047c02 */ /* 0x000fe20008000f00 */
[----:B------:R-:W-:Y:S01]  /*a060*/  IMAD.U32 R5, RZ, RZ, UR7 ;  /* 0x00000007ff057e24 */ /* 0x000fe2000f8e00ff */
[----:B------:R-:W0:Y:S01]  /*a070*/  LDC.64 R2, c[0x4][R2] ;  /* 0x0100000002027b82 */ /* 0x000e220000000a00 */
[----:B------:R-:W-:Y:S02]  /*a080*/  IMAD.U32 R6, RZ, RZ, UR8 ;  /* 0x00000008ff067e24 */ /* 0x000fe4000f8e00ff */
[----:B------:R-:W-:Y:S02]  /*a090*/  IMAD.U32 R7, RZ, RZ, UR9 ;  /* 0x00000009ff077e24 */ /* 0x000fe4000f8e00ff */
[----:B------:R-:W-:-:S02]  /*a0a0*/  IMAD.U32 R10, RZ, RZ, UR4 ;  /* 0x00000004ff0a7e24 */ /* 0x000fc4000f8e00ff */
[----:B------:R-:W-:Y:S02]  /*a0b0*/  IMAD.U32 R11, RZ, RZ, UR5 ;  /* 0x00000005ff0b7e24 */ /* 0x000fe4000f8e00ff */
[----:B------:R-:W-:Y:S02]  /*a0c0*/  IMAD.MOV.U32 R8, RZ, RZ, 0x70 ;  /* 0x00000070ff087424 */ /* 0x000fe400078e00ff */
[----:B------:R-:W-:Y:S02]  /*a0d0*/  IMAD.MOV.U32 R12, RZ, RZ, 0x1 ;  /* 0x00000001ff0c7424 */ /* 0x000fe400078e00ff */
[----:B------:R-:W-:-:S07]  /*a0e0*/  IMAD.MOV.U32 R13, RZ, RZ, RZ ;  /* 0x000000ffff0d7224 */ /* 0x000fce00078e00ff */
[----:B------:R-:W-:-:S07]  /*a0f0*/  LEPC R20, `(.L_x_232) ;  /* 0x000000001014794e */ /* 0x000fce0000000000 */
[----:B0-----:R-:W-:Y:S05]  /*a100*/  CALL.ABS.NOINC R2 ;  /* 0x0000000002007343 */ /* 0x001fea0003c00000 */
.L_x_232:
[----:B------:R-:W-:Y:S05]  /*a110*/  BSYNC B6 ;  /* 0x0000000000067941 */ /* 0x000fea0003800000 */
.L_x_231:
[----:B0-----:R-:W2:Y:S01]  /*a120*/  LDL.LU R0, [R1+0x2c] ;  /* 0x00002c0001007983 */ /* 0x001ea20000300800 */
[----:B------:R-:W0:Y:S01]  /*a130*/  LDC R10, c[0x0][0x448] ;  /* 0x00011200ff0a7b82 */ /* 0x000e220000000800 */
[----:B------:R-:W-:Y:S01]  /*a140*/  ULDC.64 UR4, c[0x0][0x2d8] ;  /* 0x0000b60000047ab9 */ /* 0x000fe20000000a00 */
[----:B------:R-:W-:Y:S01]  /*a150*/  ULDC.64 UR6, c[0x0][0x2c8] ;  /* 0x0000b20000067ab9 */ /* 0x000fe20000000a00 */
[----:B------:R-:W3:Y:S01]  /*a160*/  LDL.LU R21, [R1] ;  /* 0x0000000001157983 */ /* 0x000ee20000300800 */
[----:B------:R-:W-:-:S03]  /*a170*/  ULDC.64 UR8, c[0x0][0x280] ;  /* 0x0000a00000087ab9 */ /* 0x000fc60000000a00 */
[----:B------:R-:W3:Y:S04]  /*a180*/  LDL.LU.64 R2, [R1+0x20] ;  /* 0x0000200001027983 */ /* 0x000ee80000300a00 */
[----:B------:R-:W4:Y:S01]  /*a190*/  LDL R20, [R1+0x4] ;  /* 0x0000040001147983 */ /* 0x000f220000100800 */
[----:B------:R-:W1:Y:S01]  /*a1a0*/  S2R R13, SR_TID.X ;  /* 0x00000000000d7919 */ /* 0x000e620000002100 */
[----:B0-----:R-:W-:-:S13]  /*a1b0*/  ISETP.NE.AND P0, PT, R10, 0x1, PT ;  /* 0x000000010a00780c */ /* 0x001fda0003f05270 */
[----:B------:R-:W0:Y:S01]  /*a1c0*/  @P0 LDC R5, c[0x0][0x450] ;  /* 0x00011400ff050b82 */ /* 0x000e220000000800 */
[----:B-1----:R-:W-:-:S05]  /*a1d0*/  IMAD.SHL.U32 R11, R13, 0x8, RZ ;  /* 0x000000080d0b7824 */ /* 0x002fca00078e00ff */
[----:B------:R-:W-:-:S04]  /*a1e0*/  LOP3.LUT R11, R11, 0x18, RZ, 0xc0, !PT ;  /* 0x000000180b0b7812 */ /* 0x000fc800078ec0ff */
[C---:B------:R-:W-:Y:S02]  /*a1f0*/  LOP3.LUT R12, R11.reuse, 0x20, RZ, 0xfc, !PT ;  /* 0x000000200b0c7812 */ /* 0x040fe400078efcff */
[----:B------:R-:W-:Y:S01]  /*a200*/  LOP3.LUT R11, R11, 0x40, RZ, 0xfc, !PT ;  /* 0x000000400b0b7812 */ /* 0x000fe200078efcff */
[----:B--2---:R-:W-:Y:S01]  /*a210*/  IMAD.MOV.U32 R4, RZ, RZ, R0 ;  /* 0x000000ffff047224 */ /* 0x004fe200078e0000 */
[----:B---3--:R-:W-:Y:S02]  /*a220*/  MOV R3, R21 ;  /* 0x0000001500037202 */ /* 0x008fe40000000f00 */
[----:B------:R-:W1:Y:S01]  /*a230*/  S2R R21, SR_TID.X ;  /* 0x0000000000157919 */ /* 0x000e620000002100 */
[----:B----4-:R-:W-:Y:S02]  /*a240*/  IMAD R0, R20, UR4, RZ ;  /* 0x0000000414007c24 */ /* 0x010fe4000f8e02ff */
[----:B------:R-:W2:Y:S01]  /*a250*/  S2R R20, SR_TID.X ;  /* 0x0000000000147919 */ /* 0x000ea20000002100 */
[----:B------:R-:W-:-:S04]  /*a260*/  IMAD.WIDE.U32 R2, R18, UR4, R2 ;  /* 0x0000000412027c25 */ /* 0x000fc8000f8e0002 */
[----:B------:R-:W-:Y:S01]  /*a270*/  IMAD R0, R18, UR5, R0 ;  /* 0x0000000512007c24 */ /* 0x000fe2000f8e0200 */
[----:B------:R-:W-:-:S03]  /*a280*/  ULDC.64 UR4, c[0x0][0x2e0] ;  /* 0x0000b80000047ab9 */ /* 0x000fc60000000a00 */
[----:B------:R-:W-:Y:S02]  /*a290*/  IMAD.IADD R3, R3, 0x1, R0 ;  /* 0x0000000103037824 */ /* 0x000fe400078e0200 */
[----:B------:R-:W-:Y:S02]  /*a2a0*/  IMAD R0, R4, UR4, RZ ;  /* 0x0000000404007c24 */ /* 0x000fe4000f8e02ff */
[----:B------:R-:W3:Y:S01]  /*a2b0*/  @P0 LDC R4, c[0x0][0x44c] ;  /* 0x00011300ff040b82 */ /* 0x000ee20000000800 */
[----:B------:R-:W-:-:S04]  /*a2c0*/  IMAD.WIDE.U32 R2, R28, UR4, R2 ;  /* 0x000000041c027c25 */ /* 0x000fc8000f8e0002 */
[----:B------:R-:W-:Y:S01]  /*a2d0*/  IMAD R0, R28, UR5, R0 ;  /* 0x000000051c007c24 */ /* 0x000fe2000f8e0200 */
[----:B------:R-:W-:-:S03]  /*a2e0*/  ULDC.64 UR4, c[0x0][0x2d0] ;  /* 0x0000b40000047ab9 */ /* 0x000fc60000000a00 */
[----:B------:R-:W-:Y:S02]  /*a2f0*/  IMAD.IADD R3, R3, 0x1, R0 ;  /* 0x0000000103037824 */ /* 0x000fe400078e0200 */
[----:B-1----:R-:W-:Y:S01]  /*a300*/  IMAD.SHL.U32 R21, R21, 0x20, RZ ;  /* 0x0000002015157824 */ /* 0x002fe200078e00ff */
[----:B--2---:R-:W-:-:S04]  /*a310*/  LOP3.LUT R20, R20, 0x7f, RZ, 0xc0, !PT ;  /* 0x0000007f14147812 */ /* 0x004fc800078ec0ff */
[----:B------:R-:W-:Y:S02]  /*a320*/  LOP3.LUT R21, R21, 0x60, RZ, 0xc0, !PT ;  /* 0x0000006015157812 */ /* 0x000fe400078ec0ff */
[----:B------:R-:W-:-:S04]  /*a330*/  SHF.R.U32.HI R20, RZ, 0x2, R20 ;  /* 0x00000002ff147819 */ /* 0x000fc80000011614 */
[----:B------:R-:W-:Y:S02]  /*a340*/  LOP3.LUT R20, R20, R21, RZ, 0xfc, !PT ;  /* 0x0000001514147212 */ /* 0x000fe400078efcff */
[----:B------:R-:W-:-:S03]  /*a350*/  LOP3.LUT R21, R13, 0x7f, RZ, 0xc0, !PT ;  /* 0x0000007f0d157812 */ /* 0x000fc600078ec0ff */
[----:B------:R-:W-:Y:S01]  /*a360*/  IMAD R6, R17, 0xc0, R20 ;  /* 0x000000c011067824 */ /* 0x000fe200078e0214 */
[----:B------:R-:W-:Y:S01]  /*a370*/  SHF.R.U32.HI R21, RZ, 0x2, R21 ;  /* 0x00000002ff157819 */ /* 0x000fe20000011615 */
[----:B------:R-:W-:Y:S02]  /*a380*/  IMAD.SHL.U32 R20, R13, 0x8, RZ ;  /* 0x000000080d147824 */ /* 0x000fe400078e00ff */
[----:B---3--:R-:W-:-:S03]  /*a390*/  @P0 IMAD.HI.U32 R0, R6, R4, RZ ;  /* 0x0000000406000227 */ /* 0x008fc600078e00ff */
[----:B------:R-:W-:Y:S01]  /*a3a0*/  LOP3.LUT R20, R20, 0x18, RZ, 0xc0, !PT ;  /* 0x0000001814147812 */ /* 0x000fe200078ec0ff */
[----:B------:R-:W-:Y:S01]  /*a3b0*/  IMAD.MOV.U32 R4, RZ, RZ, R6 ;  /* 0x000000ffff047224 */ /* 0x000fe200078e0006 */
[----:B0-----:R-:W-:-:S04]  /*a3c0*/  @P0 SHF.R.U32.HI R4, RZ, R5, R0 ;  /* 0x00000005ff040219 */ /* 0x001fc80000011600 */
[--C-:B------:R-:W-:Y:S01]  /*a3d0*/  SHF.R.S32.HI R0, RZ, 0x1f, R4.reuse ;  /* 0x0000001fff007819 */ /* 0x100fe20000011404 */
[----:B------:R-:W-:-:S04]  /*a3e0*/  IMAD.MOV R7, RZ, RZ, -R4 ;  /* 0x000000ffff077224 */ /* 0x000fc800078e0a04 */
[----:B------:R-:W-:-:S04]  /*a3f0*/  IMAD R0, R0, UR4, RZ ;  /* 0x0000000400007c24 */ /* 0x000fc8000f8e02ff */
[C---:B------:R-:W-:Y:S02]  /*a400*/  IMAD R0, R4.reuse, UR5, R0 ;  /* 0x0000000504007c24 */ /* 0x040fe4000f8e0200 */
[----:B------:R-:W-:-:S04]  /*a410*/  IMAD.WIDE.U32 R4, R4, UR4, R2 ;  /* 0x0000000404047c25 */ /* 0x000fc8000f8e0002 */
[----:B------:R-:W-:Y:S02]  /*a420*/  IMAD.IADD R5, R5, 0x1, R0 ;  /* 0x0000000105057824 */ /* 0x000fe400078e0200 */
[----:B------:R-:W-:-:S04]  /*a430*/  IMAD R0, R10, R7, R6 ;  /* 0x000000070a007224 */ /* 0x000fc800078e0206 */
[----:B------:R-:W-:Y:S01]  /*a440*/  IMAD.WIDE.U32 R8, R0, UR6, R4 ;  /* 0x0000000600087c25 */ /* 0x000fe2000f8e0004 */
[----:B------:R-:W-:-:S03]  /*a450*/  SHF.R.S32.HI R7, RZ, 0x1f, R0 ;  /* 0x0000001fff077819 */ /* 0x000fc60000011400 */
[----:B------:R-:W-:Y:S01]  /*a460*/  VIADD R5, R6, 0x80 ;  /* 0x0000008006057836 */ /* 0x000fe20000000000 */
[----:B------:R-:W-:Y:S01]  /*a470*/  LEA R4, P1, R8, UR8, 0x1 ;  /* 0x0000000808047c11 */ /* 0x000fe2000f8208ff */
[----:B------:R-:W-:Y:S02]  /*a480*/  IMAD R7, R7, UR6, RZ ;  /* 0x0000000607077c24 */ /* 0x000fe4000f8e02ff */
[----:B------:R-:W-:Y:S02]  /*a490*/  IMAD.MOV.U32 R6, RZ, RZ, R5 ;  /* 0x000000ffff067224 */ /* 0x000fe400078e0005 */
[----:B------:R-:W-:Y:S02]  /*a4a0*/  IMAD R0, R0, UR7, R7 ;  /* 0x0000000700007c24 */ /* 0x000fe4000f8e0207 */
[----:B------:R-:W0:Y:S02]  /*a4b0*/  @P0 LDC R7, c[0x0][0x44c] ;  /* 0x00011300ff070b82 */ /* 0x000e240000000800 */
[----:B------:R-:W-:-:S05]  /*a4c0*/  IMAD.IADD R0, R9, 0x1, R0 ;  /* 0x0000000109007824 */ /* 0x000fca00078e0200 */
[----:B------:R-:W-:Y:S02]  /*a4d0*/  LEA.HI.X R0, R8, UR9, R0, 0x1, P1 ;  /* 0x0000000908007c11 */ /* 0x000fe400088f0c00 */
[----:B------:R-:W1:Y:S01]  /*a4e0*/  @P0 LDC R8, c[0x0][0x450] ;  /* 0x00011400ff080b82 */ /* 0x000e620000000800 */
[----:B0-----:R-:W-:-:S05]  /*a4f0*/  @P0 IMAD.HI.U32 R7, R5, R7, RZ ;  /* 0x0000000705070227 */ /* 0x001fca00078e00ff */
[----:B-1----:R-:W-:-:S04]  /*a500*/  @P0 SHF.R.U32.HI R6, RZ, R8, R7 ;  /* 0x00000008ff060219 */ /* 0x002fc80000011607 */
[C---:B------:R-:W-:Y:S01]  /*a510*/  IADD3 R7, -R6.reuse, RZ, RZ ;  /* 0x000000ff06077210 */ /* 0x040fe20007ffe1ff */
[----:B------:R-:W-:-:S04]  /*a520*/  IMAD.WIDE.U32 R2, R6, UR4, R2 ;  /* 0x0000000406027c25 */ /* 0x000fc8000f8e0002 */
[----:B------:R-:W-:Y:S01]  /*a530*/  IMAD R5, R10, R7, R5 ;  /* 0x000000070a057224 */ /* 0x000fe200078e0205 */
[----:B------:R-:W-:-:S05]  /*a540*/  SHF.R.S32.HI R7, RZ, 0x1f, R6 ;  /* 0x0000001fff077819 */ /* 0x000fca0000011406 */
[----:B------:R-:W-:Y:S01]  /*a550*/  IMAD R7, R7, UR4, RZ ;  /* 0x0000000407077c24 */ /* 0x000fe2000f8e02ff */
[----:B------:R-:W-:Y:S02]  /*a560*/  ULDC UR4, c[0x0][0x2b8] ;  /* 0x0000ae0000047ab9 */ /* 0x000fe40000000800 */
[----:B------:R-:W-:Y:S01]  /*a570*/  ISETP.GE.AND P3, PT, R20, UR4, PT ;  /* 0x0000000414007c0c */ /* 0x000fe2000bf66270 */
[----:B------:R-:W-:Y:S01]  /*a580*/  IMAD R7, R6, UR5, R7 ;  /* 0x0000000506077c24 */ /* 0x000fe2000f8e0207 */
[----:B------:R-:W-:Y:S01]  /*a590*/  SHF.R.S32.HI R6, RZ, 0x1f, R5 ;  /* 0x0000001fff067819 */ /* 0x000fe20000011405 */
[----:B------:R-:W-:Y:S01]  /*a5a0*/  UMOV UR5, 0xffffffff ;  /* 0xffffffff00057882 */ /* 0x000fe20000000000 */
[----:B------:R-:W-:Y:S01]  /*a5b0*/  ISETP.GE.AND P1, PT, R11, UR4, PT ;  /* 0x000000040b007c0c */ /* 0x000fe2000bf26270 */
[----:B------:R-:W-:Y:S02]  /*a5c0*/  IMAD.IADD R3, R3, 0x1, R7 ;  /* 0x0000000103037824 */ /* 0x000fe400078e0207 */
[----:B------:R-:W-:-:S02]  /*a5d0*/  IMAD R6, R6, UR6, RZ ;  /* 0x0000000606067c24 */ /* 0x000fc4000f8e02ff */
[----:B------:R-:W-:-:S04]  /*a5e0*/  IMAD.WIDE.U32 R2, R5, UR6, R2 ;  /* 0x0000000605027c25 */ /* 0x000fc8000f8e0002 */
[----:B------:R-:W-:Y:S01]  /*a5f0*/  IMAD R6, R5, UR7, R6 ;  /* 0x0000000705067c24 */ /* 0x000fe2000f8e0206 */
[----:B------:R-:W-:-:S03]  /*a600*/  LEA R8, P0, R2, UR8, 0x1 ;  /* 0x0000000802087c11 */ /* 0x000fc6000f8008ff */
[----:B------:R-:W-:-:S05]  /*a610*/  IMAD.IADD R3, R3, 0x1, R6 ;  /* 0x0000000103037824 */ /* 0x000fca00078e0206 */
[----:B------:R-:W-:Y:S02]  /*a620*/  LEA.HI.X R3, R2, UR9, R3, 0x1, P0 ;  /* 0x0000000902037c11 */ /* 0x000fe400080f0c03 */
[----:B------:R-:W-:Y:S01]  /*a630*/  ISETP.GE.AND P0, PT, R12, UR4, PT ;  /* 0x000000040c007c0c */ /* 0x000fe2000bf06270 */
[----:B------:R-:W-:-:S12]  /*a640*/  BRA.DIV UR5, `(.L_x_233) ;  /* 0x0000003205c47947 */ /* 0x000fd8000b800000 */
[----:B------:R-:W2:Y:S04]  /*a650*/  LDL.LU R5, [R1+0x28] ;  /* 0x0000280001057983 */ /* 0x000ea80000300800 */
[----:B------:R-:W3:Y:S01]  /*a660*/  LDL R9, [R1+0x18] ;  /* 0x0000180001097983 */ /* 0x000ee20000100800 */
[----:B------:R-:W-:-:S03]  /*a670*/  IMAD R17, R17, 0xc0, R21 ;  /* 0x000000c011117824 */ /* 0x000fc600078e0215 */
[----:B------:R-:W-:Y:S01]  /*a680*/  SHFL.IDX PT, R6, R0, RZ, 0x1c1f ;  /* 0x001c1fff00067589 */ /* 0x000fe200000e0000 */
[----:B--2---:R-:W-:-:S03]  /*a690*/  IMAD R2, R5, R10, RZ ;  /* 0x0000000a05027224 */ /* 0x004fc600078e02ff */
[----:B------:R-:W0:Y:S02]  /*a6a0*/  SHFL.IDX PT, R5, R4, RZ, 0x1c1f ;  /* 0x001c1fff04057589 */ /* 0x000e2400000e0000 */
[----:B------:R-:W-:-:S13]  /*a6b0*/  ISETP.GE.AND P2, PT, R17, R2, PT ;  /* 0x000000021100720c */ /* 0x000fda0003f46270 */
[----:B0-----:R-:W-:-:S05]  /*a6c0*/  @!P2 LEA R5, P4, R20, R5, 0x1 ;  /* 0x000000051405a211 */ /* 0x001fca00078808ff */
[----:B------:R-:W-:-:S04]  /*a6d0*/  @!P2 IMAD.X R6, RZ, RZ, R6, P4 ;  /* 0x000000ffff06a224 */ /* 0x000fc800020e0606 */
[----:B------:R-:W-:Y:S02]  /*a6e0*/  @!P2 IMAD.MOV.U32 R7, RZ, RZ, R6 ;  /* 0x000000ffff07a224 */ /* 0x000fe400078e0006 */
[----:B------:R-:W-:Y:S02]  /*a6f0*/  @!P2 IMAD.MOV.U32 R6, RZ, RZ, R5 ;  /* 0x000000ffff06a224 */ /* 0x000fe400078e0005 */
[----:B------:R-:W0:Y:S04]  /*a700*/  SHFL.IDX PT, R5, R4, 0x1, 0x1c1f ;  /* 0x003c1f0004057f89 */ /* 0x000e2800000e0000 */
[----:B---3--:R-:W-:Y:S04]  /*a710*/  @!P2 LDGSTS.E.BYPASS.LTC128B.128 [R9+0xc400], desc[UR36][R6.64], !P3 ;  /* 0x0c4000000609afae */ /* 0x008fe8000d901d64 */
[----:B------:R-:W-:Y:S04]  /*a720*/  @!P2 LDGSTS.E.BYPASS.LTC128B.128 [R9+0xf400], desc[UR36][R6.64+0x40], !P0 ;  /* 0x0f4000400609afae */ /* 0x000fe8000c101d64 */
[----:B------:R1:W-:Y:S04]  /*a730*/  @!P2 LDGSTS.E.BYPASS.LTC128B.128 [R9+0x12400], desc[UR36][R6.64+0x80], !P1 ;  /* 0x124000800609afae */ /* 0x0003e8000c901d64 */
[----:B-1----:R-:W1:Y:S01]  /*a740*/  SHFL.IDX PT, R7, R0, 0x1, 0x1c1f ;  /* 0x003c1f0000077f89 */ /* 0x002e6200000e0000 */
[----:B------:R-:W-:-:S05]  /*a750*/  VIADD R6, R17, 0x20 ;  /* 0x0000002011067836 */ /* 0x000fca0000000000 */
[----:B------:R-:W-:-:S13]  /*a760*/  ISETP.GE.AND P2, PT, R6, R2, PT ;  /* 0x000000020600720c */ /* 0x000fda0003f46270 */
[----:B0-----:R-:W-:-:S04]  /*a770*/  @!P2 LEA R5, P4, R20, R5, 0x1 ;  /* 0x000000051405a211 */ /* 0x001fc800078808ff */
[----:B------:R-:W-:Y:S01]  /*a780*/  @!P2 MOV R6, R5 ;  /* 0x000000050006a202 */ /* 0x000fe20000000f00 */
[----:B-1----:R-:W-:Y:S01]  /*a790*/  @!P2 IMAD.X R7, RZ, RZ, R7, P4 ;  /* 0x000000ffff07a224 */ /* 0x002fe200020e0607 */
[----:B------:R-:W0:Y:S04]  /*a7a0*/  SHFL.IDX PT, R5, R4, 0x2, 0x1c1f ;  /* 0x005c1f0004057f89 */ /* 0x000e2800000e0000 */
[----:B------:R-:W-:Y:S04]  /*a7b0*/  @!P2 LDGSTS.E.BYPASS.LTC128B.128 [R9+0xcc00], desc[UR36][R6.64], !P3 ;  /* 0x0cc000000609afae */ /* 0x000fe8000d901d64 */
[----:B------:R-:W-:Y:S04]  /*a7c0*/  @!P2 LDGSTS.E.BYPASS.LTC128B.128 [R9+0xfc00], desc[UR36][R6.64+0x40], !P0 ;  /* 0x0fc000400609afae */ /* 0x000fe8000c101d64 */
[----:B------:R1:W-:Y:S04]  /*a7d0*/  @!P2 LDGSTS.E.BYPASS.LTC128B.128 [R9+0x12c00], desc[UR36][R6.64+0x80], !P1 ;  /* 0x12c000800609afae */ /* 0x0003e8000c901d64 */
[----:B------:R-:W-:Y:S04]  /*a7e0*/  SHFL.IDX PT, R4, R4, 0x3, 0x1c1f ;  /* 0x007c1f0004047f89 */ /* 0x000fe800000e0000 */
[----:B-1----:R-:W1:Y:S01]  /*a7f0*/  SHFL.IDX PT, R7, R0, 0x2, 0x1c1f ;  /* 0x005c1f0000077f89 */ /* 0x002e6200000e0000 */
[----:B------:R-:W-:-:S03]  /*a800*/  VIADD R6, R17, 0x40 ;  /* 0x0000004011067836 */ /* 0x000fc60000000000 */
[----:B------:R-:W2:Y:S02]  /*a810*/  SHFL.IDX PT, R0, R0, 0x3, 0x1c1f ;  /* 0x007c1f0000007f89 */ /* 0x000ea400000e0000 */
[----:B------:R-:W-:-:S13]  /*a820*/  ISETP.GE.AND P2, PT, R6, R2, PT ;  /* 0x000000020600720c */ /* 0x000fda0003f46270 */
[----:B0-----:R-:W-:-:S05]  /*a830*/  @!P2 LEA R5, P4, R20, R5, 0x1 ;  /* 0x000000051405a211 */ /* 0x001fca00078808ff */
[----:B-1----:R-:W-:Y:S02]  /*a840*/  @!P2 IMAD.X R7, RZ, RZ, R7, P4 ;  /* 0x000000ffff07a224 */ /* 0x002fe400020e0607 */
[----:B------:R-:W-:Y:S02]  /*a850*/  @!P2 IMAD.MOV.U32 R6, RZ, RZ, R5 ;  /* 0x000000ffff06a224 */ /* 0x000fe400078e0005 */
[----:B------:R-:W-:-:S03]  /*a860*/  VIADD R5, R17, 0x60 ;  /* 0x0000006011057836 */ /* 0x000fc60000000000 */
[----:B------:R-:W-:Y:S04]  /*a870*/  @!P2 LDGSTS.E.BYPASS.LTC128B.128 [R9+0xd400], desc[UR36][R6.64], !P3 ;  /* 0x0d4000000609afae */ /* 0x000fe8000d901d64 */
[----:B------:R-:W-:Y:S04]  /*a880*/  @!P2 LDGSTS.E.BYPASS.LTC128B.128 [R9+0x10400], desc[UR36][R6.64+0x40], !P0 ;  /* 0x104000400609afae */ /* 0x000fe8000c101d64 */
[----:B------:R-:W-:Y:S01]  /*a890*/  @!P2 LDGSTS.E.BYPASS.LTC128B.128 [R9+0x13400], desc[UR36][R6.64+0x80], !P1 ;  /* 0x134000800609afae */ /* 0x000fe2000c901d64 */
[----:B------:R-:W-:-:S13]  /*a8a0*/  ISETP.GE.AND P2, PT, R5, R2, PT ;  /* 0x000000020500720c */ /* 0x000fda0003f46270 */
[----:B------:R-:W-:-:S05]  /*a8b0*/  @!P2 LEA R4, P4, R20, R4, 0x1 ;  /* 0x000000041404a211 */ /* 0x000fca00078808ff */
[----:B--2---:R-:W-:-:S04]  /*a8c0*/  @!P2 IMAD.X R0, RZ, RZ, R0, P4 ;  /* 0x000000ffff00a224 */ /* 0x004fc800020e0600 */
[----:B------:R-:W-:Y:S02]  /*a8d0*/  @!P2 IMAD.MOV.U32 R5, RZ, RZ, R0 ;  /* 0x000000ffff05a224 */ /* 0x000fe400078e0000 */
[----:B------:R-:W-:Y:S04]  /*a8e0*/  SHFL.IDX PT, R0, R3, RZ, 0x1c1f ;  /* 0x001c1fff03007589 */ /* 0x000fe800000e0000 */
[----:B------:R-:W-:Y:S04]  /*a8f0*/  @!P2 LDGSTS.E.BYPASS.LTC128B.128 [R9+0xdc00], desc[UR36][R4.64], !P3 ;  /* 0x0dc000000409afae */ /* 0x000fe8000d901d64 */
[----:B------:R-:W-:Y:S04]  /*a900*/  @!P2 LDGSTS.E.BYPASS.LTC128B.128 [R9+0x10c00], desc[UR36][R4.64+0x40], !P0 ;  /* 0x10c000400409afae */ /* 0x000fe8000c101d64 */
[----:B------:R0:W-:Y:S04]  /*a910*/  @!P2 LDGSTS.E.BYPASS.LTC128B.128 [R9+0x13c00], desc[UR36][R4.64+0x80], !P1 ;  /* 0x13c000800409afae */ /* 0x0001e8000c901d64 */
[----:B------:R-:W-:Y:S04]  /*a920*/  SHFL.IDX PT, R3, R3, 0x1, 0x1c1f ;  /* 0x003c1f0003037f89 */ /* 0x000fe800000e0000 */
[----:B0-----:R-:W0:Y:S01]  /*a930*/  SHFL.IDX PT, R4, R8, RZ, 0x1c1f ;  /* 0x001c1fff08047589 */ /* 0x001e2200000e0000 */
[----:B------:R-:W-:-:S03]  /*a940*/  VIADD R5, R17, 0x80 ;  /* 0x0000008011057836 */ /* 0x000fc60000000000 */
[----:B------:R-:W1:Y:S02]  /*a950*/  SHFL.IDX PT, R8, R8, 0x1, 0x1c1f ;  /* 0x003c1f0008087f89 */ /* 0x000e6400000e0000 */
[----:B------:R-:W-:-:S13]  /*a960*/  ISETP.GE.AND P2, PT, R5, R2, PT ;  /* 0x000000020500720c */ /* 0x000fda0003f46270 */
[----:B0-----:R-:W-:-:S05]  /*a970*/  @!P2 LEA R4, P4, R20, R4, 0x1 ;  /* 0x000000041404a211 */ /* 0x001fca00078808ff */
[----:B------:R-:W-:-:S05]  /*a980*/  @!P2 IMAD.X R0, RZ, RZ, R0, P4 ;  /* 0x000000ffff00a224 */ /* 0x000fca00020e0600 */
[----:B------:R-:W-:-:S05]  /*a990*/  @!P2 MOV R5, R0 ;  /* 0x000000000005a202 */ /* 0x000fca0000000f00 */
[----:B------:R0:W-:Y:S04]  /*a9a0*/  @!P2 LDGSTS.E.BYPASS.LTC128B.128 [R9+0xe400], desc[UR36][R4.64], !P3 ;  /* 0x0e4000000409afae */ /* 0x0001e8000d901d64 */
[----:B------:R0:W-:Y:S04]  /*a9b0*/  @!P2 LDGSTS.E.BYPASS.LTC128B.128 [R9+0x11400], desc[UR36][R4.64+0x40], !P0 ;  /* 0x114000400409afae */ /* 0x0001e8000c101d64 */
[----:B-1----:R0:W-:Y:S02]  /*a9c0*/  @!P2 LDGSTS.E.BYPASS.LTC128B.128 [R9+0x14400], desc[UR36][R4.64+0x80], !P1 ;  /* 0x144000800409afae */ /* 0x0021e4000c901d64 */
.L_x_314:
[----:B------:R-:W2:Y:S01]  /*a9d0*/  LDL R0, [R1+0x18] ;  /* 0x0000180001007983 */ /* 0x000ea20000100800 */
[----:B------:R-:W-:-:S05]  /*a9e0*/  VIADD R17, R17, 0xa0 ;  /* 0x000000a011117836 */ /* 0x000fca0000000000 */
[----:B------:R-:W-:-:S13]  /*a9f0*/  ISETP.GE.AND P2, PT, R17, R2, PT ;  /* 0x000000021100720c */ /* 0x000fda0003f46270 */
[----:B------:R-:W-:-:S05]  /*aa00*/  @!P2 LEA R2, P4, R20, R8, 0x1 ;  /* 0x000000081402a211 */ /* 0x000fca00078808ff */
[----:B------:R-:W-:-:S05]  /*aa10*/  @!P2 IMAD.X R3, RZ, RZ, R3, P4 ;  /* 0x000000ffff03a224 */ /* 0x000fca00020e0603 */
[----:B------:R-:W-:Y:S01]  /*aa20*/  @!PT LDS RZ, [RZ] ;  /* 0x00000000fffff984 */ /* 0x000fe20000000800 */
[----:B------:R-:W-:Y:S01]  /*aa30*/  @!PT LDS RZ, [RZ] ;  /* 0x00000000fffff984 */ /* 0x000fe20000000800 */
[----:B------:R-:W-:Y:S01]  /*aa40*/  @!PT LDS RZ, [RZ] ;  /* 0x00000000fffff984 */ /* 0x000fe20000000800 */
[----:B--2---:R1:W-:Y:S04]  /*aa50*/  @!P2 LDGSTS.E.BYPASS.LTC128B.128 [R0+0xec00], desc[UR36][R2.64], !P3 ;  /* 0x0ec000000200afae */ /* 0x0043e8000d901d64 */
[----:B------:R1:W-:Y:S01]  /*aa60*/  @!P2 LDGSTS.E.BYPASS.LTC128B.128 [R0+0x11c00], desc[UR36][R2.64+0x40], !P0 ;  /* 0x11c000400200afae */ /* 0x0003e2000c101d64 */
[----:B------:R-:W-:-:S03]  /*aa70*/  PLOP3.LUT P0, PT, PT, PT, PT, 0x80, 0x0 ;  /* 0x000000000000781c */ /* 0x000fc60003f0f070 */
[----:B------:R1:W-:Y:S01]  /*aa80*/  @!P2 LDGSTS.E.BYPASS.LTC128B.128 [R0+0x14c00], desc[UR36][R2.64+0x80], !P1 ;  /* 0x14c000800200afae */ /* 0x0003e2000c901d64 */
[----:B------:R-:W-:-:S09]  /*aa90*/  NOP ;  /* 0x0000000000007918 */ /* 0x000fd20000000000 */
.L_x_234:
[----:B------:R-:W-:Y:S02]  /*aaa0*/  PLOP3.LUT P1, PT, P1, P0, PT, 0xa2, 0x0 ;  /* 0x000000000000781c */ /* 0x000fe40000f21472 */
[----:B------:R-:W-:-:S08]  /*aab0*/  @P0 R2UR P1, UR4, R23 ;  /* 0x00000000170402ca */ /* 0x000fd00000020000 */
[----:B------:R-:W-:-:S05]  /*aac0*/  @P0 PLOP3.LUT P0, PT, P1, PT, PT, 0x80, 0x0 ;  /* 0x000000000000081c */ /* 0x000fca0000f0f070 */
[----:B------:R-:W-:Y:S01]  /*aad0*/  @!P1 SYNCS.ARRIVE.TRANS64.RED.A0T1 RZ, [UR4+0x2d800], RZ ;  /* 0x02d800ffffff99a7 */ /* 0x000fe20008200404 */
[----:B------:R-:W-:Y:S07]  /*aae0*/  @!P1 ARRIVES.LDGSTSBAR.64.TRANSCNT [UR4+0x2d800] ;  /* 0x02d80000ff0099b0 */ /* 0x000fee0008000a84 */
[----:B------:R-:W-:Y:S05]  /*aaf0*/  @P0 BRA.U.ANY `(.L_x_234) ;  /* 0xfffffffd00e80947 */ /* 0x000fea000393ffff */
[----:B-1----:R-:W2:Y:S02]  /*ab00*/  LDL.LU R2, [R1+0x30] ;  /* 0x0000300001027983 */ /* 0x002ea40000300800 */
[----:B--2---:R-:W-:-:S05]  /*ab10*/  VIADD R2, R2, 0x1 ;  /* 0x0000000102027836 */ /* 0x004fca0000000000 */
[----:B------:R1:W-:Y:S01]  /*ab20*/  STL [R1+0x30], R2 ;  /* 0x0000300201007387 */ /* 0x0003e20000100800 */
[----:B------:R-:W-:-:S04]  /*ab30*/  LEA.HI R0, R2, R2, RZ, 0x1 ;  /* 0x0000000202007211 */ /* 0x000fc800078f08ff */
[----:B------:R-:W-:-:S05]  /*ab40*/  LOP3.LUT R0, R0, 0xfffffffe, RZ, 0xc0, !PT ;  /* 0xfffffffe00007812 */ /* 0x000fca00078ec0ff */
[----:B------:R-:W-:-:S05]  /*ab50*/  IMAD.IADD R0, R2, 0x1, -R0 ;  /* 0x0000000102007824 */ /* 0x000fca00078e0a00 */
[----:B------:R-:W-:Y:S01]  /*ab60*/  SHF.L.U32 R0, R0, 0x1f, RZ ;  /* 0x0000001f00007819 */ /* 0x000fe200000006ff */
[----:B------:R-:W-:Y:S01]  /*ab70*/  NOP ;  /* 0x0000000000007918 */ /* 0x000fe20000000000 */
[----:B------:R1:W-:Y:S01]  /*ab80*/  SYNCS.ARRIVE.TRANS64.A1T0 RZ, [R23+URZ+0x2d800], RZ ;  /* 0x02d800ff17ff79a7 */ /* 0x0003e2000810003f */
[----:B------:R-:W-:Y:S01]  /*ab90*/  BSSY B0, `(.L_x_235) ;  /* 0x0000003000007945 */ /* 0x000fe20003800000 */
[----:B------:R-:W2:Y:S03]  /*aba0*/  SYNCS.PHASECHK.TRANS64.TRYWAIT P0, [R23+URZ+0x2d820], R0 ;  /* 0x02d82000170075a7 */ /* 0x000ea6000800017f */
[----:B-12---:R-:W-:Y:S05]  /*abb0*/  @!P0 BRA `(.L_x_236) ;  /* 0x0000003400688947 */ /* 0x006fea0003800000 */
.L_x_315:
[----:B------:R-:W-:Y:S05]  /*abc0*/  BSYNC B0 ;  /* 0x0000000000007941 */ /* 0x000fea0003800000 */
.L_x_235:
[----:B------:R-:W2:Y:S01]  /*abd0*/  LDL R2, [R1+0xc] ;  /* 0x00000c0001027983 */ /* 0x000ea20000100800 */
[----:B------:R-:W-:Y:S01]  /*abe0*/  BSSY B0, `(.L_x_237) ;  /* 0x0000100000007945 */ /* 0x000fe20003800000 */
[----:B--2---:R-:W-:-:S13]  /*abf0*/  ISETP.GE.AND P0, PT, R2, 0x81, PT ;  /* 0x000000810200780c */ /* 0x004fda0003f06270 */
[----:B------:R-:W-:Y:S05]  /*ac00*/  @!P0 BRA `(.L_x_238) ;  /* 0x0000000c00f48947 */ /* 0x000fea0003800000 */
[----:B------:R-:W1:Y:S01]  /*ac10*/  LDL.LU R3, [R1+0x34] ;  /* 0x0000340001037983 */ /* 0x000e620000300800 */
[----:B------:R-:W-:Y:S01]  /*ac20*/  ULDC UR4, c[0x0][0x2f4] ;  /* 0x0000bd0000047ab9 */ /* 0x000fe20000000800 */
[----:B------:R-:W-:Y:S01]  /*ac30*/  IMAD.MOV.U32 R17, RZ, RZ, R29 ;  /* 0x000000ffff117224 */ /* 0x000fe200078e001d */
[----:B------:R-:W0:Y:S01]  /*ac40*/  S2R R2, SR_TID.X ;  /* 0x0000000000027919 */ /* 0x000e220000002100 */
[----:B------:R-:W-:Y:S01]  /*ac50*/  IMAD.MOV.U32 R10, RZ, RZ, R26 ;  /* 0x000000ffff0a7224 */ /* 0x000fe200078e001a */
[----:B------:R2:W-:Y:S01]  /*ac60*/  STL [R1], R27 ;  /* 0x0000001b01007387 */ /* 0x0005e20000100800 */
[----:B0-----:R-:W-:-:S05]  /*ac70*/  IMAD.SHL.U32 R4, R2, 0x8, RZ ;  /* 0x0000000802047824 */ /* 0x001fca00078e00ff */
[----:B------:R-:W-:-:S04]  /*ac80*/  LOP3.LUT R4, R4, 0x18, RZ, 0xc0, !PT ;  /* 0x0000001804047812 */ /* 0x000fc800078ec0ff */
[C---:B------:R-:W-:Y:S02]  /*ac90*/  LOP3.LUT R2, R4.reuse, 0x40, RZ, 0xfc, !PT ;  /* 0x0000004004027812 */ /* 0x040fe400078efcff */
[----:B------:R-:W-:Y:S02]  /*aca0*/  ISETP.GE.AND P3, PT, R4, UR4, PT ;  /* 0x0000000404007c0c */ /* 0x000fe4000bf66270 */
[----:B------:R-:W-:Y:S02]  /*acb0*/  ISETP.GE.AND P1, PT, R2, UR4, PT ;  /* 0x0000000402007c0c */ /* 0x000fe4000bf26270 */
[----:B-1----:R-:W-:Y:S02]  /*acc0*/  LEA.HI.SX32 R0, R3, 0xfffffffe, 0x19 ;  /* 0xfffffffe03007811 */ /* 0x002fe400078fcaff */
[----:B------:R-:W-:-:S04]  /*acd0*/  LOP3.LUT R3, R4, 0x20, RZ, 0xfc, !PT ;  /* 0x0000002004037812 */ /* 0x000fc800078efcff */
[----:B--2---:R-:W-:-:S13]  /*ace0*/  ISETP.GE.AND P2, PT, R3, UR4, PT ;  /* 0x0000000403007c0c */ /* 0x004fda000bf46270 */
.L_x_251:
[----:B------:R-:W2:Y:S01]  /*acf0*/  LDL R9, [R1+0x10] ;  /* 0x0000100001097983 */ /* 0x000ea20000100800 */
[----:B------:R-:W0:Y:S03]  /*ad00*/  LDC R4, c[0x0][0x430] ;  /* 0x00010c00ff047b82 */ /* 0x000e260000000800 */
[----:B------:R-:W3:Y:S04]  /*ad10*/  LDL R8, [R1+0x14] ;  /* 0x0000140001087983 */ /* 0x000ee80000100800 */
[----:B------:R-:W4:Y:S01]  /*ad20*/  LDL R7, [R1+0x8] ;  /* 0x0000080001077983 */ /* 0x000f220000100800 */
[----:B------:R-:W1:Y:S03]  /*ad30*/  S2R R2, SR_TID.X ;  /* 0x0000000000027919 */ /* 0x000e660000002100 */
[----:B------:R-:W5:Y:S01]  /*ad40*/  LDL R6, [R1+0x38] ;  /* 0x0000380001067983 */ /* 0x000f620000100800 */
[----:B0-----:R-:W-:-:S13]  /*ad50*/  ISETP.NE.AND P0, PT, R4, 0x1, PT ;  /* 0x000000010400780c */ /* 0x001fda0003f05270 */
[----:B------:R-:W0:Y:S01]  /*ad60*/  @P0 LDC R5, c[0x0][0x434] ;  /* 0x00010d00ff050b82 */ /* 0x000e220000000800 */
[----:B-1----:R-:W-:-:S04]  /*ad70*/  LOP3.LUT R3, R2, 0x7f, RZ, 0xc0, !PT ;  /* 0x0000007f02037812 */ /* 0x002fc800078ec0ff */
[----:B------:R-:W-:-:S03]  /*ad80*/  SHF.R.U32.HI R4, RZ, 0x2, R3 ;  /* 0x00000002ff047819 */ /* 0x000fc60000011603 */
[----:B------:R-:W1:Y:S01]  /*ad90*/  @P0 LDC R3, c[0x0][0x438] ;  /* 0x00010e00ff030b82 */ /* 0x000e620000000800 */
[----:B------:R-:W-:Y:S01]  /*ada0*/  IMAD.SHL.U32 R2, R2, 0x20, RZ ;  /* 0x0000002002027824 */ /* 0x000fe200078e00ff */
[----:B------:R-:W-:-:S04]  /*adb0*/  LEA R4, R0, R4, 0x7 ;  /* 0x0000000400047211 */ /* 0x000fc800078e38ff */
[----:B------:R-:W-:Y:S01]  /*adc0*/  LOP3.LUT R2, R2, 0x60, RZ, 0xc0, !PT ;  /* 0x0000006002027812 */ /* 0x000fe200078ec0ff */
[----:B------:R-:W-:Y:S05]  /*add0*/  YIELD ;  /* 0x0000000000007946 */ /* 0x000fea0003800000 */
[----:B------:R-:W-:Y:S01]  /*ade0*/  ULDC UR4, c[0x0][0x430] ;  /* 0x00010c0000047ab9 */ /* 0x000fe20000000800 */
[----:B--2---:R-:W-:-:S05]  /*adf0*/  IADD3 R4, R2, R4, R9 ;  /* 0x0000000402047210 */ /* 0x004fca0007ffe009 */
[----:B0-----:R-:W-:-:S04]  /*ae00*/  @P0 IMAD.HI.U32 R5, R4, R5, RZ ;  /* 0x0000000504050227 */ /* 0x001fc800078e00ff */
[----:B------:R-:W-:Y:S01]  /*ae10*/  IMAD.MOV.U32 R2, RZ, RZ, R4 ;  /* 0x000000ffff027224 */ /* 0x000fe200078e0004 */
[----:B-1----:R-:W-:-:S05]  /*ae20*/  @P0 SHF.R.U32.HI R2, RZ, R3, R5 ;  /* 0x00000003ff020219 */ /* 0x002fca0000011605 */
[--C-:B------:R-:W-:Y:S01]  /*ae30*/  IMAD.MOV R9, RZ, RZ, -R2.reuse ;  /* 0x000000ffff097224 */ /* 0x100fe200078e0a02 */
[----:B------:R-:W-:-:S03]  /*ae40*/  SHF.R.S32.HI R3, RZ, 0x1f, R2 ;  /* 0x0000001fff037819 */ /* 0x000fc60000011402 */
[----:B------:R-:W-:Y:S01]  /*ae50*/  IMAD R9, R9, UR4, R4 ;  /* 0x0000000409097c24 */ /* 0x000fe2000f8e0204 */
[----:B------:R-:W-:Y:S02]  /*ae60*/  ULDC.64 UR4, c[0x0][0x428] ;  /* 0x00010a0000047ab9 */ /* 0x000fe40000000a00 */
[----:B---3--:R-:W-:Y:S02]  /*ae70*/  IMAD R4, R8, UR4, RZ ;  /* 0x0000000408047c24 */ /* 0x008fe4000f8e02ff */
[----:B----4-:R-:W-:-:S04]  /*ae80*/  IMAD.WIDE.U32 R2, R7, UR4, R2 ;  /* 0x0000000407027c25 */ /* 0x010fc8000f8e0002 */
[----:B------:R-:W-:Y:S01]  /*ae90*/  IMAD R4, R7, UR5, R4 ;  /* 0x0000000507047c24 */ /* 0x000fe2000f8e0204 */
[----:B------:R-:W-:-:S03]  /*aea0*/  ULDC.64 UR4, c[0x0][0x418] ;  /* 0x0001060000047ab9 */ /* 0x000fc60000000a00 */
[----:B------:R-:W-:Y:S01]  /*aeb0*/  IMAD.IADD R3, R4, 0x1, R3 ;  /* 0x0000000104037824 */ /* 0x000fe200078e0203 */
[----:B------:R-:W-:-:S04]  /*aec0*/  LEA R4, P0, R2, UR4, 0x2 ;  /* 0x0000000402047c11 */ /* 0x000fc8000f8010ff */
[----:B------:R-:W-:-:S05]  /*aed0*/  LEA.HI.X R5, R2, UR5, R3, 0x2, P0 ;  /* 0x0000000502057c11 */ /* 0x000fca00080f1403 */
[----:B------:R-:W2:Y:S01]  /*aee0*/  LDG.E R8, desc[UR36][R4.64] ;  /* 0x0000002404087981 */ /* 0x000ea2000c1e1900 */
[----:B-----5:R-:W-:Y:S01]  /*aef0*/  ISETP.NE.AND P4, PT, R6, 0x3, PT ;  /* 0x000000030600780c */ /* 0x020fe20003f85270 */
[----:B------:R-:W-:-:S05]  /*af00*/  VIADD R26, R10, 0x1 ;  /* 0x000000010a1a7836 */ /* 0x000fca0000000000 */
[----:B------:R-:W-:-:S04]  /*af10*/  ISETP.NE.AND P0, PT, R26, 0x2, PT ;  /* 0x000000021a00780c */ /* 0x000fc80003f05270 */
[----:B------:R-:W-:Y:S01]  /*af20*/  SEL R29, RZ, 0x1, P0 ;  /* 0x00000001ff1d7807 */ /* 0x000fe20000000000 */
[----:B------:R-:W-:Y:S01]  /*af30*/  IMAD.MOV.U32 R27, RZ, RZ, R0 ;  /* 0x000000ffff1b7224 */ /* 0x000fe200078e0000 */
[----:B------:R-:W-:Y:S02]  /*af40*/  SEL R26, R26, RZ, P0 ;  /* 0x000000ff1a1a7207 */ /* 0x000fe40000000000 */
[----:B------:R-:W-:Y:S02]  /*af50*/  LOP3.LUT R29, R17, R29, RZ, 0x3c, !PT ;  /* 0x0000001d111d7212 */ /* 0x000fe400078e3cff */
[----:B--2---:R-:W-:Y:S01]  /*af60*/  SHF.R.S32.HI R28, RZ, 0x1f, R8 ;  /* 0x0000001fff1c7819 */ /* 0x004fe20000011408 */
[----:B------:R-:W-:Y:S06]  /*af70*/  @!P4 BRA `(.L_x_239) ;  /* 0x000000000004c947 */ /* 0x000fec0003800000 */
[----:B------:R-:W-:Y:S01]  /*af80*/  BPT.TRAP 0x1 ;  /* 0x000000040000795c */ /* 0x000fe20000300000 */
.L_x_239:
[----:B------:R-:W-:Y:S01]  /*af90*/  IMAD R5, R26, 0x8, R23 ;  /* 0x000000081a057824 */ /* 0x000fe200078e0217 */
[----:B------:R-:W-:Y:S01]  /*afa0*/  SHF.L.U32 R0, R29, 0x1f, RZ ;  /* 0x0000001f1d007819 */ /* 0x000fe200000006ff */
[----:B------:R-:W-:Y:S03]  /*afb0*/  BSSY B1, `(.L_x_240) ;  /* 0x0000003000017945 */ /* 0x000fe60003800000 */
[----:B------:R-:W0:Y:S02]  /*afc0*/  SYNCS.PHASECHK.TRANS64.TRYWAIT P0, [R5+URZ+0x2d840], R0 ;  /* 0x02d84000050075a7 */ /* 0x000e24000800017f */
[----:B0-----:R-:W-:Y:S05]  /*afd0*/  @!P0 BRA `(.L_x_241) ;  /* 0x0000003000748947 */ /* 0x001fea0003800000 */
.L_x_316:
[----:B------:R-:W-:Y:S05]  /*afe0*/  BSYNC B1 ;  /* 0x0000000000017941 */ /* 0x000fea0003800000 */
.L_x_240:
[----:B------:R-:W2:Y:S01]  /*aff0*/  LDL R4, [R1+0x4] ;  /* 0x0000040001047983 */ /* 0x000ea20000100800 */
[----:B------:R-:W-:Y:S01]  /*b000*/  SHF.R.S32.HI R20, RZ, 0x1f, R9 ;  /* 0x0000001fff147819 */ /* 0x000fe20000011409 */
[----:B------:R-:W-:Y:S01]  /*b010*/  ULDC.64 UR4, c[0x0][0x300] ;  /* 0x0000c00000047ab9 */ /* 0x000fe20000000a00 */
[C---:B------:R-:W-:Y:S01]  /*b020*/  LOP3.LUT P5, RZ, R22.reuse, 0x2, RZ, 0xc0, !PT ;  /* 0x0000000216ff7812 */ /* 0x040fe200078ac0ff */
[----:B------:R-:W1:Y:S01]  /*b030*/  S2R R6, SR_TID.X ;  /* 0x0000000000067919 */ /* 0x000e620000002100 */
[----:B------:R-:W-:Y:S01]  /*b040*/  IMAD.WIDE.U32 R2, R9, UR4, RZ ;  /* 0x0000000409027c25 */ /* 0x000fe2000f8e00ff */
[----:B------:R-:W-:-:S03]  /*b050*/  LOP3.LUT P4, RZ, R22, 0x1, RZ, 0xc0, !PT ;  /* 0x0000000116ff7812 */ /* 0x000fc6000788c0ff */
[----:B0-----:R-:W-:-:S04]  /*b060*/  IMAD R0, R20, UR4, RZ ;  /* 0x0000000414007c24 */ /* 0x001fc8000f8e02ff */
[----:B------:R-:W-:Y:S01]  /*b070*/  IMAD R0, R9, UR5, R0 ;  /* 0x0000000509007c24 */ /* 0x000fe2000f8e0200 */
[----:B------:R-:W-:-:S03]  /*b080*/  ULDC.64 UR4, c[0x0][0x310] ;  /* 0x0000c40000047ab9 */ /* 0x000fc60000000a00 */
[----:B------:R-:W-:Y:S02]  /*b090*/  IMAD.IADD R3, R3, 0x1, R0 ;  /* 0x0000000103037824 */ /* 0x000fe400078e0200 */
[----:B------:R-:W-:Y:S02]  /*b0a0*/  IMAD R0, R28, UR4, RZ ;  /* 0x000000041c007c24 */ /* 0x000fe4000f8e02ff */
[----:B------:R-:W-:-:S04]  /*b0b0*/  IMAD.WIDE.U32 R2, R8, UR4, R2 ;  /* 0x0000000408027c25 */ /* 0x000fc8000f8e0002 */
[----:B------:R-:W-:Y:S01]  /*b0c0*/  IMAD R0, R8, UR5, R0 ;  /* 0x0000000508007c24 */ /* 0x000fe2000f8e0200 */
[----:B------:R-:W-:-:S03]  /*b0d0*/  ULDC.64 UR4, c[0x0][0x308] ;  /* 0x0000c20000047ab9 */ /* 0x000fc60000000a00 */
[----:B------:R-:W-:Y:S02]  /*b0e0*/  IMAD.IADD R3, R3, 0x1, R0 ;  /* 0x0000000103037824 */ /* 0x000fe400078e0200 */
[----:B------:R-:W-:Y:S01]  /*b0f0*/  IMAD.WIDE.U32 R2, R18, UR4, R2 ;  /* 0x0000000412027c25 */ /* 0x000fe2000f8e0002 */
[----:B-1----:R-:W-:-:S03]  /*b100*/  SHF.L.U32 R11, R6, 0x3, RZ ;  /* 0x00000003060b7819 */ /* 0x002fc600000006ff */
[----:B--2---:R-:W-:Y:S02]  /*b110*/  IMAD R0, R4, UR4, RZ ;  /* 0x0000000404007c24 */ /* 0x004fe4000f8e02ff */
[----:B------:R-:W-:Y:S02]  /*b120*/  IMAD.SHL.U32 R4, R6, 0x8, RZ ;  /* 0x0000000806047824 */ /* 0x000fe400078e00ff */
[----:B------:R-:W-:Y:S01]  /*b130*/  IMAD R0, R18, UR5, R0 ;  /* 0x0000000512007c24 */ /* 0x000fe2000f8e0200 */
[----:B------:R-:W-:Y:S02]  /*b140*/  ULDC.64 UR4, c[0x0][0x2e8] ;  /* 0x0000ba0000047ab9 */ /* 0x000fe40000000a00 */
[----:B------:R-:W-:Y:S01]  /*b150*/  LOP3.LUT R4, R4, 0xd8, RZ, 0xc0, !PT ;  /* 0x000000d804047812 */ /* 0x000fe200078ec0ff */
[----:B------:R-:W-:-:S03]  /*b160*/  IMAD.IADD R0, R0, 0x1, R3 ;  /* 0x0000000100007824 */ /* 0x000fc600078e0203 */
[----:B------:R-:W-:Y:S02]  /*b170*/  LOP3.LUT R4, R4, 0x18, R6, 0x78, !PT ;  /* 0x0000001804047812 */ /* 0x000fe400078e7806 */
[----:B------:R-:W-:Y:S01]  /*b180*/  LEA R6, P0, R2, UR4, 0x1 ;  /* 0x0000000402067c11 */ /* 0x000fe2000f8008ff */
[----:B------:R-:W-:Y:S01]  /*b190*/  UMOV UR4, 0xffffffff ;  /* 0xffffffff00047882 */ /* 0x000fe20000000000 */
[----:B------:R-:W-:Y:S02]  /*b1a0*/  LOP3.LUT R4, R4, 0x320, R11, 0xf8, !PT ;  /* 0x0000032004047812 */ /* 0x000fe400078ef80b */
[----:B------:R-:W-:-:S03]  /*b1b0*/  LEA.HI.X R7, R2, UR5, R0, 0x1, P0 ;  /* 0x0000000502077c11 */ /* 0x000fc600080f0c00 */
[----:B------:R-:W-:Y:S01]  /*b1c0*/  IMAD R4, R26, 0x3000, R4 ;  /* 0x000030001a047824 */ /* 0x000fe200078e0204 */
[----:B------:R-:W-:Y:S06]  /*b1d0*/  BRA.DIV UR4, `(.L_x_242) ;  /* 0x0000003204087947 */ /* 0x000fec000b800000 */
[----:B------:R-:W0:Y:S01]  /*b1e0*/  S2R R3, SR_TID.X ;  /* 0x0000000000037919 */ /* 0x000e220000002100 */
[----:B------:R-:W-:Y:S01]  /*b1f0*/  LOP3.LUT P6, RZ, R22, 0x4, RZ, 0xc0, !PT ;  /* 0x0000000416ff7812 */ /* 0x000fe200078cc0ff */
[----:B------:R-:W-:Y:S01]  /*b200*/  IMAD R4, R4, 0x2, R23 ;  /* 0x0000000204047824 */ /* 0x000fe200078e0217 */
        /* <DEDUP_REMOVED lines=26> */
.L_x_326:
[----:B------:R-:W-:Y:S02]  /*b3b0*/  LOP3.LUT P6, RZ, R22, 0x4, RZ, 0xc0, !PT ;  /* 0x0000000416ff7812 */ /* 0x000fe400078cc0ff */
[----:B--2---:R-:W-:-:S04]  /*b3c0*/  IADD3 R2, P0, R2, R0, RZ ;  /* 0x0000000002027210 */ /* 0x004fc80007f1e0ff */
[----:B------:R-:W-:Y:S02]  /*b3d0*/  IADD3.X R3, RZ, R21, RZ, P0, !PT ;  /* 0x00000015ff037210 */ /* 0x000fe400007fe4ff */
[----:B------:R-:W-:-:S05]  /*b3e0*/  PLOP3.LUT P0, PT, PT, PT, PT, 0x80, 0x0 ;  /* 0x000000000000781c */ /* 0x000fca0003f0f070 */
[----:B------:R-:W-:Y:S01]  /*b3f0*/  @!PT LDS RZ, [RZ] ;  /* 0x00000000fffff984 */ /* 0x000fe20000000800 */
[----:B------:R-:W-:Y:S01]  /*b400*/  @!PT LDS RZ, [RZ] ;  /* 0x00000000fffff984 */ /* 0x000fe20000000800 */
[----:B------:R-:W-:Y:S01]  /*b410*/  @!PT LDS RZ, [RZ] ;  /* 0x00000000fffff984 */ /* 0x000fe20000000800 */
[----:B------:R1:W-:Y:S04]  /*b420*/  LDGSTS.E.BYPASS.LTC128B.128 [R4+0x16c00], desc[UR36][R2.64], !P6 ;  /* 0x16c0000002047fae */ /* 0x0003e8000f101d64 */
[----:B------:R1:W-:Y:S04]  /*b430*/  LDGSTS.E.BYPASS.LTC128B.128 [R4+0x18c00], desc[UR36][R2.64+0x40], !P5 ;  /* 0x18c0004002047fae */ /* 0x0003e8000e901d64 */
[----:B------:R1:W-:Y:S01]  /*b440*/  LDGSTS.E.BYPASS.LTC128B.128 [R4+0x1ac00], desc[UR36][R2.64+0x80], !P4 ;  /* 0x1ac0008002047fae */ /* 0x0003e2000e101d64 */
[----:B------:R-:W-:Y:S01]  /*b450*/  NOP ;  /* 0x0000000000007918 */ /* 0x000fe20000000000 */
.L_x_243:
[----:B------:R-:W-:Y:S02]  /*b460*/  PLOP3.LUT P4, PT, P4, P0, PT, 0xa2, 0x0 ;  /* 0x000000000000781c */ /* 0x000fe40002781472 */
[----:B------:R-:W-:-:S08]  /*b470*/  @P0 R2UR P4, UR4, R5 ;  /* 0x00000000050402ca */ /* 0x000fd00000080000 */
[----:B------:R-:W-:-:S05]  /*b480*/  @P0 PLOP3.LUT P0, PT, P4, PT, PT, 0x80, 0x0 ;  /* 0x000000000000081c */ /* 0x000fca000270f070 */
[----:B------:R-:W-:Y:S01]  /*b490*/  @!P4 SYNCS.ARRIVE.TRANS64.RED.A0T1 RZ, [UR4+0x2d830], RZ ;  /* 0x02d830ffffffc9a7 */ /* 0x000fe20008200404 */
[----:B------:R-:W-:Y:S07]  /*b4a0*/  @!P4 ARRIVES.LDGSTSBAR.64.TRANSCNT [UR4+0x2d830] ;  /* 0x02d83000ff00c9b0 */ /* 0x000fee0008000a84 */
[----:B------:R-:W-:Y:S05]  /*b4b0*/  @P0 BRA.U.ANY `(.L_x_243) ;  /* 0xfffffffd00e80947 */ /* 0x000fea000393ffff */
[----:B------:R-:W-:Y:S01]  /*b4c0*/  NOP ;  /* 0x0000000000007918 */ /* 0x000fe20000000000 */
[----:B-1----:R-:W2:Y:S02]  /*b4d0*/  LDL R2, [R1+0x38] ;  /* 0x0000380001027983 */ /* 0x002ea40000100800 */
[----:B--2---:R-:W-:-:S13]  /*b4e0*/  ISETP.NE.AND P5, PT, R2, 0x3, PT ;  /* 0x000000030200780c */ /* 0x004fda0003fa5270 */
[----:B------:R-:W-:Y:S05]  /*b4f0*/  @!P5 BRA `(.L_x_244) ;  /* 0x000000000004d947 */ /* 0x000fea0003800000 */
[----:B------:R-:W-:Y:S01]  /*b500*/  BPT.TRAP 0x1 ;  /* 0x000000040000795c */ /* 0x000fe20000300000 */
.L_x_244:
[----:B------:R1:W-:Y:S01]  /*b510*/  SYNCS.ARRIVE.TRANS64.A1T0 RZ, [R5+URZ+0x2d830], RZ ;  /* 0x02d830ff05ff79a7 */ /* 0x0003e2000810003f */
[----:B------:R-:W-:Y:S05]  /*b520*/  @!P5 BRA `(.L_x_245) ;  /* 0x000000000004d947 */ /* 0x000fea0003800000 */
[----:B------:R-:W-:Y:S01]  /*b530*/  BPT.TRAP 0x1 ;  /* 0x000000040000795c */ /* 0x000fe20000300000 */
.L_x_245:
[----:B------:R-:W-:Y:S01]  /*b540*/  SHF.L.U32 R2, R17, 0x1f, RZ ;  /* 0x0000001f11027819 */ /* 0x000fe200000006ff */
[----:B-1----:R-:W-:Y:S01]  /*b550*/  IMAD R5, R10, 0x8, R23 ;  /* 0x000000080a057824 */ /* 0x002fe200078e0217 */
[----:B------:R-:W-:Y:S03]  /*b560*/  BSSY B1, `(.L_x_246) ;  /* 0x0000003000017945 */ /* 0x000fe60003800000 */
[----:B------:R-:W1:Y:S02]  /*b570*/  SYNCS.PHASECHK.TRANS64.TRYWAIT P0, [R5+URZ+0x2d860], R2 ;  /* 0x02d86002050075a7 */ /* 0x000e64000800017f */
[----:B-1----:R-:W-:Y:S05]  /*b580*/  @!P0 BRA `(.L_x_247) ;  /* 0x0000003000708947 */ /* 0x002fea0003800000 */
.L_x_327:
[----:B------:R-:W-:Y:S05]  /*b590*/  BSYNC B1 ;  /* 0x0000000000017941 */ /* 0x000fea0003800000 */
.L_x_246:
[----:B------:R-:W2:Y:S04]  /*b5a0*/  LDL R11, [R1+0xc] ;  /* 0x00000c00010b7983 */ /* 0x000ea80000100800 */
[----:B0-----:R-:W2:Y:S01]  /*b5b0*/  LDL.LU R6, [R1] ;  /* 0x0000000001067983 */ /* 0x001ea20000300800 */
[----:B------:R-:W0:Y:S01]  /*b5c0*/  S2R R12, SR_TID.X ;  /* 0x00000000000c7919 */ /* 0x000e220000002100 */
[----:B------:R-:W-:Y:S01]  /*b5d0*/  UMOV UR4, 0xffffffff ;  /* 0xffffffff00047882 */ /* 0x000fe20000000000 */
[C---:B0-----:R-:W-:Y:S01]  /*b5e0*/  IMAD.SHL.U32 R4, R12.reuse, 0x8, RZ ;  /* 0x000000080c047824 */ /* 0x041fe200078e00ff */
[C---:B------:R-:W-:Y:S01]  /*b5f0*/  LOP3.LUT R3, R12.reuse, 0x7f, RZ, 0xc0, !PT ;  /* 0x0000007f0c037812 */ /* 0x040fe200078ec0ff */
[----:B------:R-:W-:-:S03]  /*b600*/  IMAD.SHL.U32 R7, R12, 0x8, RZ ;  /* 0x000000080c077824 */ /* 0x000fc600078e00ff */
[----:B------:R-:W-:-:S04]  /*b610*/  LOP3.LUT R4, R4, 0xd8, RZ, 0xc0, !PT ;  /* 0x000000d804047812 */ /* 0x000fc800078ec0ff */
[----:B------:R-:W-:Y:S02]  /*b620*/  LOP3.LUT R4, R4, 0x18, R12, 0x78, !PT ;  /* 0x0000001804047812 */ /* 0x000fe400078e780c */
[----:B------:R-:W-:Y:S02]  /*b630*/  SHF.R.U32.HI R3, RZ, 0x2, R3 ;  /* 0x00000002ff037819 */ /* 0x000fe40000011603 */
[----:B------:R-:W-:-:S05]  /*b640*/  LOP3.LUT R4, R4, 0x320, R7, 0xf8, !PT ;  /* 0x0000032004047812 */ /* 0x000fca00078ef807 */
[----:B------:R-:W-:Y:S02]  /*b650*/  IMAD R4, R10, 0x3000, R4 ;  /* 0x000030000a047824 */ /* 0x000fe400078e0204 */
[----:B--2---:R-:W-:-:S04]  /*b660*/  IMAD R6, R6, -0x80, R11 ;  /* 0xffffff8006067824 */ /* 0x004fc800078e020b */
[----:B------:R-:W-:Y:S01]  /*b670*/  IMAD.IADD R6, R6, 0x1, -R3 ;  /* 0x0000000106067824 */ /* 0x000fe200078e0a03 */
[----:B------:R-:W-:Y:S06]  /*b680*/  BRA.DIV UR4, `(.L_x_248) ;  /* 0x0000003204447947 */ /* 0x000fec000b800000 */
[----:B-1----:R-:W0:Y:S01]  /*b690*/  SHFL.IDX PT, R2, R24, RZ, 0x1c1f ;  /* 0x001c1fff18027589 */ /* 0x002e2200000e0000 */
[----:B------:R-:W-:-:S03]  /*b6a0*/  IMAD R4, R4, 0x2, R23 ;  /* 0x0000000204047824 */ /* 0x000fc600078e0217 */
        /* <DEDUP_REMOVED lines=31> */
[----:B0-2---:R0:W1:Y:S02]  /*b8a0*/  SHFL.IDX PT, R2, R24, 0x3, 0x1c1f ;  /* 0x007c1f0018027f89 */ /* 0x00506400000e0000 */
.L_x_337:
[----:B------:R-:W2:Y:S01]  /*b8b0*/  LDL R7, [R1+0x4] ;  /* 0x0000040001077983 */ /* 0x000ea20000100800 */
[----:B-1----:R-:W-:Y:S01]  /*b8c0*/  IADD3 R2, P0, R2, R0, RZ ;  /* 0x0000000002027210 */ /* 0x002fe20007f1e0ff */
[----:B------:R-:W-:Y:S02]  /*b8d0*/  ULDC.64 UR4, c[0x0][0x328] ;  /* 0x0000ca0000047ab9 */ /* 0x000fe40000000a00 */
[----:B------:R-:W-:Y:S01]  /*b8e0*/  IMAD R0, R20, UR4, RZ ;  /* 0x0000000414007c24 */ /* 0x000fe2000f8e02ff */
[----:B------:R-:W-:Y:S02]  /*b8f0*/  IADD3.X R3, RZ, R25, RZ, P0, !PT ;  /* 0x00000019ff037210 */ /* 0x000fe400007fe4ff */
        /* <DEDUP_REMOVED lines=18> */
[----:B------:R-:W-:-:S04]  /*ba20*/  IMAD.WIDE.U32 R2, R18, UR4, R2 ;  /* 0x0000000412027c25 */ /* 0x000fc8000f8e0002 */
[----:B--2---:R-:W-:-:S04]  /*ba30*/  IMAD R0, R7, UR4, RZ ;  /* 0x0000000407007c24 */ /* 0x004fc8000f8e02ff */
[----:B------:R-:W-:Y:S01]  /*ba40*/  IMAD R0, R18, UR5, R0 ;  /* 0x0000000512007c24 */ /* 0x000fe2000f8e0200 */
[----:B------:R-:W-:Y:S02]  /*ba50*/  ULDC.64 UR4, c[0x0][0x318] ;  /* 0x0000c60000047ab9 */ /* 0x000fe40000000a00 */
[----:B0-----:R-:W-:Y:S01]  /*ba60*/  LEA R24, P0, R2, UR4, 0x1 ;  /* 0x0000000402187c11 */ /* 0x001fe2000f8008ff */
[----:B------:R-:W-:-:S05]  /*ba70*/  IMAD.IADD R0, R0, 0x1, R3 ;  /* 0x0000000100007824 */ /* 0x000fca00078e0203 */
[----:B------:R-:W-:Y:S01]  /*ba80*/  LEA.HI.X R0, R2, UR5, R0, 0x1, P0 ;  /* 0x0000000502007c11 */ /* 0x000fe200080f0c00 */
[----:B------:R-:W-:Y:S01]  /*ba90*/  NOP ;  /* 0x0000000000007918 */ /* 0x000fe20000000000 */
[----:B------:R-:W-:-:S13]  /*baa0*/  PLOP3.LUT P0, PT, PT, PT, PT, 0x80, 0x0 ;  /* 0x000000000000781c */ /* 0x000fda0003f0f070 */
.L_x_249:
[----:B------:R-:W-:Y:S02]  /*bab0*/  PLOP3.LUT P4, PT, P4, P0, PT, 0xa2, 0x0 ;  /* 0x000000000000781c */ /* 0x000fe40002781472 */
[----:B------:R-:W-:-:S08]  /*bac0*/  @P0 R2UR P4, UR4, R5 ;  /* 0x00000000050402ca */ /* 0x000fd00000080000 */
[----:B------:R-:W-:-:S05]  /*bad0*/  @P0 PLOP3.LUT P0, PT, P4, PT, PT, 0x80, 0x0 ;  /* 0x000000000000081c */ /* 0x000fca000270f070 */
[----:B------:R-:W-:Y:S01]  /*bae0*/  @!P4 SYNCS.ARRIVE.TRANS64.RED.A0T1 RZ, [UR4+0x2d850], RZ ;  /* 0x02d850ffffffc9a7 */ /* 0x000fe20008200404 */
[----:B------:R-:W-:Y:S07]  /*baf0*/  @!P4 ARRIVES.LDGSTSBAR.64.TRANSCNT [UR4+0x2d850] ;  /* 0x02d85000ff00c9b0 */ /* 0x000fee0008000a84 */
[----:B------:R-:W-:Y:S05]  /*bb00*/  @P0 BRA.U.ANY `(.L_x_249) ;  /* 0xfffffffd00e80947 */ /* 0x000fea000393ffff */
[----:B------:R-:W-:Y:S01]  /*bb10*/  NOP ;  /* 0x0000000000007918 */ /* 0x000fe20000000000 */
[----:B------:R-:W2:Y:S01]  /*bb20*/  LDL R2, [R1+0x38] ;  /* 0x0000380001027983 */ /* 0x000ea20000100800 */
[----:B------:R-:W-:Y:S01]  /*bb30*/  IMAD.MOV.U32 R25, RZ, RZ, R0 ;  /* 0x000000ffff197224 */ /* 0x000fe200078e0000 */
[----:B--2---:R-:W-:-:S13]  /*bb40*/  ISETP.NE.AND P5, PT, R2, 0x3, PT ;  /* 0x000000030200780c */ /* 0x004fda0003fa5270 */
[----:B------:R-:W-:Y:S05]  /*bb50*/  @!P5 BRA `(.L_x_250) ;  /* 0x000000000004d947 */ /* 0x000fea0003800000 */
[----:B------:R-:W-:Y:S01]  /*bb60*/  BPT.TRAP 0x1 ;  /* 0x000000040000795c */ /* 0x000fe20000300000 */
.L_x_250:
[----:B------:R2:W-:Y:S01]  /*bb70*/  STL [R1], R27 ;  /* 0x0000001b01007387 */ /* 0x0005e20000100800 */
[C---:B------:R-:W-:Y:S01]  /*bb80*/  ISETP.GT.AND P0, PT, R27.reuse, RZ, PT ;  /* 0x000000ff1b00720c */ /* 0x040fe20003f04270 */
[----:B------:R2:W-:Y:S01]  /*bb90*/  SYNCS.ARRIVE.TRANS64.A1T0 RZ, [R5+URZ+0x2d850], RZ ;  /* 0x02d850ff05ff79a7 */ /* 0x0005e2000810003f */
[----:B------:R-:W-:Y:S02]  /*bba0*/  VIADD R0, R27, 0xffffffff ;  /* 0xffffffff1b007836 */ /* 0x000fe40000000000 */
[----:B------:R-:W-:Y:S02]  /*bbb0*/  IMAD.MOV.U32 R17, RZ, RZ, R29 ;  /* 0x000000ffff117224 */ /* 0x000fe400078e001d */
[----:B------:R-:W-:-:S07]  /*bbc0*/  IMAD.MOV.U32 R10, RZ, RZ, R26 ;  /* 0x000000ffff0a7224 */ /* 0x000fce00078e001a */
[----:B--2---:R-:W-:Y:S05]  /*bbd0*/  @P0 BRA `(.L_x_251) ;  /* 0xfffffff000440947 */ /* 0x004fea000383ffff */
.L_x_238:
[----:B------:R-:W-:Y:S05]  /*bbe0*/  BSYNC B0 ;  /* 0x0000000000007941 */ /* 0x000fea0003800000 */
.L_x_237:
[----:B------:R-:W2:Y:S01]  /*bbf0*/  S2R R2, SR_TID.X ;  /* 0x0000000000027919 */ /* 0x000ea20000002100 */
[----:B------:R-:W-:Y:S01]  /*bc00*/  BSSY B0, `(.L_x_252) ;  /* 0x0000010000007945 */ /* 0x000fe20003800000 */
[----:B--2---:R-:W-:-:S04]  /*bc10*/  LOP3.LUT R2, R2, 0x7f, RZ, 0xc0, !PT ;  /* 0x0000007f02027812 */ /* 0x004fc800078ec0ff */
[----:B------:R-:W-:-:S13]  /*bc20*/  ISETP.NE.AND P0, PT, R2, RZ, PT ;  /* 0x000000ff0200720c */ /* 0x000fda0003f05270 */
[----:B------:R-:W-:Y:S05]  /*bc30*/  @P0 BRA `(.L_x_253) ;  /* 0x0000000000300947 */ /* 0x000fea0003800000 */
[----:B0-----:R-:W0:Y:S01]  /*bc40*/  S2R R5, SR_LANEID ;  /* 0x0000000000057919 */ /* 0x001e220000000000 */
[----:B------:R-:W-:Y:S01]  /*bc50*/  VOTEU.ANY UR4, UPT, PT ;  /* 0x0000000000047886 */ /* 0x000fe200038e0100 */
[----:B------:R-:W2:Y:S01]  /*bc60*/  LDC.64 R2, c[0x0][0xc60] ;  /* 0x00031800ff027b82 */ /* 0x000ea20000000a00 */
[----:B-1----:R-:W0:Y:S02]  /*bc70*/  FLO.U32 R0, UR4 ;  /* 0x0000000400007d00 */ /* 0x002e2400080e0000 */
[----:B0-----:R-:W-:-:S06]  /*bc80*/  ISETP.EQ.U32.AND P0, PT, R0, R5, PT ;  /* 0x000000050000720c */ /* 0x001fcc0003f02070 */
[----:B------:R-:W2:Y:S07]  /*bc90*/  POPC R5, UR4 ;  /* 0x0000000400057d09 */ /* 0x000eae0008000000 */
[----:B--2---:R-:W2:Y:S01]  /*bca0*/  @P0 ATOMG.E.ADD.STRONG.GPU PT, R3, desc[UR36][R2.64], R5 ;  /* 0x00000005020309a8 */ /* 0x004ea200081ee1e4 */
[----:B------:R-:W0:Y:S02]  /*bcb0*/  S2R R4, SR_LTMASK ;  /* 0x0000000000047919 */ /* 0x000e240000003900 */
[----:B0-----:R-:W-:-:S04]  /*bcc0*/  LOP3.LUT R4, R4, UR4, RZ, 0xc0, !PT ;  /* 0x0000000404047c12 */ /* 0x001fc8000f8ec0ff */
[----:B------:R-:W0:Y:S01]  /*bcd0*/  POPC R7, R4 ;  /* 0x0000000400077309 */ /* 0x000e220000000000 */
[----:B--2---:R-:W0:Y:S02]  /*bce0*/  SHFL.IDX PT, R0, R3, R0, 0x1f ;  /* 0x00001f0003007589 */ /* 0x004e2400000e0000 */
[----:B0-----:R-:W-:-:S07]  /*bcf0*/  IADD3 R16, R0, UR38, R7 ;  /* 0x0000002600107c10 */ /* 0x001fce000fffe007 */
.L_x_253:
[----:B------:R-:W-:Y:S05]  /*bd00*/  BSYNC B0 ;  /* 0x0000000000007941 */ /* 0x000fea0003800000 */
.L_x_252:
[----:B-1----:R-:W2:Y:S02]  /*bd10*/  LDL R0, [R1+0x38] ;  /* 0x0000380001007983 */ /* 0x002ea40000100800 */
[----:B--2---:R-:W-:-:S13]  /*bd20*/  ISETP.NE.AND P0, PT, R0, 0x3, PT ;  /* 0x000000030000780c */ /* 0x004fda0003f05270 */
[----:B------:R-:W-:Y:S05]  /*bd30*/  @!P0 BRA `(.L_x_254) ;  /* 0x0000000000048947 */ /* 0x000fea0003800000 */
[----:B------:R-:W-:Y:S01]  /*bd40*/  BPT.TRAP 0x1 ;  /* 0x000000040000795c */ /* 0x000fe20000300000 */
.L_x_254:
[----:B------:R-:W2:Y:S01]  /*bd50*/  LDL.LU R2, [R1+0xc] ;  /* 0x00000c0001027983 */ /* 0x000ea20000300800 */
[----:B------:R-:W-:Y:S01]  /*bd60*/  IMAD R0, R26, 0x8, R23 ;  /* 0x000000081a007824 */ /* 0x000fe200078e0217 */
[----:B------:R-:W-:Y:S01]  /*bd70*/  SHF.L.U32 R3, R29, 0x1f, RZ ;  /* 0x0000001f1d037819 */ /* 0x000fe200000006ff */
[----:B------:R-:W-:Y:S03]  /*bd80*/  BSSY B0, `(.L_x_255) ;  /* 0x0000004000007945 */ /* 0x000fe60003800000 */
[----:B------:R-:W1:Y:S01]  /*bd90*/  SYNCS.PHASECHK.TRANS64.TRYWAIT P0, [R0+URZ+0x2d860], R3 ;  /* 0x02d86003000075a7 */ /* 0x000e62000800017f */
[----:B--2---:R-:W-:Y:S01]  /*bda0*/  IMAD R6, R27, -0x80, R2 ;  /* 0xffffff801b067824 */ /* 0x004fe200078e0202 */
[----:B-1----:R-:W-:Y:S06]  /*bdb0*/  @!P0 BRA `(.L_x_256) ;  /* 0x0000002c00dc8947 */ /* 0x002fec0003800000 */
.L_x_338:
[----:B------:R-:W-:Y:S05]  /*bdc0*/  BSYNC B0 ;  /* 0x0000000000007941 */ /* 0x000fea0003800000 */
.L_x_255:
[----:B------:R-:W0:Y:S01]  /*bdd0*/  S2R R2, SR_TID.X ;  /* 0x0000000000027919 */ /* 0x000e220000002100 */
[----:B------:R-:W-:Y:S01]  /*bde0*/  UMOV UR4, 0xffffffff ;  /* 0xffffffff00047882 */ /* 0x000fe20000000000 */
[----:B------:R-:W2:Y:S01]  /*bdf0*/  S2R R7, SR_TID.X ;  /* 0x0000000000077919 */ /* 0x000ea20000002100 */
[----:B0-----:R-:W-:Y:S01]  /*be00*/  LOP3.LUT R5, R2, 0x7f, RZ, 0xc0, !PT ;  /* 0x0000007f02057812 */ /* 0x001fe200078ec0ff */
[C---:B--2---:R-:W-:Y:S01]  /*be10*/  IMAD.SHL.U32 R2, R7.reuse, 0x8, RZ ;  /* 0x0000000807027824 */ /* 0x044fe200078e00ff */
[----:B------:R-:W-:Y:S02]  /*be20*/  SHF.L.U32 R4, R7, 0x3, RZ ;  /* 0x0000000307047819 */ /* 0x000fe400000006ff */
[----:B------:R-:W-:Y:S02]  /*be30*/  SHF.R.U32.HI R5, RZ, 0x2, R5 ;  /* 0x00000002ff057819 */ /* 0x000fe40000011605 */
[----:B------:R-:W-:-:S03]  /*be40*/  LOP3.LUT R2, R2, 0xd8, RZ, 0xc0, !PT ;  /* 0x000000d802027812 */ /* 0x000fc600078ec0ff */
[----:B------:R-:W-:Y:S01]  /*be50*/  IMAD.IADD R6, R6, 0x1, -R5 ;  /* 0x0000000106067824 */ /* 0x000fe200078e0a05 */
[----:B------:R-:W-:-:S04]  /*be60*/  LOP3.LUT R2, R2, 0x18, R7, 0x78, !PT ;  /* 0x0000001802027812 */ /* 0x000fc800078e7807 */
[----:B------:R-:W-:-:S05]  /*be70*/  LOP3.LUT R2, R2, 0x320, R4, 0xf8, !PT ;  /* 0x0000032002027812 */ /* 0x000fca00078ef804 */
[----:B------:R-:W-:Y:S01]  /*be80*/  IMAD R4, R26, 0x3000, R2 ;  /* 0x000030001a047824 */ /* 0x000fe200078e0202 */
[----:B------:R-:W-:Y:S06]  /*be90*/  BRA.DIV UR4, `(.L_x_257) ;  /* 0x0000002e04b87947 */ /* 0x000fec000b800000 */
[----:B------:R-:W0:Y:S01]  /*bea0*/  S2R R2, SR_TID.X ;  /* 0x0000000000027919 */ /* 0x000e220000002100 */
[----:B------:R-:W-:Y:S01]  /*beb0*/  ULDC UR4, c[0x0][0x2f4] ;  /* 0x0000bd0000047ab9 */ /* 0x000fe20000000800 */
[----:B------:R-:W-:Y:S01]  /*bec0*/  IMAD R4, R4, 0x2, R23 ;  /* 0x0000000204047824 */ /* 0x000fe200078e0217 */
[----:B------:R-:W2:Y:S04]  /*bed0*/  SHFL.IDX PT, R14, R24, RZ, 0x1c1f ;  /* 0x001c1fff180e7589 */ /* 0x000ea800000e0000 */
[----:B-1----:R-:W1:Y:S01]  /*bee0*/  SHFL.IDX PT, R3, R25, RZ, 0x1c1f ;  /* 0x001c1fff19037589 */ /* 0x002e6200000e0000 */
[----:B0-----:R-:W-:-:S05]  /*bef0*/  IMAD.SHL.U32 R7, R2, 0x8, RZ ;  /* 0x0000000802077824 */ /* 0x001fca00078e00ff */
[----:B------:R-:W-:-:S04]  /*bf00*/  LOP3.LUT R7, R7, 0x18, RZ, 0xc0, !PT ;  /* 0x0000001807077812 */ /* 0x000fc800078ec0ff */
[C---:B------:R-:W-:Y:S01]  /*bf10*/  ISETP.GE.AND P2, PT, R7.reuse, UR4, PT ;  /* 0x0000000407007c0c */ /* 0x040fe2000bf46270 */
[C---:B------:R-:W-:Y:S01]  /*bf20*/  IMAD.SHL.U32 R5, R7.reuse, 0x2, RZ ;  /* 0x0000000207057824 */ /* 0x040fe200078e00ff */
[C---:B------:R-:W-:Y:S02]  /*bf30*/  LOP3.LUT R8, R7.reuse, 0x20, RZ, 0xfc, !PT ;  /* 0x0000002007087812 */ /* 0x040fe400078efcff */
[----:B------:R-:W-:Y:S02]  /*bf40*/  ISETP.LT.OR P4, PT, R6, 0x1, P2 ;  /* 0x000000010600780c */ /* 0x000fe40001781670 */
[----:B--2---:R-:W-:Y:S02]  /*bf50*/  IADD3 R2, P0, R14, R5, RZ ;  /* 0x000000050e027210 */ /* 0x004fe40007f1e0ff */
[----:B------:R-:W-:Y:S01]  /*bf60*/  LOP3.LUT R7, R7, 0x40, RZ, 0xfc, !PT ;  /* 0x0000004007077812 */ /* 0x000fe200078efcff */
[----:B------:R-:W0:Y:S01]  /*bf70*/  SHFL.IDX PT, R14, R24, 0x1, 0x1c1f ;  /* 0x003c1f00180e7f89 */ /* 0x000e2200000e0000 */
[----:B------:R-:W-:Y:S01]  /*bf80*/  ISETP.GE.AND P1, PT, R8, UR4, PT ;  /* 0x0000000408007c0c */ /* 0x000fe2000bf26270 */
[----:B-1----:R-:W-:Y:S01]  /*bf90*/  IMAD.X R3, RZ, RZ, R3, P0 ;  /* 0x000000ffff037224 */ /* 0x002fe200000e0603 */
[----:B------:R-:W-:-:S02]  /*bfa0*/  ISETP.GE.AND P0, PT, R7, UR4, PT ;  /* 0x0000000407007c0c */ /* 0x000fc4000bf06270 */
[----:B------:R-:W-:-:S03]  /*bfb0*/  ISETP.LT.OR P3, PT, R6, 0x1, P1 ;  /* 0x000000010600780c */ /* 0x000fc60000f61670 */
[----:B------:R-:W-:Y:S01]  /*bfc0*/  LDGSTS.E.BYPASS.LTC128B.128 [R4+0x400], desc[UR36][R2.64], !P4 ;  /* 0x0040000002047fae */ /* 0x000fe2000e101d64 */
[----:B------:R-:W-:-:S09]  /*bfd0*/  ISETP.LT.OR P4, PT, R6, 0x1, P0 ;  /* 0x000000010600780c */ /* 0x000fd20000781670 */
[----:B------:R-:W-:Y:S04]  /*bfe0*/  LDGSTS.E.BYPASS.LTC128B.128 [R4+0x2400], desc[UR36][R2.64+0x40], !P3 ;  /* 0x0240004002047fae */ /* 0x000fe8000d901d64 */
[----:B------:R1:W-:Y:S01]  /*bff0*/  LDGSTS.E.BYPASS.LTC128B.128 [R4+0x4400], desc[UR36][R2.64+0x80], !P4 ;  /* 0x0440008002047fae */ /* 0x0003e2000e101d64 */
[----:B------:R-:W-:-:S03]  /*c000*/  ISETP.LT.OR P4, PT, R6, 0x21, P2 ;  /* 0x000000210600780c */ /* 0x000fc60001781670 */
[----:B-1----:R-:W1:Y:S01]  /*c010*/  SHFL.IDX PT, R3, R25, 0x1, 0x1c1f ;  /* 0x003c1f0019037f89 */ /* 0x002e6200000e0000 */
[----:B0-----:R-:W-:-:S03]  /*c020*/  IADD3 R2, P3, R14, R5, RZ ;  /* 0x000000050e027210 */ /* 0x001fc60007f7e0ff */
[----:B------:R-:W0:Y:S02]  /*c030*/  SHFL.IDX PT, R14, R24, 0x2, 0x1c1f ;  /* 0x005c1f00180e7f89 */ /* 0x000e2400000e0000 */
[----:B-1----:R-:W-:Y:S01]  /*c040*/  IMAD.X R3, RZ, RZ, R3, P3 ;  /* 0x000000ffff037224 */ /* 0x002fe200018e0603 */
[----:B------:R-:W-:-:S04]  /*c050*/  ISETP.LT.OR P3, PT, R6, 0x21, P1 ;  /* 0x000000210600780c */ /* 0x000fc80000f61670 */
[----:B------:R-:W-:Y:S01]  /*c060*/  LDGSTS.E.BYPASS.LTC128B.128 [R4+0xc00], desc[UR36][R2.64], !P4 ;  /* 0x00c0000002047fae */ /* 0x000fe2000e101d64 */
[----:B------:R-:W-:-:S08]  /*c070*/  ISETP.LT.OR P4, PT, R6, 0x21, P0 ;  /* 0x000000210600780c */ /* 0x000fd00000781670 */
[----:B------:R-:W-:Y:S05]  /*c080*/  LDGSTS.E.BYPASS.LTC128B.128 [R4+0x2c00], desc[UR36][R2.64+0x40], !P3 ;  /* 0x02c0004002047fae */ /* 0x000fea000d901d64 */
[----:B------:R1:W-:Y:S01]  /*c090*/  LDGSTS.E.BYPASS.LTC128B.128 [R4+0x4c00], desc[UR36][R2.64+0x80], !P4 ;  /* 0x04c0008002047fae */ /* 0x0003e2000e101d64 */
[----:B------:R-:W-:-:S03]  /*c0a0*/  ISETP.LT.OR P4, PT, R6, 0x41, P2 ;  /* 0x000000410600780c */ /* 0x000fc60001781670 */
[----:B-1----:R-:W1:Y:S01]  /*c0b0*/  SHFL.IDX PT, R3, R25, 0x2, 0x1c1f ;  /* 0x005c1f0019037f89 */ /* 0x002e6200000e0000 */
[----:B0-----:R-:W-:-:S03]  /*c0c0*/  IADD3 R2, P3, R14, R5, RZ ;  /* 0x000000050e027210 */ /* 0x001fc60007f7e0ff */
[----:B------:R-:W0:Y:S04]  /*c0d0*/  SHFL.IDX PT, R25, R25, 0x3, 0x1c1f ;  /* 0x007c1f0019197f89 */ /* 0x000e2800000e0000 */
[----:B------:R2:W3:Y:S01]  /*c0e0*/  SHFL.IDX PT, R14, R24, 0x3, 0x1c1f ;  /* 0x007c1f00180e7f89 */ /* 0x0004e200000e0000 */
[----:B-1----:R-:W-:Y:S01]  /*c0f0*/  IMAD.X R3, RZ, RZ, R3, P3 ;  /* 0x000000ffff037224 */ /* 0x002fe200018e0603 */
[----:B------:R-:W-:-:S04]  /*c100*/  ISETP.LT.OR P3, PT, R6, 0x41, P1 ;  /* 0x000000410600780c */ /* 0x000fc80000f61670 */
[----:B------:R2:W-:Y:S01]  /*c110*/  LDGSTS.E.BYPASS.LTC128B.128 [R4+0x1400], desc[UR36][R2.64], !P4 ;  /* 0x0140000002047fae */ /* 0x0005e2000e101d64 */
[----:B------:R-:W-:-:S08]  /*c120*/  ISETP.LT.OR P4, PT, R6, 0x41, P0 ;  /* 0x000000410600780c */ /* 0x000fd00000781670 */
[----:B------:R2:W-:Y:S05]  /*c130*/  LDGSTS.E.BYPASS.LTC128B.128 [R4+0x3400], desc[UR36][R2.64+0x40], !P3 ;  /* 0x0340004002047fae */ /* 0x0005ea000d901d64 */
[----:B0--3--:R2:W-:Y:S02]  /*c140*/  LDGSTS.E.BYPASS.LTC128B.128 [R4+0x5400], desc[UR36][R2.64+0x80], !P4 ;  /* 0x0540008002047fae */ /* 0x0095e4000e101d64 */
.L_x_348:
[C---:B------:R-:W-:Y:S02]  /*c150*/  ISETP.LT.OR P2, PT, R6.reuse, 0x61, P2 ;  /* 0x000000610600780c */ /* 0x040fe40001741670 */
[C---:B------:R-:W-:Y:S02]  /*c160*/  ISETP.LT.OR P1, PT, R6.reuse, 0x61, P1 ;  /* 0x000000610600780c */ /* 0x040fe40000f21670 */
[----:B------:R-:W-:Y:S02]  /*c170*/  ISETP.LT.OR P0, PT, R6, 0x61, P0 ;  /* 0x000000610600780c */ /* 0x000fe40000701670 */
[----:B--2---:R-:W-:-:S04]  /*c180*/  IADD3 R2, P3, R14, R5, RZ ;  /* 0x000000050e027210 */ /* 0x004fc80007f7e0ff */
[----:B------:R-:W-:-:S05]  /*c190*/  IADD3.X R3, RZ, R25, RZ, P3, !PT ;  /* 0x00000019ff037210 */ /* 0x000fca0001ffe4ff */
[----:B------:R-:W-:Y:S01]  /*c1a0*/  @!PT LDS RZ, [RZ] ;  /* 0x00000000fffff984 */ /* 0x000fe20000000800 */
[----:B------:R-:W-:Y:S01]  /*c1b0*/  @!PT LDS RZ, [RZ] ;  /* 0x00000000fffff984 */ /* 0x000fe20000000800 */
[----:B------:R-:W-:Y:S01]  /*c1c0*/  @!PT LDS RZ, [RZ] ;  /* 0x00000000fffff984 */ /* 0x000fe20000000800 */
[----:B------:R0:W-:Y:S04]  /*c1d0*/  LDGSTS.E.BYPASS.LTC128B.128 [R4+0x1c00], desc[UR36][R2.64], !P2 ;  /* 0x01c0000002047fae */ /* 0x0001e8000d101d64 */
[----:B------:R0:W-:Y:S04]  /*c1e0*/  LDGSTS.E.BYPASS.LTC128B.128 [R4+0x3c00], desc[UR36][R2.64+0x40], !P1 ;  /* 0x03c0004002047fae */ /* 0x0001e8000c901d64 */
[----:B------:R0:W-:Y:S01]  /*c1f0*/  LDGSTS.E.BYPASS.LTC128B.128 [R4+0x5c00], desc[UR36][R2.64+0x80], !P0 ;  /* 0x05c0008002047fae */ /* 0x0001e2000c101d64 */
[----:B------:R-:W-:Y:S01]  /*c200*/  PLOP3.LUT P0, PT, PT, PT, PT, 0x80, 0x0 ;  /* 0x000000000000781c */ /* 0x000fe20003f0f070 */
[----:B------:R-:W-:-:S12]  /*c210*/  NOP ;  /* 0x0000000000007918 */ /* 0x000fd80000000000 */
.L_x_258:
[----:B------:R-:W-:Y:S02]  /*c220*/  PLOP3.LUT P1, PT, P1, P0, PT, 0xa2, 0x0 ;  /* 0x000000000000781c */ /* 0x000fe40000f21472 */
[----:B------:R-:W-:-:S08]  /*c230*/  @P0 R2UR P1, UR4, R0 ;  /* 0x00000000000402ca */ /* 0x000fd00000020000 */
[----:B------:R-:W-:-:S05]  /*c240*/  @P0 PLOP3.LUT P0, PT, P1, PT, PT, 0x80, 0x0 ;  /* 0x000000000000081c */ /* 0x000fca0000f0f070 */
[----:B------:R-:W-:Y:S01]  /*c250*/  @!P1 SYNCS.ARRIVE.TRANS64.RED.A0T1 RZ, [UR4+0x2d850], RZ ;  /* 0x02d850ffffff99a7 */ /* 0x000fe20008200404 */
[----:B------:R-:W-:Y:S07]  /*c260*/  @!P1 ARRIVES.LDGSTSBAR.64.TRANSCNT [UR4+0x2d850] ;  /* 0x02d85000ff0099b0 */ /* 0x000fee0008000a84 */
[----:B------:R-:W-:Y:S05]  /*c270*/  @P0 BRA.U.ANY `(.L_x_258) ;  /* 0xfffffffd00e80947 */ /* 0x000fea000393ffff */
[----:B------:R-:W-:Y:S01]  /*c280*/  NOP ;  /* 0x0000000000007918 */ /* 0x000fe20000000000 */
[----:B0-----:R-:W2:Y:S02]  /*c290*/  LDL R2, [R1+0x38] ;  /* 0x0000380001027983 */ /* 0x001ea40000100800 */
[----:B--2---:R-:W-:-:S13]  /*c2a0*/  ISETP.NE.AND P2, PT, R2, 0x3, PT ;  /* 0x000000030200780c */ /* 0x004fda0003f45270 */
[----:B------:R-:W-:Y:S05]  /*c2b0*/  @!P2 BRA `(.L_x_259) ;  /* 0x000000000004a947 */ /* 0x000fea0003800000 */
[----:B------:R-:W-:Y:S01]  /*c2c0*/  BPT.TRAP 0x1 ;  /* 0x000000040000795c */ /* 0x000fe20000300000 */
.L_x_259:
[----:B------:R-:W-:Y:S01]  /*c2d0*/  VIADD R26, R26, 0x1 ;  /* 0x000000011a1a7836 */ /* 0x000fe20000000000 */
[----:B------:R0:W-:Y:S04]  /*c2e0*/  SYNCS.ARRIVE.TRANS64.A1T0 RZ, [R0+URZ+0x2d850], RZ ;  /* 0x02d850ff00ff79a7 */ /* 0x0001e8000810003f */
[----:B------:R-:W-:-:S04]  /*c2f0*/  ISETP.NE.AND P0, PT, R26, 0x2, PT ;  /* 0x000000021a00780c */ /* 0x000fc80003f05270 */
[----:B0-----:R-:W-:Y:S02]  /*c300*/  SEL R0, RZ, 0x1, P0 ;  /* 0x00000001ff007807 */ /* 0x001fe40000000000 */
[----:B------:R-:W-:Y:S02]  /*c310*/  SEL R26, R26, RZ, P0 ;  /* 0x000000ff1a1a7207 */ /* 0x000fe40000000000 */
[----:B------:R-:W-:-:S07]  /*c320*/  LOP3.LUT R29, R29, R0, RZ, 0x3c, !PT ;  /* 0x000000001d1d7212 */ /* 0x000fce00078e3cff */
.L_x_218:
[----:B------:R-:W-:Y:S05]  /*c330*/  BSYNC B7 ;  /* 0x0000000000077941 */ /* 0x000fea0003800000 */
.L_x_216:
[----:B------:R-:W-:-:S13]  /*c340*/  LOP3.LUT P0, RZ, R22, 0x40, RZ, 0xc0, !PT ;  /* 0x0000004016ff7812 */ /* 0x000fda000780c0ff */
[----:B------:R-:W-:Y:S05]  /*c350*/  @!P0 BRA `(.L_x_260) ;  /* 0x0000000000248947 */ /* 0x000fea0003800000 */
[----:B------:R-:W-:Y:S05]  /*c360*/  WARPSYNC.ALL ;  /* 0x0000000000007948 */ /* 0x000fea0003800000 */
[----:B------:R-:W1:Y:S08]  /*c370*/  S2UR UR5, SR_CgaCtaId ;  /* 0x00000000000579c3 */ /* 0x000e700000008800 */
[----:B------:R-:W-:Y:S06]  /*c380*/  BAR.SYNC.DEFER_BLOCKING 0x5, 0x200 ;  /* 0x0148000000007b1d */ /* 0x000fec0000010000 */
[----:B------:R-:W-:-:S02]  /*c390*/  UMOV UR4, 0x400 ;  /* 0x0000040000047882 */ /* 0x000fc40000000000 */
[----:B-1----:R-:W-:-:S06]  /*c3a0*/  ULEA UR4, UR5, UR4, 0x18 ;  /* 0x0000000405047291 */ /* 0x002fcc000f8ec03f */
[----:B------:R-:W-:-:S05]  /*c3b0*/  IMAD.U32 R23, RZ, RZ, UR4 ;  /* 0x00000004ff177e24 */ /* 0x000fca000f8e00ff */
[----:B------:R1:W2:Y:S01]  /*c3c0*/  LDS.128 R16, [R23+0x2d8d0] ;  /* 0x02d8d00017107984 */ /* 0x0002a20000000c00 */
[----:B------:R-:W-:Y:S06]  /*c3d0*/  BAR.ARV 0x4, 0x200 ;  /* 0x0108000000007b1d */ /* 0x000fec0000002000 */
[----:B------:R-:W-:Y:S05]  /*c3e0*/  BRA `(.L_x_261) ;  /* 0x0000000800407947 */ /* 0x000fea0003800000 */
.L_x_260:
[----:B0-----:R-:W0:Y:S01]  /*c3f0*/  S2R R0, SR_TID.X ;  /* 0x0000000000007919 */ /* 0x001e220000002100 */
[----:B------:R-:W-:Y:S01]  /*c400*/  UMOV UR4, 0xffffffff ;  /* 0xffffffff00047882 */ /* 0x000fe20000000000 */
[----:B0-----:R-:W-:-:S04]  /*c410*/  LOP3.LUT R8, R0, 0x1f, RZ, 0xc0, !PT ;  /* 0x0000001f00087812 */ /* 0x001fc800078ec0ff */
[----:B------:R-:W-:Y:S01]  /*c420*/  ISETP.NE.AND P0, PT, R8, 0x1f, PT ;  /* 0x0000001f0800780c */ /* 0x000fe20003f05270 */
[----:B------:R-:W-:-:S12]  /*c430*/  BRA.DIV UR4, `(.L_x_262) ;  /* 0x0000002e04c07947 */ /* 0x000fd8000b800000 */
[----:B------:R-:W-:Y:S01]  /*c440*/  IMAD.IADD R5, R19, 0x1, R8 ;  /* 0x0000000113057824 */ /* 0x000fe200078e0208 */
[----:B------:R-:W-:-:S04]  /*c450*/  ULDC UR4, c[0x0][0xc3c] ;  /* 0x00030f0000047ab9 */ /* 0x000fc80000000800 */
[----:B------:R-:W-:-:S13]  /*c460*/  ISETP.GE.OR P1, PT, R5, UR4, !P0 ;  /* 0x0000000405007c0c */ /* 0x000fda000c726670 */
[----:B------:R-:W0:Y:S02]  /*c470*/  @!P1 LDC.64 R2, c[0x0][0xc80] ;  /* 0x00032000ff029b82 */ /* 0x000e240000000a00 */
[----:B0-----:R-:W-:-:S06]  /*c480*/  @!P1 IMAD.WIDE R2, R5, 0x4, R2 ;  /* 0x0000000405029825 */ /* 0x001fcc00078e0202 */
[----:B------:R0:W2:Y:S01]  /*c490*/  @!P1 LDG.E R3, desc[UR36][R2.64] ;  /* 0x0000002402039981 */ /* 0x0000a2000c1e1900 */
[C---:B------:R-:W-:Y:S02]  /*c4a0*/  ISETP.GE.U32.AND P2, PT, R8.reuse, 0x2, PT ;  /* 0x000000020800780c */ /* 0x040fe40003f46070 */
[C---:B------:R-:W-:Y:S01]  /*c4b0*/  ISETP.GE.U32.AND P3, PT, R8.reuse, 0x4, PT ;  /* 0x000000040800780c */ /* 0x040fe20003f66070 */
[----:B------:R-:W-:Y:S01]  /*c4c0*/  SHFL.IDX PT, R0, R16, RZ, 0x1f ;  /* 0x00001fff10007589 */ /* 0x000fe200000e0000 */
[C---:B------:R-:W-:Y:S02]  /*c4d0*/  ISETP.GE.U32.AND P4, PT, R8.reuse, 0x8, PT ;  /* 0x000000080800780c */ /* 0x040fe40003f86070 */
[C---:B------:R-:W-:Y:S01]  /*c4e0*/  ISETP.GE.U32.AND P5, PT, R8.reuse, 0x10, PT ;  /* 0x000000100800780c */ /* 0x040fe20003fa6070 */
[----:B------:R-:W-:Y:S01]  /*c4f0*/  SHFL.IDX PT, R4, R16, 0x1, 0x1f ;  /* 0x00201f0010047f89 */ /* 0x000fe200000e0000 */
[----:B0-----:R-:W-:Y:S02]  /*c500*/  IMAD.MOV.U32 R2, RZ, RZ, RZ ;  /* 0x000000ffff027224 */ /* 0x001fe400078e00ff */
[----:B--2---:R-:W-:Y:S01]  /*c510*/  @!P1 IMAD.MOV.U32 R2, RZ, RZ, R3 ;  /* 0x000000ffff029224 */ /* 0x004fe200078e0003 */
[----:B------:R-:W-:-:S04]  /*c520*/  ISETP.NE.AND P1, PT, R8, RZ, PT ;  /* 0x000000ff0800720c */ /* 0x000fc80003f25270 */
        /* <DEDUP_REMOVED lines=15> */
[----:B------:R0:W1:Y:S02]  /*c620*/  SHFL.IDX PT, R14, R3, 0x1f, 0x1f ;  /* 0x03e01f00030e7f89 */ /* 0x00006400000e0000 */
.L_x_358:
[----:B------:R-:W-:Y:S02]  /*c630*/  ULDC UR4, c[0x0][0xc38] ;  /* 0x00030e0000047ab9 */ /* 0x000fe40000000800 */
[----:B------:R-:W-:-:S04]  /*c640*/  IMAD.U32 R16, RZ, RZ, UR4 ;  /* 0x00000004ff107e24 */ /* 0x000fc8000f8e00ff */
[----:B-1----:R-:W-:-:S04]  /*c650*/  IMAD R5, R14, R16, RZ ;  /* 0x000000100e057224 */ /* 0x002fc800078e02ff */
[----:B------:R-:W-:-:S05]  /*c660*/  IMAD.IADD R4, R4, 0x1, R5 ;  /* 0x0000000104047824 */ /* 0x000fca00078e0205 */
[----:B------:R-:W-:-:S13]  /*c670*/  ISETP.GT.AND P6, PT, R4, R0, PT ;  /* 0x000000000400720c */ /* 0x000fda0003fc4270 */
[----:B------:R-:W-:Y:S05]  /*c680*/  @P6 BRA `(.L_x_263) ;  /* 0x00000000009c6947 */ /* 0x000fea0003800000 */
.L_x_268:
[----:B------:R-:W1:Y:S01]  /*c690*/  LDC R6, c[0x0][0xc3c] ;  /* 0x00030f00ff067b82 */ /* 0x000e620000000800 */
[----:B------:R-:W-:-:S05]  /*c6a0*/  VIADD R19, R19, 0x1f ;  /* 0x0000001f13137836 */ /* 0x000fca0000000000 */
[----:B-1----:R-:W-:-:S13]  /*c6b0*/  ISETP.GE.AND P6, PT, R19, R6, PT ;  /* 0x000000061300720c */ /* 0x002fda0003fc6270 */
[----:B------:R-:W-:Y:S05]  /*c6c0*/  @P6 BRA `(.L_x_264) ;  /* 0x0000000400446947 */ /* 0x000fea0003800000 */
[----:B------:R-:W1:Y:S01]  /*c6d0*/  S2R R2, SR_TID.X ;  /* 0x0000000000027919 */ /* 0x000e620000002100 */
[----:B------:R-:W-:Y:S01]  /*c6e0*/  BSSY B0, `(.L_x_265) ;  /* 0x0000009000007945 */ /* 0x000fe20003800000 */
[----:B-1----:R-:W-:-:S05]  /*c6f0*/  LOP3.LUT R2, R2, 0x1f, RZ, 0xc0, !PT ;  /* 0x0000001f02027812 */ /* 0x002fca00078ec0ff */
[----:B------:R-:W-:Y:S02]  /*c700*/  IMAD.IADD R5, R19, 0x1, R2 ;  /* 0x0000000113057824 */ /* 0x000fe400078e0202 */
[----:B------:R-:W-:-:S03]  /*c710*/  IMAD.MOV.U32 R2, RZ, RZ, RZ ;  /* 0x000000ffff027224 */ /* 0x000fc600078e00ff */
[----:B------:R-:W-:-:S13]  /*c720*/  ISETP.GE.OR P6, PT, R5, R6, !P0 ;  /* 0x000000060500720c */ /* 0x000fda00047c6670 */
[----:B------:R-:W-:Y:S05]  /*c730*/  @P6 BRA `(.L_x_266) ;  /* 0x00000000000c6947 */ /* 0x000fea0003800000 */
[----:B0-----:R-:W0:Y:S02]  /*c740*/  LDC.64 R2, c[0x0][0xc80] ;  /* 0x00032000ff027b82 */ /* 0x001e240000000a00 */
[----:B0-----:R-:W-:-:S06]  /*c750*/  IMAD.WIDE R2, R5, 0x4, R2 ;  /* 0x0000000405027825 */ /* 0x001fcc00078e0202 */
[----:B------:R1:W5:Y:S02]  /*c760*/  LDG.E R2, desc[UR36][R2.64] ;  /* 0x0000002402027981 */ /* 0x000364000c1e1900 */
.L_x_266:
[----:B------:R-:W-:Y:S05]  /*c770*/  BSYNC B0 ;  /* 0x0000000000007941 */ /* 0x000fea0003800000 */
.L_x_265:
[----:B------:R-:W-:-:S03]  /*c780*/  UMOV UR4, 0xffffffff ;  /* 0xffffffff00047882 */ /* 0x000fc60000000000 */
[----:B------:R-:W-:Y:S05]  /*c790*/  BRA.DIV UR4, `(.L_x_267) ;  /* 0x00000032040c7947 */ /* 0x000fea000b800000 */
[----:B-----5:R-:W2:Y:S02]  /*c7a0*/  SHFL.UP PT, R14, R2, 0x1, RZ ;  /* 0x04200000020e7989 */ /* 0x020ea400000e00ff */
[----:B--2---:R-:W-:-:S05]  /*c7b0*/  SEL R13, R14, RZ, P1 ;  /* 0x000000ff0e0d7207 */ /* 0x004fca0000800000 */
[----:B------:R-:W-:-:S05]  /*c7c0*/  IMAD.IADD R13, R2, 0x1, R13 ;  /* 0x00000001020d7824 */ /* 0x000fca00078e020d */
[----:B------:R-:W2:Y:S02]  /*c7d0*/  SHFL.UP PT, R14, R13, 0x2, RZ ;  /* 0x044000000d0e7989 */ /* 0x000ea400000e00ff */
[----:B--2---:R-:W-:-:S05]  /*c7e0*/  SEL R14, R14, RZ, P2 ;  /* 0x000000ff0e0e7207 */ /* 0x004fca0001000000 */
[----:B01----:R-:W-:-:S05]  /*c7f0*/  IMAD.IADD R3, R13, 0x1, R14 ;  /* 0x000000010d037824 */ /* 0x003fca00078e020e */
        /* <DEDUP_REMOVED lines=9> */
[----:B------:R0:W1:Y:S02]  /*c890*/  SHFL.IDX PT, R14, R3, 0x1f, 0x1f ;  /* 0x03e01f00030e7f89 */ /* 0x00006400000e0000 */
.L_x_366:
[----:B------:R-:W-:Y:S02]  /*c8a0*/  ULDC UR4, c[0x0][0xc38] ;  /* 0x00030e0000047ab9 */ /* 0x000fe40000000800 */
[----:B------:R-:W-:-:S04]  /*c8b0*/  IMAD.U32 R16, RZ, RZ, UR4 ;  /* 0x00000004ff107e24 */ /* 0x000fc8000f8e00ff */
[----:B-1----:R-:W-:-:S04]  /*c8c0*/  IMAD R5, R14, R16, RZ ;  /* 0x000000100e057224 */ /* 0x002fc800078e02ff */
[----:B------:R-:W-:-:S05]  /*c8d0*/  IMAD.IADD R4, R5, 0x1, R4 ;  /* 0x0000000105047824 */ /* 0x000fca00078e0204 */
[----:B------:R-:W-:-:S13]  /*c8e0*/  ISETP.GT.AND P6, PT, R4, R0, PT ;  /* 0x000000000400720c */ /* 0x000fda0003fc4270 */
[----:B------:R-:W-:Y:S05]  /*c8f0*/  @!P6 BRA `(.L_x_268) ;  /* 0xfffffffc0064e947 */ /* 0x000fea000383ffff */
.L_x_263:
[----:B------:R-:W-:Y:S01]  /*c900*/  IMAD.IADD R5, R4, 0x1, -R5 ;  /* 0x0000000104057824 */ /* 0x000fe200078e0a05 */
[----:B------:R-:W-:-:S03]  /*c910*/  UMOV UR4, 0xffffffff ;  /* 0xffffffff00047882 */ /* 0x000fc60000000000 */
[----:B------:R-:W-:-:S05]  /*c920*/  IMAD R7, R3, R16, R5 ;  /* 0x0000001003077224 */ /* 0x000fca00078e0205 */
[----:B------:R-:W-:Y:S01]  /*c930*/  ISETP.GT.AND P6, PT, R7, R0, PT ;  /* 0x000000000700720c */ /* 0x000fe20003fc4270 */
[----:B------:R-:W-:-:S12]  /*c940*/  BRA.DIV UR4, `(.L_x_269) ;  /* 0x00000032045c7947 */ /* 0x000fd8000b800000 */
[----:B------:R-:W-:-:S04]  /*c950*/  VOTE.ANY R6, PT, !P6 ;  /* 0x0000000000067806 */ /* 0x000fc800070e0100 */
[----:B------:R-:W1:Y:S02]  /*c960*/  POPC R4, R6 ;  /* 0x0000000600047309 */ /* 0x000e640000000000 */
[----:B-1----:R1:W2:Y:S02]  /*c970*/  SHFL.IDX PT, R17, R2, R4, 0x1f ;  /* 0x00001f0402117589 */ /* 0x0022a400000e0000 */
.L_x_370:
[----:B------:R-:W-:Y:S01]  /*c980*/  ISETP.NE.AND P0, PT, R6, RZ, PT ;  /* 0x000000ff0600720c */ /* 0x000fe20003f05270 */
[----:B------:R-:W-:-:S12]  /*c990*/  IMAD.MOV.U32 R14, RZ, RZ, RZ ;  /* 0x000000ffff0e7224 */ /* 0x000fd800078e00ff */
[----:B------:R-:W-:Y:S05]  /*c9a0*/  @!P0 BRA `(.L_x_270) ;  /* 0x0000000000108947 */ /* 0x000fea0003800000 */
[----:B------:R-:W-:Y:S01]  /*c9b0*/  UMOV UR4, 0xffffffff ;  /* 0xffffffff00047882 */ /* 0x000fe20000000000 */
[----:B------:R-:W-:Y:S02]  /*c9c0*/  VIADD R12, R4, 0xffffffff ;  /* 0xffffffff040c7836 */ /* 0x000fe40000000000 */
[----:B------:R-:W-:Y:S05]  /*c9d0*/  BRA.DIV UR4, `(.L_x_271) ;  /* 0x0000003204807947 */ /* 0x000fea000b800000 */
[----:B------:R3:W4:Y:S02]  /*c9e0*/  SHFL.IDX PT, R14, R3, R12, 0x1f ;  /* 0x00001f0c030e7589 */ /* 0x00072400000e0000 */
.L_x_270:
[----:B--2---:R-:W-:Y:S01]  /*c9f0*/  IABS R6, R17 ;  /* 0x0000001100067213 */ /* 0x004fe20000000000 */
[----:B----4-:R-:W-:Y:S01]  /*ca00*/  IMAD R16, R14, R16, R5 ;  /* 0x000000100e107224 */ /* 0x010fe200078e0205 */
[----:B------:R-:W-:Y:S01]  /*ca10*/  IADD3 R19, R4, R19, RZ ;  /* 0x0000001304137210 */ /* 0x000fe20007ffe0ff */
[----:B-1----:R-:W-:Y:S01]  /*ca20*/  IMAD.MOV.U32 R2, RZ, RZ, RZ ;  /* 0x000000ffff027224 */ /* 0x002fe200078e00ff */
[----:B------:R-:W1:Y:S01]  /*ca30*/  I2F.RP R7, R6 ;  /* 0x0000000600077306 */ /* 0x000e620000209400 */
[----:B------:R-:W-:-:S07]  /*ca40*/  IMAD.IADD R0, R0, 0x1, -R16 ;  /* 0x0000000100007824 */ /* 0x000fce00078e0a10 */
[----:B-1----:R-:W0:Y:S02]  /*ca50*/  MUFU.RCP R7, R7 ;  /* 0x0000000700077308 */ /* 0x002e240000001000 */
[----:B0--3--:R-:W-:-:S06]  /*ca60*/  VIADD R3, R7, 0xffffffe ;  /* 0x0ffffffe07037836 */ /* 0x009fcc0000000000 */
[----:B------:R-:W0:Y:S02]  /*ca70*/  F2I.FTZ.U32.TRUNC.NTZ R3, R3 ;  /* 0x0000000300037305 */ /* 0x000e24000021f000 */
[----:B0-----:R-:W-:-:S05]  /*ca80*/  IADD3 R5, RZ, -R3, RZ ;  /* 0x80000003ff057210 */ /* 0x001fca0007ffe0ff */
[----:B------:R-:W-:-:S04]  /*ca90*/  IMAD R5, R5, R6, RZ ;  /* 0x0000000605057224 */ /* 0x000fc800078e02ff */
[----:B------:R-:W-:Y:S01]  /*caa0*/  IMAD.HI.U32 R2, R3, R5, R2 ;  /* 0x0000000503027227 */ /* 0x000fe200078e0002 */
[----:B------:R-:W-:Y:S02]  /*cab0*/  IABS R5, R17 ;  /* 0x0000001100057213 */ /* 0x000fe40000000000 */
[----:B------:R-:W-:-:S03]  /*cac0*/  IABS R3, R0 ;  /* 0x0000000000037213 */ /* 0x000fc60000000000 */
[----:B------:R-:W-:Y:S02]  /*cad0*/  IMAD.MOV R5, RZ, RZ, -R5 ;  /* 0x000000ffff057224 */ /* 0x000fe400078e0a05 */
        /* <DEDUP_REMOVED lines=11> */
[----:B------:R-:W-:-:S05]  /*cb90*/  @!P1 LOP3.LUT R2, RZ, R17, RZ, 0x33, !PT ;  /* 0x00000011ff029212 */ /* 0x000fca00078e33ff */
[--C-:B------:R-:W-:Y:S02]  /*cba0*/  IMAD.MOV R3, RZ, RZ, -R2.reuse ;  /* 0x000000ffff037224 */ /* 0x100fe400078e0a02 */
[----:B------:R-:W-:Y:S02]  /*cbb0*/  IMAD.MOV.U32 R18, RZ, RZ, R2 ;  /* 0x000000ffff127224 */ /* 0x000fe400078e0002 */
[----:B------:R-:W-:Y:S01]  /*cbc0*/  IMAD R17, R17, R3, R0 ;  /* 0x0000000311117224 */ /* 0x000fe200078e0200 */
[----:B------:R-:W-:Y:S06]  /*cbd0*/  BRA `(.L_x_272) ;  /* 0x00000000001c7947 */ /* 0x000fec0003800000 */
.L_x_264:
[----:B------:R-:W-:Y:S01]  /*cbe0*/  UMOV UR4, URZ ;  /* 0x0000003f00047c82 */ /* 0x000fe20008000000 */
[----:B------:R-:W-:Y:S01]  /*cbf0*/  UMOV UR5, URZ ;  /* 0x0000003f00057c82 */ /* 0x000fe20008000000 */
[----:B------:R-:W-:Y:S01]  /*cc00*/  ULDC UR6, c[0x0][0xc3c] ;  /* 0x00030f0000067ab9 */ /* 0x000fe20000000800 */
[----:B------:R-:W-:Y:S02]  /*cc10*/  IMAD.MOV.U32 R16, RZ, RZ, R0 ;  /* 0x000000ffff107224 */ /* 0x000fe400078e0000 */
[----:B------:R-:W-:Y:S02]  /*cc20*/  IMAD.U32 R17, RZ, RZ, UR4 ;  /* 0x00000004ff117e24 */ /* 0x000fe4000f8e00ff */
[----:B------:R-:W-:Y:S02]  /*cc30*/  IMAD.U32 R18, RZ, RZ, UR5 ;  /* 0x00000005ff127e24 */ /* 0x000fe4000f8e00ff */
[----:B------:R-:W-:-:S07]  /*cc40*/  IMAD.U32 R19, RZ, RZ, UR6 ;  /* 0x00000006ff137e24 */ /* 0x000fce000f8e00ff */
.L_x_272:
[----:B------:R-:W1:Y:S01]  /*cc50*/  S2R R0, SR_TID.X ;  /* 0x0000000000007919 */ /* 0x000e620000002100 */
[----:B------:R-:W-:Y:S05]  /*cc60*/  WARPSYNC.ALL ;  /* 0x0000000000007948 */ /* 0x000fea0003800000 */
[----:B------:R-:W-:Y:S01]  /*cc70*/  BAR.SYNC.DEFER_BLOCKING 0x4, 0x200 ;  /* 0x0108000000007b1d */ /* 0x000fe20000010000 */
[----:B-1----:R-:W-:-:S04]  /*cc80*/  LOP3.LUT R0, R0, 0x1f, RZ, 0xc0, !PT ;  /* 0x0000001f00007812 */ /* 0x002fc800078ec0ff */
[----:B------:R-:W-:-:S13]  /*cc90*/  ISETP.NE.AND P0, PT, R0, RZ, PT ;  /* 0x000000ff0000720c */ /* 0x000fda0003f05270 */
[----:B0-----:R-:W0:Y:S01]  /*cca0*/  @!P0 S2R R3, SR_CgaCtaId ;  /* 0x0000000000038919 */ /* 0x001e220000008800 */
[----:B------:R-:W-:-:S04]  /*ccb0*/  @!P0 MOV R0, 0x400 ;  /* 0x0000040000008802 */ /* 0x000fc80000000f00 */
[----:B0-----:R-:W-:-:S05]  /*ccc0*/  @!P0 LEA R23, R3, R0, 0x18 ;  /* 0x0000000003178211 */ /* 0x001fca00078ec0ff */
[----:B------:R0:W-:Y:S01]  /*ccd0*/  @!P0 STS.128 [R23+0x2d8d0], R16 ;  /* 0x02d8d01017008388 */ /* 0x0001e20000000c00 */
[----:B------:R-:W-:Y:S06]  /*cce0*/  BAR.ARV 0x5, 0x200 ;  /* 0x0148000000007b1d */ /* 0x000fec0000002000 */
.L_x_261:
[----:B------:R-:W-:Y:S02]  /*ccf0*/  ULDC UR4, c[0x0][0xc3c] ;  /* 0x00030f0000047ab9 */ /* 0x000fe40000000800 */
[----:B--2---:R-:W-:-:S13]  /*cd00*/  ISETP.GE.AND P0, PT, R19, UR4, PT ;  /* 0x0000000413007c0c */ /* 0x004fda000bf06270 */
[----:B------:R-:W-:Y:S05]  /*cd10*/  @!P0 BRA `(.L_x_273) ;  /* 0xffffffb800f48947 */ /* 0x000fea000383ffff */
[----:B------:R-:W-:Y:S05]  /*cd20*/  BSYNC B8 ;  /* 0x0000000000087941 */ /* 0x000fea0003800000 */
.L_x_212:
[----:B0-----:R-:W2:Y:S01]  /*cd30*/  LDL.LU R0, [R1+0x30] ;  /* 0x0000300001007983 */ /* 0x001ea20000300800 */
[----:B------:R-:W-:Y:S01]  /*cd40*/  BSSY B0, `(.L_x_274) ;  /* 0x000000b000007945 */ /* 0x000fe20003800000 */
[----:B------:R-:W0:Y:S01]  /*cd50*/  S2R R5, SR_CgaCtaId ;  /* 0x0000000000057919 */ /* 0x000e220000008800 */
[----:B--2---:R-:W-:-:S05]  /*cd60*/  VIADD R0, R0, 0x1 ;  /* 0x0000000100007836 */ /* 0x004fca0000000000 */
[----:B------:R-:W-:-:S04]  /*cd70*/  LEA.HI R2, R0, R0, RZ, 0x1 ;  /* 0x0000000000027211 */ /* 0x000fc800078f08ff */
[----:B------:R-:W-:Y:S02]  /*cd80*/  LOP3.LUT R3, R2, 0xfffffffe, RZ, 0xc0, !PT ;  /* 0xfffffffe02037812 */ /* 0x000fe400078ec0ff */
[----:B------:R-:W-:-:S03]  /*cd90*/  MOV R2, 0x400 ;  /* 0x0000040000027802 */ /* 0x000fc60000000f00 */
[----:B------:R-:W-:Y:S01]  /*cda0*/  IMAD.IADD R0, R0, 0x1, -R3 ;  /* 0x0000000100007824 */ /* 0x000fe200078e0a03 */
[----:B0-----:R-:W-:-:S04]  /*cdb0*/  LEA R5, R5, R2, 0x18 ;  /* 0x0000000205057211 */ /* 0x001fc800078ec0ff */
[----:B------:R-:W-:-:S04]  /*cdc0*/  SHF.L.U32 R0, R0, 0x1f, RZ ;  /* 0x0000001f00007819 */ /* 0x000fc800000006ff */
[----:B------:R-:W0:Y:S02]  /*cdd0*/  SYNCS.PHASECHK.TRANS64.TRYWAIT P0, [R5+URZ+0x2d820], R0 ;  /* 0x02d82000050075a7 */ /* 0x000e24000800017f */
[----:B0-----:R-:W-:Y:S05]  /*cde0*/  @!P0 BRA `(.L_x_275) ;  /* 0x0000002c00a08947 */ /* 0x001fea0003800000 */
.L_x_373:
[----:B------:R-:W-:Y:S05]  /*cdf0*/  BSYNC B0 ;  /* 0x0000000000007941 */ /* 0x000fea0003800000 */
.L_x_274:
[----:B------:R-:W-:-:S03]  /*ce00*/  UMOV UR4, 0xffffffff ;  /* 0xffffffff00047882 */ /* 0x000fc60000000000 */
[----:B------:R-:W-:Y:S05]  /*ce10*/  BRA.DIV UR4, `(.L_x_276) ;  /* 0x0000002e04a87947 */ /* 0x000fea000b800000 */
[----:B0-----:R-:W0:Y:S02]  /*ce20*/  S2R R0, SR_TID.X ;  /* 0x0000000000007919 */ /* 0x001e240000002100 */
[----:B0-----:R-:W-:-:S04]  /*ce30*/  SHF.R.U32.HI R0, RZ, 0x5, R0 ;  /* 0x00000005ff007819 */ /* 0x001fc80000011600 */
[----:B------:R-:W-:-:S05]  /*ce40*/  LOP3.LUT R0, R0, 0x3, RZ, 0xc0, !PT ;  /* 0x0000000300007812 */ /* 0x000fca00078ec0ff */
[----:B------:R0:W2:Y:S02]  /*ce50*/  SHFL.IDX PT, R14, R0, RZ, 0x1f ;  /* 0x00001fff000e7589 */ /* 0x0000a400000e0000 */
.L_x_376:
[----:B--2---:R-:W-:Y:S01]  /*ce60*/  ISETP.NE.AND P0, PT, R14, RZ, PT ;  /* 0x000000ff0e00720c */ /* 0x004fe20003f05270 */
[----:B------:R-:W-:-:S12]  /*ce70*/  BSSY B0, `(.L_x_277) ;  /* 0x0000024000007945 */ /* 0x000fd80003800000 */
[----:B------:R-:W-:Y:S05]  /*ce80*/  @P0 BRA `(.L_x_278) ;  /* 0x0000000000880947 */ /* 0x000fea0003800000 */
[----:B------:R-:W-:-:S03]  /*ce90*/  UMOV UR4, 0xffffffff ;  /* 0xffffffff00047882 */ /* 0x000fc60000000000 */
[----:B------:R-:W-:Y:S05]  /*cea0*/  BRA.DIV UR4, `(.L_x_279) ;  /* 0x0000002e04b87947 */ /* 0x000fea000b800000 */
[----:B------:R-:W-:-:S13]  /*ceb0*/  ELECT P6, URZ, PT ;  /* 0x00000000003f782f */ /* 0x000fda00038c0000 */
.L_x_379:
[----:B------:R-:W-:Y:S05]  /*cec0*/  @!P6 BRA `(.L_x_278) ;  /* 0x000000000078e947 */ /* 0x000fea0003800000 */
[----:B0-----:R-:W2:Y:S02]  /*ced0*/  LDL.LU R0, [R1+0x1c] ;  /* 0x00001c0001007983 */ /* 0x001ea40000300800 */
[----:B--2---:R-:W-:-:S04]  /*cee0*/  LOP3.LUT R0, R0, 0x2, RZ, 0xfc, !PT ;  /* 0x0000000200007812 */ /* 0x004fc800078efcff */
[----:B------:R-:W-:-:S13]  /*cef0*/  ISETP.NE.AND P0, PT, R0, 0x3, PT ;  /* 0x000000030000780c */ /* 0x000fda0003f05270 */
[----:B------:R-:W-:Y:S05]  /*cf00*/  @!P0 BRA `(.L_x_280) ;  /* 0x0000000000048947 */ /* 0x000fea0003800000 */
[----:B------:R-:W-:Y:S01]  /*cf10*/  BPT.TRAP 0x1 ;  /* 0x000000040000795c */ /* 0x000fe20000300000 */
.L_x_280:
[C---:B------:R-:W-:Y:S01]  /*cf20*/  IMAD R3, R26.reuse, 0x8, R5 ;  /* 0x000000081a037824 */ /* 0x040fe200078e0205 */
[----:B------:R-:W-:Y:S02]  /*cf30*/  SHF.L.U32 R2, R29, 0x1f, RZ ;  /* 0x0000001f1d027819 */ /* 0x000fe400000006ff */
[----:B------:R-:W-:Y:S02]  /*cf40*/  IADD3 R26, R26, 0x1, RZ ;  /* 0x000000011a1a7810 */ /* 0x000fe40007ffe0ff */
[----:B------:R-:W0:Y:S02]  /*cf50*/  SYNCS.PHASECHK.TRANS64.TRYWAIT P1, [R3+URZ+0x2d840], R2 ;  /* 0x02d84002030075a7 */ /* 0x000e24000802017f */
[----:B------:R-:W-:-:S04]  /*cf60*/  ISETP.NE.AND P2, PT, R26, 0x2, PT ;  /* 0x000000021a00780c */ /* 0x000fc80003f45270 */
[----:B------:R-:W-:Y:S01]  /*cf70*/  SEL R0, RZ, 0x1, P2 ;  /* 0x00000001ff007807 */ /* 0x000fe20001000000 */
[----:B0-----:R-:W-:Y:S08]  /*cf80*/  @!P1 BRA `(.L_x_281) ;  /* 0x0000002c00a09947 */ /* 0x001ff00003800000 */
.L_x_380:
[----:B------:R-:W-:Y:S02]  /*cf90*/  SEL R26, R26, RZ, P2 ;  /* 0x000000ff1a1a7207 */ /* 0x000fe40001000000 */
[----:B------:R-:W-:Y:S01]  /*cfa0*/  LOP3.LUT R0, R29, R0, RZ, 0x3c, !PT ;  /* 0x000000001d007212 */ /* 0x000fe200078e3cff */
[----:B------:R-:W-:Y:S06]  /*cfb0*/  @!P0 BRA `(.L_x_282) ;  /* 0x0000000000048947 */ /* 0x000fec0003800000 */
[----:B------:R-:W-:Y:S01]  /*cfc0*/  BPT.TRAP 0x1 ;  /* 0x000000040000795c */ /* 0x000fe20000300000 */
.L_x_282:
[----:B------:R-:W-:Y:S01]  /*cfd0*/  IMAD R5, R26, 0x8, R5 ;  /* 0x000000081a057824 */ /* 0x000fe200078e0205 */
[----:B------:R-:W-:-:S04]  /*cfe0*/  SHF.L.U32 R0, R0, 0x1f, RZ ;  /* 0x0000001f00007819 */ /* 0x000fc800000006ff */
[----:B------:R-:W2:Y:S02]  /*cff0*/  SYNCS.PHASECHK.TRANS64.TRYWAIT P1, [R5+URZ+0x2d840], R0 ;  /* 0x02d84000050075a7 */ /* 0x000ea4000802017f */
[----:B--2---:R-:W-:Y:S05]  /*d000*/  @!P1 BRA `(.L_x_283) ;  /* 0x0000002c00949947 */ /* 0x004fea0003800000 */
.L_x_381:
[----:B------:R-:W-:Y:S05]  /*d010*/  @!P0 BRA `(.L_x_284) ;  /* 0x0000000000048947 */ /* 0x000fea0003800000 */
[----:B------:R-:W-:Y:S01]  /*d020*/  BPT.TRAP 0x1 ;  /* 0x000000040000795c */ /* 0x000fe20000300000 */
.L_x_284:
[----:B------:R-:W3:Y:S02]  /*d030*/  SYNCS.PHASECHK.TRANS64.TRYWAIT P1, [R3+URZ+0x2d860], R2 ;  /* 0x02d86002030075a7 */ /* 0x000ee4000802017f */
[----:B---3--:R-:W-:Y:S05]  /*d040*/  @!P1 BRA `(.L_x_285) ;  /* 0x0000002c00989947 */ /* 0x008fea0003800000 */
.L_x_382:
[----:B------:R-:W-:Y:S05]  /*d050*/  @!P0 BRA `(.L_x_286) ;  /* 0x0000000000048947 */ /* 0x000fea0003800000 */
[----:B------:R-:W-:Y:S01]  /*d060*/  BPT.TRAP 0x1 ;  /* 0x000000040000795c */ /* 0x000fe20000300000 */
.L_x_286:
[----:B----4-:R4:W0:Y:S02]  /*d070*/  SYNCS.PHASECHK.TRANS64.TRYWAIT P0, [R5+URZ+0x2d860], R0 ;  /* 0x02d86000050075a7 */ /* 0x010824000800017f */
[----:B0-----:R-:W-:Y:S05]  /*d080*/  @!P0 NANOSLEEP.SYNCS 0x989680 ;  /* 0x009896800000895d */ /* 0x001fea0003900000 */
[----:B------:R-:W0:Y:S02]  /*d090*/  @!P0 SYNCS.PHASECHK.TRANS64 P0, [R5+URZ+0x2d860], R0 ;  /* 0x02d86000050085a7 */ /* 0x000e24000800007f */
[----:B0-----:R-:W-:Y:S05]  /*d0a0*/  @!P0 BRA `(.L_x_286) ;  /* 0xfffffffc00f08947 */ /* 0x001fea000383ffff */
.L_x_278:
[----:B------:R-:W-:Y:S05]  /*d0b0*/  BSYNC B0 ;  /* 0x0000000000007941 */ /* 0x000fea0003800000 */
.L_x_277:
[----:B------:R-:W-:Y:S05]  /*d0c0*/  EXIT ;  /* 0x000000000000794d */ /* 0x000fea0003800000 */
.L_x_168:
[----:B0-----:R-:W-:-:S04]  /*d0d0*/  IMAD.U32 R3, RZ, RZ, UR40 ;  /* 0x00000028ff037e24 */ /* 0x001fc8000f8e00ff */
[----:B------:R0:W1:Y:S03]  /*d0e0*/  SYNCS.PHASECHK.TRANS64.TRYWAIT P1, [R3+URZ+0x2d800], R0 ;  /* 0x02d80000030075a7 */ /* 0x000066000802017f */
[----:B-1----:R-:W-:Y:S05]  /*d0f0*/  @!P1 NANOSLEEP.SYNCS 0x989680 ;  /* 0x009896800000995d */ /* 0x002fea0003900000 */
[----:B------:R-:W1:Y:S02]  /*d100*/  @!P1 SYNCS.PHASECHK.TRANS64 P1, [R3+URZ+0x2d800], R0 ;  /* 0x02d80000030095a7 */ /* 0x000e64000802007f */
[----:B-1----:R-:W-:Y:S05]  /*d110*/  @!P1 BRA `(.L_x_168) ;  /* 0xfffffffc00ec9947 */ /* 0x002fea000383ffff */
[----:B------:R-:W-:Y:S05]  /*d120*/  BRA `(.L_x_287) ;  /* 0xffffff4400087947 */ /* 0x000fea000383ffff */
.L_x_172:
[----:B-1----:R1:W2:Y:S02]  /*d130*/  SYNCS.PHASECHK.TRANS64.TRYWAIT P1, [R4+URZ+0x2d830], R3 ;  /* 0x02d83003040075a7 */ /* 0x0022a4000802017f */
[----:B--2---:R-:W-:Y:S05]  /*d140*/  @!P1 NANOSLEEP.SYNCS 0x989680 ;  /* 0x009896800000995d */ /* 0x004fea0003900000 */
[----:B------:R-:W2:Y:S02]  /*d150*/  @!P1 SYNCS.PHASECHK.TRANS64 P1, [R4+URZ+0x2d830], R3 ;  /* 0x02d83003040095a7 */ /* 0x000ea4000802007f */
[----:B--2---:R-:W-:Y:S05]  /*d160*/  @!P1 BRA `(.L_x_172) ;  /* 0xfffffffc00f09947 */ /* 0x004fea000383ffff */
[----:B------:R-:W-:Y:S05]  /*d170*/  BRA `(.L_x_171) ;  /* 0xffffff4400247947 */ /* 0x000fea000383ffff */
.L_x_178:
[----:B-1----:R-:W-:-:S04]  /*d180*/  IMAD.U32 R3, RZ, RZ, UR7 ;  /* 0x00000007ff037e24 */ /* 0x002fc8000f8e00ff */
[----:B------:R1:W2:Y:S03]  /*d190*/  SYNCS.PHASECHK.TRANS64.TRYWAIT P1, [R3+URZ+0x2d830], R0 ;  /* 0x02d83000030075a7 */ /* 0x0002a6000802017f */
[----:B--2---:R-:W-:Y:S05]  /*d1a0*/  @!P1 NANOSLEEP.SYNCS 0x989680 ;  /* 0x009896800000995d */ /* 0x004fea0003900000 */
[----:B------:R-:W2:Y:S02]  /*d1b0*/  @!P1 SYNCS.PHASECHK.TRANS64 P1, [R3+URZ+0x2d830], R0 ;  /* 0x02d83000030095a7 */ /* 0x000ea4000802007f */
[----:B--2---:R-:W-:Y:S05]  /*d1c0*/  @!P1 BRA `(.L_x_178) ;  /* 0xfffffffc00ec9947 */ /* 0x004fea000383ffff */
[----:B------:R-:W-:Y:S05]  /*d1d0*/  BRA `(.L_x_175) ;  /* 0xffffff6800087947 */ /* 0x000fea000383ffff */
.L_x_182:
[----:B-1----:R-:W-:-:S04]  /*d1e0*/  IMAD.U32 R3, RZ, RZ, UR7 ;  /* 0x00000007ff037e24 */ /* 0x002fc8000f8e00ff */
[----:B------:R1:W2:Y:S03]  /*d1f0*/  SYNCS.PHASECHK.TRANS64.TRYWAIT P1, [R3+URZ+0x2d850], R0 ;  /* 0x02d85000030075a7 */ /* 0x0002a6000802017f */
[----:B--2---:R-:W-:Y:S05]  /*d200*/  @!P1 NANOSLEEP.SYNCS 0x989680 ;  /* 0x009896800000995d */ /* 0x004fea0003900000 */
[----:B------:R-:W2:Y:S02]  /*d210*/  @!P1 SYNCS.PHASECHK.TRANS64 P1, [R3+URZ+0x2d850], R0 ;  /* 0x02d85000030095a7 */ /* 0x000ea4000802007f */
[----:B--2---:R-:W-:Y:S05]  /*d220*/  @!P1 BRA `(.L_x_182) ;  /* 0xfffffffc00ec9947 */ /* 0x004fea000383ffff */
[----:B------:R-:W-:Y:S05]  /*d230*/  BRA `(.L_x_179) ;  /* 0xffffff6800b87947 */ /* 0x000fea000383ffff */
.L_x_189:
[----:B-1----:R-:W-:-:S04]  /*d240*/  IMAD.U32 R9, RZ, RZ, UR4 ;  /* 0x00000004ff097e24 */ /* 0x002fc8000f8e00ff */
[----:B------:R1:W2:Y:S03]  /*d250*/  SYNCS.PHASECHK.TRANS64.TRYWAIT P1, [R9+URZ+0x2d850], R4 ;  /* 0x02d85004090075a7 */ /* 0x0002a6000802017f */
[----:B--2---:R-:W-:Y:S05]  /*d260*/  @!P1 NANOSLEEP.SYNCS 0x989680 ;  /* 0x009896800000995d */ /* 0x004fea0003900000 */
[----:B------:R-:W2:Y:S02]  /*d270*/  @!P1 SYNCS.PHASECHK.TRANS64 P1, [R9+URZ+0x2d850], R4 ;  /* 0x02d85004090095a7 */ /* 0x000ea4000802007f */
[----:B--2---:R-:W-:Y:S05]  /*d280*/  @!P1 BRA `(.L_x_189) ;  /* 0xfffffffc00ec9947 */ /* 0x004fea000383ffff */
[----:B------:R-:W-:Y:S05]  /*d290*/  BRA `(.L_x_188) ;  /* 0xffffff8400e87947 */ /* 0x000fea000383ffff */
.L_x_224:
[----:B------:R-:W0:Y:S01]  /*d2a0*/  S2R R20, SR_TID.X ;  /* 0x0000000000147919 */ /* 0x000e220000002100 */
[----:B------:R-:W-:Y:S01]  /*d2b0*/  BSSY B0, `(.L_x_288) ;  /* 0x000000a000007945 */ /* 0x000fe20003800000 */
[----:B------:R-:W-:Y:S01]  /*d2c0*/  IMAD.MOV.U32 R12, RZ, RZ, RZ ;  /* 0x000000ffff0c7224 */ /* 0x000fe200078e00ff */
[----:B------:R-:W-:Y:S01]  /*d2d0*/  MOV R15, 0xffffffff ;  /* 0xffffffff000f7802 */ /* 0x000fe20000000f00 */
[----:B------:R-:W-:Y:S01]  /*d2e0*/  IMAD.MOV.U32 R11, RZ, RZ, 0x1f ;  /* 0x0000001fff0b7424 */ /* 0x000fe200078e00ff */
[----:B0-----:R-:W-:-:S04]  /*d2f0*/  SHF.R.U32.HI R9, RZ, 0x5, R20 ;  /* 0x00000005ff097819 */ /* 0x001fc80000011614 */
[----:B------:R-:W-:-:S05]  /*d300*/  LOP3.LUT R9, R9, 0x3, RZ, 0xc0, !PT ;  /* 0x0000000309097812 */ /* 0x000fca00078ec0ff */
[----:B------:R-:W-:-:S07]  /*d310*/  IMAD.MOV.U32 R13, RZ, RZ, R9 ;  /* 0x000000ffff0d7224 */ /* 0x000fce00078e0009 */
[----:B-----5:R-:W-:Y:S05]  /*d320*/  WARPSYNC.COLLECTIVE R15, `(.L_x_289) ;  /* 0x000000000f087348 */ /* 0x020fea0003c00000 */
[----:B------:R0:W1:Y:S02]  /*d330*/  SHFL.IDX P6, R14, R13, R12, R11 ;  /* 0x0000000c0d0e7389 */ /* 0x00006400000c000b */
[----:B01---5:R-:W-:Y:S01]  /*d340*/  ENDCOLLECTIVE ;  /* 0x000000000000791b */ /* 0x023fe20003800000 */
.L_x_289:
[----:B------:R-:W-:Y:S05]  /*d350*/  BSYNC B0 ;  /* 0x0000000000007941 */ /* 0x000fea0003800000 */
.L_x_288:
[----:B------:R-:W-:Y:S05]  /*d360*/  BRA `(.L_x_290) ;  /* 0xffffffc000cc7947 */ /* 0x000fea000383ffff */
.L_x_227:
[----:B-1----:R1:W2:Y:S02]  /*d370*/  SYNCS.PHASECHK.TRANS64.TRYWAIT P0, [R2+URZ+0x2d840], R3 ;  /* 0x02d84003020075a7 */ /* 0x0022a4000800017f */
[----:B--2---:R-:W-:Y:S05]  /*d380*/  @!P0 NANOSLEEP.SYNCS 0x989680 ;  /* 0x009896800000895d */ /* 0x004fea0003900000 */
[----:B------:R-:W2:Y:S02]  /*d390*/  @!P0 SYNCS.PHASECHK.TRANS64 P0, [R2+URZ+0x2d840], R3 ;  /* 0x02d84003020085a7 */ /* 0x000ea4000800007f */
[----:B--2---:R-:W-:Y:S05]  /*d3a0*/  @!P0 BRA `(.L_x_227) ;  /* 0xfffffffc00f08947 */ /* 0x004fea000383ffff */
[----:B------:R-:W-:Y:S05]  /*d3b0*/  BRA `(.L_x_291) ;  /* 0xffffffc4002c7947 */ /* 0x000fea000383ffff */
.L_x_228:
        /* <DEDUP_REMOVED lines=8> */
.L_x_293:
[----:B------:R-:W-:Y:S05]  /*d440*/  BSYNC B0 ;  /* 0x0000000000007941 */ /* 0x000fea0003800000 */
.L_x_292:
[----:B------:R-:W-:Y:S01]  /*d450*/  IMAD.MOV.U32 R13, RZ, RZ, R0 ;  /* 0x000000ffff0d7224 */ /* 0x000fe200078e0000 */
[----:B------:R-:W-:Y:S01]  /*d460*/  MOV R15, 0xffffffff ;  /* 0xffffffff000f7802 */ /* 0x000fe20000000f00 */
[----:B------:R-:W-:Y:S02]  /*d470*/  IMAD.MOV.U32 R12, RZ, RZ, RZ ;  /* 0x000000ffff0c7224 */ /* 0x000fe400078e00ff */
[----:B------:R-:W-:Y:S02]  /*d480*/  IMAD.MOV.U32 R11, RZ, RZ, 0x1c1f ;  /* 0x00001c1fff0b7424 */ /* 0x000fe400078e00ff */
[----:B------:R-:W-:Y:S02]  /*d490*/  IMAD.MOV.U32 R4, RZ, RZ, R14 ;  /* 0x000000ffff047224 */ /* 0x000fe400078e000e */
[----:B------:R-:W-:-:S07]  /*d4a0*/  @P0 IMAD R8, R7, 0x2, R23 ;  /* 0x0000000207080824 */ /* 0x000fce00078e0217 */
[----:B------:R-:W-:Y:S05]  /*d4b0*/  WARPSYNC.COLLECTIVE R15, `(.L_x_294) ;  /* 0x000000000f087348 */ /* 0x000fea0003c00000 */
[----:B------:R0:W1:Y:S02]  /*d4c0*/  SHFL.IDX P6, R14, R13, R12, R11 ;  /* 0x0000000c0d0e7389 */ /* 0x00006400000c000b */
[----:B01----:R-:W-:Y:S01]  /*d4d0*/  ENDCOLLECTIVE ;  /* 0x000000000000791b */ /* 0x003fe20003800000 */
.L_x_294:
[----:B------:R-:W-:Y:S02]  /*d4e0*/  IMAD.MOV.U32 R13, RZ, RZ, R6 ;  /* 0x000000ffff0d7224 */ /* 0x000fe400078e0006 */
[----:B------:R-:W-:Y:S02]  /*d4f0*/  IMAD.MOV.U32 R12, RZ, RZ, 0x1 ;  /* 0x00000001ff0c7424 */ /* 0x000fe400078e00ff */
[----:B------:R-:W-:-:S07]  /*d500*/  IMAD.MOV.U32 R5, RZ, RZ, R14 ;  /* 0x000000ffff057224 */ /* 0x000fce00078e000e */
[----:B------:R-:W-:Y:S05]  /*d510*/  WARPSYNC.COLLECTIVE R15, `(.L_x_295) ;  /* 0x000000000f087348 */ /* 0x000fea0003c00000 */
[----:B------:R0:W1:Y:S02]  /*d520*/  SHFL.IDX P6, R14, R13, R12, R11 ;  /* 0x0000000c0d0e7389 */ /* 0x00006400000c000b */
[----:B01----:R-:W-:Y:S01]  /*d530*/  ENDCOLLECTIVE ;  /* 0x000000000000791b */ /* 0x003fe20003800000 */
.L_x_295:
[----:B------:R-:W-:-:S05]  /*d540*/  @P0 LEA R5, P1, R9, R5, 0x1 ;  /* 0x0000000509050211 */ /* 0x000fca00078208ff */
[----:B------:R-:W-:Y:S01]  /*d550*/  @P0 IMAD.X R4, RZ, RZ, R4, P1 ;  /* 0x000000ffff040224 */ /* 0x000fe200008e0604 */
[----:B------:R-:W-:-:S04]  /*d560*/  ISETP.GE.AND P1, PT, R3, 0x21, PT ;  /* 0x000000210300780c */ /* 0x000fc80003f26270 */
        /* <DEDUP_REMOVED lines=9> */
[----:B------:R0:W-:Y:S02]  /*d600*/  @P0 LDGSTS.E.BYPASS.LTC128B.128 [R8+0x19400], desc[UR36][R4.64+0x80], !P2 ;  /* 0x1940008004080fae */ /* 0x0001e4000d101d64 */
[----:B0-----:R-:W-:-:S07]  /*d610*/  IMAD.MOV.U32 R4, RZ, RZ, R14 ;  /* 0x000000ffff047224 */ /* 0x001fce00078e000e */
[----:B------:R-:W-:Y:S05]  /*d620*/  WARPSYNC.COLLECTIVE R15, `(.L_x_296) ;  /* 0x000000000f087348 */ /* 0x000fea0003c00000 */
[----:B------:R0:W1:Y:S02]  /*d630*/  SHFL.IDX P6, R14, R13, R12, R11 ;  /* 0x0000000c0d0e7389 */ /* 0x00006400000c000b */
[----:B01----:R-:W-:Y:S01]  /*d640*/  ENDCOLLECTIVE ;  /* 0x000000000000791b */ /* 0x003fe20003800000 */
.L_x_296:
[----:B------:R-:W-:Y:S02]  /*d650*/  @P1 IMAD R8, R7, 0x2, R23 ;  /* 0x0000000207081824 */ /* 0x000fe400078e0217 */
[----:B------:R-:W-:Y:S02]  /*d660*/  IMAD.MOV.U32 R13, RZ, RZ, R6 ;  /* 0x000000ffff0d7224 */ /* 0x000fe400078e0006 */
[----:B------:R-:W-:Y:S02]  /*d670*/  IMAD.MOV.U32 R12, RZ, RZ, 0x2 ;  /* 0x00000002ff0c7424 */ /* 0x000fe400078e00ff */
[----:B------:R-:W-:-:S07]  /*d680*/  IMAD.MOV.U32 R5, RZ, RZ, R14 ;  /* 0x000000ffff057224 */ /* 0x000fce00078e000e */
[----:B------:R-:W-:Y:S05]  /*d690*/  WARPSYNC.COLLECTIVE R15, `(.L_x_297) ;  /* 0x000000000f087348 */ /* 0x000fea0003c00000 */
[----:B------:R0:W1:Y:S02]  /*d6a0*/  SHFL.IDX P6, R14, R13, R12, R11 ;  /* 0x0000000c0d0e7389 */ /* 0x00006400000c000b */
[----:B01----:R-:W-:Y:S01]  /*d6b0*/  ENDCOLLECTIVE ;  /* 0x000000000000791b */ /* 0x003fe20003800000 */
.L_x_297:
[----:B------:R-:W-:-:S04]  /*d6c0*/  @P1 LEA R5, P0, R9, R5, 0x1 ;  /* 0x0000000509051211 */ /* 0x000fc800078008ff */
[----:B------:R-:W-:-:S04]  /*d6d0*/  @P1 IADD3.X R4, RZ, R4, RZ, P0, !PT ;  /* 0x00000004ff041210 */ /* 0x000fc800007fe4ff */
        /* <DEDUP_REMOVED lines=15> */
.L_x_298:
[----:B------:R-:W-:Y:S01]  /*d7d0*/  @P1 IMAD R8, R7, 0x2, R23 ;  /* 0x0000000207081824 */ /* 0x000fe200078e0217 */
[----:B------:R-:W-:Y:S01]  /*d7e0*/  MOV R13, R6 ;  /* 0x00000006000d7202 */ /* 0x000fe20000000f00 */
[----:B------:R-:W-:Y:S02]  /*d7f0*/  IMAD.MOV.U32 R12, RZ, RZ, 0x3 ;  /* 0x00000003ff0c7424 */ /* 0x000fe400078e00ff */
[----:B------:R-:W-:-:S07]  /*d800*/  IMAD.MOV.U32 R5, RZ, RZ, R14 ;  /* 0x000000ffff057224 */ /* 0x000fce00078e000e */
[----:B------:R-:W-:Y:S05]  /*d810*/  WARPSYNC.COLLECTIVE R15, `(.L_x_299) ;  /* 0x000000000f087348 */ /* 0x000fea0003c00000 */
[----:B------:R0:W1:Y:S02]  /*d820*/  SHFL.IDX P6, R14, R13, R12, R11 ;  /* 0x0000000c0d0e7389 */ /* 0x00006400000c000b */
[----:B01----:R-:W-:Y:S01]  /*d830*/  ENDCOLLECTIVE ;  /* 0x000000000000791b */ /* 0x003fe20003800000 */
.L_x_299:
[----:B------:R-:W-:-:S05]  /*d840*/  @P1 LEA R5, P0, R9, R5, 0x1 ;  /* 0x0000000509051211 */ /* 0x000fca00078008ff */
[----:B------:R-:W-:-:S05]  /*d850*/  @P1 IMAD.X R4, RZ, RZ, R4, P0 ;  /* 0x000000ffff041224 */ /* 0x000fca00000e0604 */
[----:B------:R-:W-:Y:S01]  /*d860*/  @P1 LOP3.LUT R5, R5, R4, RZ, 0x3c, !PT ;  /* 0x0000000405051212 */ /* 0x000fe200078e3cff */
[----:B------:R-:W-:-:S03]  /*d870*/  IMAD.MOV.U32 R13, RZ, RZ, R0 ;  /* 0x000000ffff0d7224 */ /* 0x000fc600078e0000 */
[----:B------:R-:W-:-:S04]  /*d880*/  @P1 LOP3.LUT R4, R5, R4, RZ, 0x3c, !PT ;  /* 0x0000000405041212 */ /* 0x000fc800078e3cff */
[----:B------:R-:W-:Y:S01]  /*d890*/  @P1 LOP3.LUT R5, R5, R4, RZ, 0x3c, !PT ;  /* 0x0000000405051212 */ /* 0x000fe200078e3cff */
[----:B------:R-:W-:-:S07]  /*d8a0*/  IMAD.MOV.U32 R6, RZ, RZ, R14 ;  /* 0x000000ffff067224 */ /* 0x000fce00078e000e */
[----:B------:R-:W-:Y:S05]  /*d8b0*/  WARPSYNC.COLLECTIVE R15, `(.L_x_300) ;  /* 0x000000000f087348 */ /* 0x000fea0003c00000 */
[----:B------:R0:W1:Y:S02]  /*d8c0*/  SHFL.IDX P6, R14, R13, R12, R11 ;  /* 0x0000000c0d0e7389 */ /* 0x00006400000c000b */
[----:B01----:R-:W-:Y:S01]  /*d8d0*/  ENDCOLLECTIVE ;  /* 0x000000000000791b */ /* 0x003fe20003800000 */
.L_x_300:
[----:B------:R-:W-:Y:S01]  /*d8e0*/  @!PT LDS RZ, [RZ] ;  /* 0x00000000fffff984 */ /* 0x000fe20000000800 */
[----:B------:R-:W-:Y:S01]  /*d8f0*/  @!PT LDS RZ, [RZ] ;  /* 0x00000000fffff984 */ /* 0x000fe20000000800 */
[----:B------:R-:W-:Y:S01]  /*d900*/  @!PT LDS RZ, [RZ] ;  /* 0x00000000fffff984 */ /* 0x000fe20000000800 */
[----:B------:R0:W-:Y:S04]  /*d910*/  @P1 LDGSTS.E.BYPASS.LTC128B.128 [R8+0x16400], desc[UR36][R4.64], !P4 ;  /* 0x1640000004081fae */ /* 0x0001e8000e101d64 */
[----:B------:R0:W-:Y:S04]  /*d920*/  @P1 LDGSTS.E.BYPASS.LTC128B.128 [R8+0x18400], desc[UR36][R4.64+0x40], !P3 ;  /* 0x1840004004081fae */ /* 0x0001e8000d901d64 */
[----:B------:R0:W-:Y:S01]  /*d930*/  @P1 LDGSTS.E.BYPASS.LTC128B.128 [R8+0x1a400], desc[UR36][R4.64+0x80], !P2 ;  /* 0x1a40008004081fae */ /* 0x0001e2000d101d64 */
[----:B------:R-:W-:Y:S01]  /*d940*/  IMAD.MOV.U32 R0, RZ, RZ, R14 ;  /* 0x000000ffff007224 */ /* 0x000fe200078e000e */
[----:B------:R-:W-:Y:S06]  /*d950*/  BRA `(.L_x_301) ;  /* 0xffffffc000fc7947 */ /* 0x000fec000383ffff */
.L_x_233:
[----:B------:R-:W2:Y:S04]  /*d960*/  LDL.LU R11, [R1+0x28] ;  /* 0x00002800010b7983 */ /* 0x000ea80000300800 */
[----:B------:R0:W5:Y:S01]  /*d970*/  LDL R9, [R1+0x18] ;  /* 0x0000180001097983 */ /* 0x0001620000100800 */
[----:B------:R-:W-:Y:S02]  /*d980*/  IMAD.MOV.U32 R13, RZ, RZ, R0 ;  /* 0x000000ffff0d7224 */ /* 0x000fe400078e0000 */
[----:B------:R-:W-:Y:S02]  /*d990*/  IMAD.MOV.U32 R12, RZ, RZ, RZ ;  /* 0x000000ffff0c7224 */ /* 0x000fe400078e00ff */
[----:B------:R-:W-:Y:S02]  /*d9a0*/  IMAD.MOV.U32 R15, RZ, RZ, -0x1 ;  /* 0xffffffffff0f7424 */ /* 0x000fe400078e00ff */
[----:B------:R-:W-:-:S02]  /*d9b0*/  IMAD R17, R17, 0xc0, R21 ;  /* 0x000000c011117824 */ /* 0x000fc400078e0215 */
[----:B--2---:R-:W-:Y:S02]  /*d9c0*/  IMAD R2, R11, R10, RZ ;  /* 0x0000000a0b027224 */ /* 0x004fe400078e02ff */
[----:B0-----:R-:W-:-:S07]  /*d9d0*/  IMAD.MOV.U32 R11, RZ, RZ, 0x1c1f ;  /* 0x00001c1fff0b7424 */ /* 0x001fce00078e00ff */
[----:B-----5:R-:W-:Y:S05]  /*d9e0*/  WARPSYNC.COLLECTIVE R15, `(.L_x_302) ;  /* 0x000000000f087348 */ /* 0x020fea0003c00000 */
[----:B------:R0:W1:Y:S02]  /*d9f0*/  SHFL.IDX P6, R14, R13, R12, R11 ;  /* 0x0000000c0d0e7389 */ /* 0x00006400000c000b */
[----:B01---5:R-:W-:Y:S01]  /*da00*/  ENDCOLLECTIVE ;  /* 0x000000000000791b */ /* 0x023fe20003800000 */
.L_x_302:
[----:B------:R-:W-:Y:S01]  /*da10*/  IMAD.MOV.U32 R13, RZ, RZ, R4 ;  /* 0x000000ffff0d7224 */ /* 0x000fe200078e0004 */
[----:B------:R-:W-:-:S07]  /*da20*/  MOV R6, R14 ;  /* 0x0000000e00067202 */ /* 0x000fce0000000f00 */
[----:B------:R-:W-:Y:S05]  /*da30*/  WARPSYNC.COLLECTIVE R15, `(.L_x_303) ;  /* 0x000000000f087348 */ /* 0x000fea0003c00000 */
[----:B------:R0:W1:Y:S02]  /*da40*/  SHFL.IDX P6, R14, R13, R12, R11 ;  /* 0x0000000c0d0e7389 */ /* 0x00006400000c000b */
[----:B01----:R-:W-:Y:S01]  /*da50*/  ENDCOLLECTIVE ;  /* 0x000000000000791b */ /* 0x003fe20003800000 */
.L_x_303:
[----:B------:R-:W-:Y:S01]  /*da60*/  ISETP.GE.AND P2, PT, R17, R2, PT ;  /* 0x000000021100720c */ /* 0x000fe20003f46270 */
[----:B------:R-:W-:Y:S02]  /*da70*/  IMAD.MOV.U32 R13, RZ, RZ, R0 ;  /* 0x000000ffff0d7224 */ /* 0x000fe400078e0000 */
[----:B------:R-:W-:Y:S02]  /*da80*/  IMAD.MOV.U32 R12, RZ, RZ, 0x1 ;  /* 0x00000001ff0c7424 */ /* 0x000fe400078e00ff */
[----:B------:R-:W-:-:S08]  /*da90*/  IMAD.MOV.U32 R5, RZ, RZ, R14 ;  /* 0x000000ffff057224 */ /* 0x000fd000078e000e */
[----:B------:R-:W-:Y:S05]  /*daa0*/  WARPSYNC.COLLECTIVE R15, `(.L_x_304) ;  /* 0x000000000f087348 */ /* 0x000fea0003c00000 */
[----:B------:R0:W1:Y:S02]  /*dab0*/  SHFL.IDX P6, R14, R13, R12, R11 ;  /* 0x0000000c0d0e7389 */ /* 0x00006400000c000b */
[----:B01----:R-:W-:Y:S01]  /*dac0*/  ENDCOLLECTIVE ;  /* 0x000000000000791b */ /* 0x003fe20003800000 */
.L_x_304:
[----:B------:R-:W-:-:S05]  /*dad0*/  @!P2 LEA R5, P4, R20, R5, 0x1 ;  /* 0x000000051405a211 */ /* 0x000fca00078808ff */
[----:B------:R-:W-:-:S04]  /*dae0*/  @!P2 IMAD.X R6, RZ, RZ, R6, P4 ;  /* 0x000000ffff06a224 */ /* 0x000fc800020e0606 */
[----:B------:R-:W-:Y:S02]  /*daf0*/  @!P2 IMAD.MOV.U32 R7, RZ, RZ, R6 ;  /* 0x000000ffff07a224 */ /* 0x000fe400078e0006 */
[----:B------:R-:W-:Y:S02]  /*db00*/  @!P2 IMAD.MOV.U32 R6, RZ, RZ, R5 ;  /* 0x000000ffff06a224 */ /* 0x000fe400078e0005 */
[----:B------:R-:W-:-:S03]  /*db10*/  IMAD.MOV.U32 R13, RZ, RZ, R4 ;  /* 0x000000ffff0d7224 */ /* 0x000fc600078e0004 */
[----:B------:R-:W-:Y:S01]  /*db20*/  @!PT LDS RZ, [RZ] ;  /* 0x00000000fffff984 */ /* 0x000fe20000000800 */
[----:B------:R-:W-:Y:S01]  /*db30*/  @!PT LDS RZ, [RZ] ;  /* 0x00000000fffff984 */ /* 0x000fe20000000800 */
[----:B------:R-:W-:Y:S01]  /*db40*/  @!PT LDS RZ, [RZ] ;  /* 0x00000000fffff984 */ /* 0x000fe20000000800 */
[----:B------:R-:W-:Y:S04]  /*db50*/  @!P2 LDGSTS.E.BYPASS.LTC128B.128 [R9+0xc400], desc[UR36][R6.64], !P3 ;  /* 0x0c4000000609afae */ /* 0x000fe8000d901d64 */
[----:B------:R-:W-:Y:S04]  /*db60*/  @!P2 LDGSTS.E.BYPASS.LTC128B.128 [R9+0xf400], desc[UR36][R6.64+0x40], !P0 ;  /* 0x0f4000400609afae */ /* 0x000fe8000c101d64 */
[----:B------:R0:W-:Y:S02]  /*db70*/  @!P2 LDGSTS.E.BYPASS.LTC128B.128 [R9+0x12400], desc[UR36][R6.64+0x80], !P1 ;  /* 0x124000800609afae */ /* 0x0001e4000c901d64 */
[----:B0-----:R-:W-:-:S07]  /*db80*/  MOV R7, R14 ;  /* 0x0000000e00077202 */ /* 0x001fce0000000f00 */
[----:B------:R-:W-:Y:S05]  /*db90*/  WARPSYNC.COLLECTIVE R15, `(.L_x_305) ;  /* 0x000000000f087348 */ /* 0x000fea0003c00000 */
[----:B------:R0:W1:Y:S02]  /*dba0*/  SHFL.IDX P6, R14, R13, R12, R11 ;  /* 0x0000000c0d0e7389 */ /* 0x00006400000c000b */
[----:B01----:R-:W-:Y:S01]  /*dbb0*/  ENDCOLLECTIVE ;  /* 0x000000000000791b */ /* 0x003fe20003800000 */
.L_x_305:
[----:B------:R-:W-:-:S05]  /*dbc0*/  VIADD R5, R17, 0x20 ;  /* 0x0000002011057836 */ /* 0x000fca0000000000 */
[----:B------:R-:W-:Y:S01]  /*dbd0*/  ISETP.GE.AND P2, PT, R5, R2, PT ;  /* 0x000000020500720c */ /* 0x000fe20003f46270 */
[----:B------:R-:W-:Y:S02]  /*dbe0*/  IMAD.MOV.U32 R13, RZ, RZ, R0 ;  /* 0x000000ffff0d7224 */ /* 0x000fe400078e0000 */
[----:B------:R-:W-:Y:S02]  /*dbf0*/  IMAD.MOV.U32 R12, RZ, RZ, 0x2 ;  /* 0x00000002ff0c7424 */ /* 0x000fe400078e00ff */
[----:B------:R-:W-:-:S08]  /*dc00*/  IMAD.MOV.U32 R5, RZ, RZ, R14 ;  /* 0x000000ffff057224 */ /* 0x000fd000078e000e */
[----:B------:R-:W-:Y:S05]  /*dc10*/  WARPSYNC.COLLECTIVE R15, `(.L_x_306) ;  /* 0x000000000f087348 */ /* 0x000fea0003c00000 */
[----:B------:R0:W1:Y:S02]  /*dc20*/  SHFL.IDX P6, R14, R13, R12, R11 ;  /* 0x0000000c0d0e7389 */ /* 0x00006400000c000b */
[----:B01----:R-:W-:Y:S01]  /*dc30*/  ENDCOLLECTIVE ;  /* 0x000000000000791b */ /* 0x003fe20003800000 */
.L_x_306:
[----:B------:R-:W-:-:S05]  /*dc40*/  @!P2 LEA R5, P4, R20, R5, 0x1 ;  /* 0x000000051405a211 */ /* 0x000fca00078808ff */
[----:B------:R-:W-:Y:S02]  /*dc50*/  @!P2 IMAD.X R7, RZ, RZ, R7, P4 ;  /* 0x000000ffff07a224 */ /* 0x000fe400020e0607 */
[----:B------:R-:W-:Y:S01]  /*dc60*/  @!P2 IMAD.MOV.U32 R6, RZ, RZ, R5 ;  /* 0x000000ffff06a224 */ /* 0x000fe200078e0005 */
[----:B------:R-:W-:-:S04]  /*dc70*/  MOV R13, R4 ;  /* 0x00000004000d7202 */ /* 0x000fc80000000f00 */
[----:B------:R-:W-:Y:S01]  /*dc80*/  @!PT LDS RZ, [RZ] ;  /* 0x00000000fffff984 */ /* 0x000fe20000000800 */
[----:B------:R-:W-:Y:S01]  /*dc90*/  @!PT LDS RZ, [RZ] ;  /* 0x00000000fffff984 */ /* 0x000fe20000000800 */
[----:B------:R-:W-:Y:S01]  /*dca0*/  @!PT LDS RZ, [RZ] ;  /* 0x00000000fffff984 */ /* 0x000fe20000000800 */
[----:B------:R-:W-:Y:S04]  /*dcb0*/  @!P2 LDGSTS.E.BYPASS.LTC128B.128 [R9+0xcc00], desc[UR36][R6.64], !P3 ;  /* 0x0cc000000609afae */ /* 0x000fe8000d901d64 */
[----:B------:R-:W-:Y:S04]  /*dcc0*/  @!P2 LDGSTS.E.BYPASS.LTC128B.128 [R9+0xfc00], desc[UR36][R6.64+0x40], !P0 ;  /* 0x0fc000400609afae */ /* 0x000fe8000c101d64 */
[----:B------:R0:W-:Y:S02]  /*dcd0*/  @!P2 LDGSTS.E.BYPASS.LTC128B.128 [R9+0x12c00], desc[UR36][R6.64+0x80], !P1 ;  /* 0x12c000800609afae */ /* 0x0001e4000c901d64 */
[----:B0-----:R-:W-:-:S07]  /*dce0*/  IMAD.MOV.U32 R7, RZ, RZ, R14 ;  /* 0x000000ffff077224 */ /* 0x001fce00078e000e */
[----:B------:R-:W-:Y:S05]  /*dcf0*/  WARPSYNC.COLLECTIVE R15, `(.L_x_307) ;  /* 0x000000000f087348 */ /* 0x000fea0003c00000 */
[----:B------:R0:W1:Y:S02]  /*dd00*/  SHFL.IDX P6, R14, R13, R12, R11 ;  /* 0x0000000c0d0e7389 */ /* 0x00006400000c000b */
[----:B01----:R-:W-:Y:S01]  /*dd10*/  ENDCOLLECTIVE ;  /* 0x000000000000791b */ /* 0x003fe20003800000 */
.L_x_307:
        /* <DEDUP_REMOVED lines=8> */
.L_x_308:
[----:B------:R-:W-:Y:S01]  /*dda0*/  @!P2 LEA R5, P4, R20, R5, 0x1 ;  /* 0x000000051405a211 */ /* 0x000fe200078808ff */
[----:B------:R-:W-:Y:S02]  /*ddb0*/  IMAD.MOV.U32 R13, RZ, RZ, R4 ;  /* 0x000000ffff0d7224 */ /* 0x000fe400078e0004 */
[----:B------:R-:W-:-:S10]  /*ddc0*/  IMAD.MOV.U32 R0, RZ, RZ, R14 ;  /* 0x000000ffff007224 */ /* 0x000fd400078e000e */
[----:B------:R-:W-:Y:S05]  /*ddd0*/  WARPSYNC.COLLECTIVE R15, `(.L_x_309) ;  /* 0x000000000f087348 */ /* 0x000fea0003c00000 */
[----:B------:R0:W1:Y:S02]  /*dde0*/  SHFL.IDX P6, R14, R13, R12, R11 ;  /* 0x0000000c0d0e7389 */ /* 0x00006400000c000b */
[----:B01----:R-:W-:Y:S01]  /*ddf0*/  ENDCOLLECTIVE ;  /* 0x000000000000791b */ /* 0x003fe20003800000 */
.L_x_309:
[----:B------:R-:W-:Y:S02]  /*de00*/  @!P2 IMAD.X R7, RZ, RZ, R7, P4 ;  /* 0x000000ffff07a224 */ /* 0x000fe400020e0607 */
[----:B------:R-:W-:Y:S01]  /*de10*/  @!P2 IMAD.MOV.U32 R6, RZ, RZ, R5 ;  /* 0x000000ffff06a224 */ /* 0x000fe200078e0005 */
[----:B------:R-:W-:-:S04]  /*de20*/  IADD3 R5, R17, 0x60, RZ ;  /* 0x0000006011057810 */ /* 0x000fc80007ffe0ff */
[----:B------:R-:W-:Y:S01]  /*de30*/  @!PT LDS RZ, [RZ] ;  /* 0x00000000fffff984 */ /* 0x000fe20000000800 */
[----:B------:R-:W-:Y:S01]  /*de40*/  @!PT LDS RZ, [RZ] ;  /* 0x00000000fffff984 */ /* 0x000fe20000000800 */
[----:B------:R-:W-:Y:S01]  /*de50*/  @!PT LDS RZ, [RZ] ;  /* 0x00000000fffff984 */ /* 0x000fe20000000800 */
[----:B------:R0:W-:Y:S04]  /*de60*/  @!P2 LDGSTS.E.BYPASS.LTC128B.128 [R9+0xd400], desc[UR36][R6.64], !P3 ;  /* 0x0d4000000609afae */ /* 0x0001e8000d901d64 */
[----:B------:R0:W-:Y:S04]  /*de70*/  @!P2 LDGSTS.E.BYPASS.LTC128B.128 [R9+0x10400], desc[UR36][R6.64+0x40], !P0 ;  /* 0x104000400609afae */ /* 0x0001e8000c101d64 */
[----:B------:R0:W-:Y:S01]  /*de80*/  @!P2 LDGSTS.E.BYPASS.LTC128B.128 [R9+0x13400], desc[UR36][R6.64+0x80], !P1 ;  /* 0x134000800609afae */ /* 0x0001e2000c901d64 */
[----:B------:R-:W-:Y:S01]  /*de90*/  ISETP.GE.AND P2, PT, R5, R2, PT ;  /* 0x000000020500720c */ /* 0x000fe20003f46270 */
[----:B------:R-:W-:-:S02]  /*dea0*/  IMAD.MOV.U32 R13, RZ, RZ, R3 ;  /* 0x000000ffff0d7224 */ /* 0x000fc400078e0003 */
[----:B------:R-:W-:Y:S02]  /*deb0*/  IMAD.MOV.U32 R12, RZ, RZ, RZ ;  /* 0x000000ffff0c7224 */ /* 0x000fe400078e00ff */
[----:B------:R-:W-:-:S08]  /*dec0*/  IMAD.MOV.U32 R4, RZ, RZ, R14 ;  /* 0x000000ffff047224 */ /* 0x000fd000078e000e */
[----:B0-----:R-:W-:Y:S05]  /*ded0*/  WARPSYNC.COLLECTIVE R15, `(.L_x_310) ;  /* 0x000000000f087348 */ /* 0x001fea0003c00000 */
[----:B------:R1:W2:Y:S02]  /*dee0*/  SHFL.IDX P6, R14, R13, R12, R11 ;  /* 0x0000000c0d0e7389 */ /* 0x0002a400000c000b */
[----:B012---:R-:W-:Y:S01]  /*def0*/  ENDCOLLECTIVE ;  /* 0x000000000000791b */ /* 0x007fe20003800000 */
.L_x_310:
[----:B------:R-:W-:-:S05]  /*df00*/  @!P2 LEA R4, P4, R20, R4, 0x1 ;  /* 0x000000041404a211 */ /* 0x000fca00078808ff */
[----:B------:R-:W-:-:S04]  /*df10*/  @!P2 IMAD.X R0, RZ, RZ, R0, P4 ;  /* 0x000000ffff00a224 */ /* 0x000fc800020e0600 */
[----:B------:R-:W-:Y:S02]  /*df20*/  @!P2 IMAD.MOV.U32 R5, RZ, RZ, R0 ;  /* 0x000000ffff05a224 */ /* 0x000fe400078e0000 */
[----:B------:R-:W-:Y:S02]  /*df30*/  VIADD R0, R17, 0x80 ;  /* 0x0000008011007836 */ /* 0x000fe40000000000 */
[----:B------:R-:W-:Y:S01]  /*df40*/  IMAD.MOV.U32 R13, RZ, RZ, R8 ;  /* 0x000000ffff0d7224 */ /* 0x000fe200078e0008 */
[----:B------:R-:W-:Y:S01]  /*df50*/  @!PT LDS RZ, [RZ] ;  /* 0x00000000fffff984 */ /* 0x000fe20000000800 */
[----:B------:R-:W-:Y:S01]  /*df60*/  @!PT LDS RZ, [RZ] ;  /* 0x00000000fffff984 */ /* 0x000fe20000000800 */
[----:B------:R-:W-:Y:S01]  /*df70*/  @!PT LDS RZ, [RZ] ;  /* 0x00000000fffff984 */ /* 0x000fe20000000800 */
[----:B------:R0:W-:Y:S04]  /*df80*/  @!P2 LDGSTS.E.BYPASS.LTC128B.128 [R9+0xdc00], desc[UR36][R4.64], !P3 ;  /* 0x0dc000000409afae */ /* 0x0001e8000d901d64 */
[----:B------:R0:W-:Y:S04]  /*df90*/  @!P2 LDGSTS.E.BYPASS.LTC128B.128 [R9+0x10c00], desc[UR36][R4.64+0x40], !P0 ;  /* 0x10c000400409afae */ /* 0x0001e8000c101d64 */
[----:B------:R0:W-:Y:S01]  /*dfa0*/  @!P2 LDGSTS.E.BYPASS.LTC128B.128 [R9+0x13c00], desc[UR36][R4.64+0x80], !P1 ;  /* 0x13c000800409afae */ /* 0x0001e2000c901d64 */
[----:B------:R-:W-:Y:S01]  /*dfb0*/  ISETP.GE.AND P2, PT, R0, R2, PT ;  /* 0x000000020000720c */ /* 0x000fe20003f46270 */
[----:B------:R-:W-:-:S12]  /*dfc0*/  IMAD.MOV.U32 R0, RZ, RZ, R14 ;  /* 0x000000ffff007224 */ /* 0x000fd800078e000e */
[----:B0-----:R-:W-:Y:S05]  /*dfd0*/  WARPSYNC.COLLECTIVE R15, `(.L_x_311) ;  /* 0x000000000f087348 */ /* 0x001fea0003c00000 */
[----:B------:R1:W2:Y:S02]  /*dfe0*/  SHFL.IDX P6, R14, R13, R12, R11 ;  /* 0x0000000c0d0e7389 */ /* 0x0002a400000c000b */
[----:B012---:R-:W-:Y:S01]  /*dff0*/  ENDCOLLECTIVE ;  /* 0x000000000000791b */ /* 0x007fe20003800000 */
.L_x_311:
[----:B------:R-:W-:Y:S02]  /*e000*/  IMAD.MOV.U32 R13, RZ, RZ, R3 ;  /* 0x000000ffff0d7224 */ /* 0x000fe400078e0003 */
[----:B------:R-:W-:Y:S02]  /*e010*/  IMAD.MOV.U32 R12, RZ, RZ, 0x1 ;  /* 0x00000001ff0c7424 */ /* 0x000fe400078e00ff */
[----:B------:R-:W-:-:S07]  /*e020*/  IMAD.MOV.U32 R4, RZ, RZ, R14 ;  /* 0x000000ffff047224 */ /* 0x000fce00078e000e */
[----:B------:R-:W-:Y:S05]  /*e030*/  WARPSYNC.COLLECTIVE R15, `(.L_x_312) ;  /* 0x000000000f087348 */ /* 0x000fea0003c00000 */
[----:B------:R0:W1:Y:S02]  /*e040*/  SHFL.IDX P6, R14, R13, R12, R11 ;  /* 0x0000000c0d0e7389 */ /* 0x00006400000c000b */
[----:B01----:R-:W-:Y:S01]  /*e050*/  ENDCOLLECTIVE ;  /* 0x000000000000791b */ /* 0x003fe20003800000 */
.L_x_312:
[----:B------:R-:W-:-:S04]  /*e060*/  @!P2 LEA R4, P4, R20, R4, 0x1 ;  /* 0x000000041404a211 */ /* 0x000fc800078808ff */
[----:B------:R-:W-:-:S05]  /*e070*/  @!P2 IADD3.X R0, RZ, R0, RZ, P4, !PT ;  /* 0x00000000ff00a210 */ /* 0x000fca00027fe4ff */
[----:B------:R-:W-:Y:S02]  /*e080*/  @!P2 IMAD.MOV.U32 R5, RZ, RZ, R0 ;  /* 0x000000ffff05a224 */ /* 0x000fe400078e0000 */
[----:B------:R-:W-:-:S03]  /*e090*/  IMAD.MOV.U32 R13, RZ, RZ, R8 ;  /* 0x000000ffff0d7224 */ /* 0x000fc600078e0008 */
[----:B------:R-:W-:Y:S01]  /*e0a0*/  @!PT LDS RZ, [RZ] ;  /* 0x00000000fffff984 */ /* 0x000fe20000000800 */
[----:B------:R-:W-:Y:S01]  /*e0b0*/  @!PT LDS RZ, [RZ] ;  /* 0x00000000fffff984 */ /* 0x000fe20000000800 */
[----:B------:R-:W-:Y:S01]  /*e0c0*/  @!PT LDS RZ, [RZ] ;  /* 0x00000000fffff984 */ /* 0x000fe20000000800 */
[----:B------:R0:W-:Y:S04]  /*e0d0*/  @!P2 LDGSTS.E.BYPASS.LTC128B.128 [R9+0xe400], desc[UR36][R4.64], !P3 ;  /* 0x0e4000000409afae */ /* 0x0001e8000d901d64 */
[----:B------:R0:W-:Y:S01]  /*e0e0*/  @!P2 LDGSTS.E.BYPASS.LTC128B.128 [R9+0x11400], desc[UR36][R4.64+0x40], !P0 ;  /* 0x114000400409afae */ /* 0x0001e2000c101d64 */
[----:B------:R-:W-:-:S03]  /*e0f0*/  IMAD.MOV.U32 R3, RZ, RZ, R14 ;  /* 0x000000ffff037224 */ /* 0x000fc600078e000e */
[----:B------:R0:W-:Y:S04]  /*e100*/  @!P2 LDGSTS.E.BYPASS.LTC128B.128 [R9+0x14400], desc[UR36][R4.64+0x80], !P1 ;  /* 0x144000800409afae */ /* 0x0001e8000c901d64 */
[----:B0-----:R-:W-:Y:S05]  /*e110*/  WARPSYNC.COLLECTIVE R15, `(.L_x_313) ;  /* 0x000000000f087348 */ /* 0x001fea0003c00000 */
[----:B------:R1:W2:Y:S02]  /*e120*/  SHFL.IDX P6, R14, R13, R12, R11 ;  /* 0x0000000c0d0e7389 */ /* 0x0002a400000c000b */
[----:B012---:R-:W-:Y:S01]  /*e130*/  ENDCOLLECTIVE ;  /* 0x000000000000791b */ /* 0x007fe20003800000 */
.L_x_313:
[----:B------:R-:W-:Y:S01]  /*e140*/  IMAD.MOV.U32 R8, RZ, RZ, R14 ;  /* 0x000000ffff087224 */ /* 0x000fe200078e000e */
[----:B------:R-:W-:Y:S06]  /*e150*/  BRA `(.L_x_314) ;  /* 0xffffffc8001c7947 */ /* 0x000fec000383ffff */
.L_x_236:
[----:B-1----:R1:W2:Y:S02]  /*e160*/  SYNCS.PHASECHK.TRANS64.TRYWAIT P0, [R23+URZ+0x2d820], R0 ;  /* 0x02d82000170075a7 */ /* 0x0022a4000800017f */
[----:B--2---:R-:W-:Y:S05]  /*e170*/  @!P0 NANOSLEEP.SYNCS 0x989680 ;  /* 0x009896800000895d */ /* 0x004fea0003900000 */
[----:B------:R-:W2:Y:S02]  /*e180*/  @!P0 SYNCS.PHASECHK.TRANS64 P0, [R23+URZ+0x2d820], R0 ;  /* 0x02d82000170085a7 */ /* 0x000ea4000800007f */
[----:B--2---:R-:W-:Y:S05]  /*e190*/  @!P0 BRA `(.L_x_236) ;  /* 0xfffffffc00f08947 */ /* 0x004fea000383ffff */
[----:B------:R-:W-:Y:S05]  /*e1a0*/  BRA `(.L_x_315) ;  /* 0xffffffc800847947 */ /* 0x000fea000383ffff */
.L_x_241:
[----:B0-----:R0:W1:Y:S02]  /*e1b0*/  SYNCS.PHASECHK.TRANS64.TRYWAIT P0, [R5+URZ+0x2d840], R0 ;  /* 0x02d84000050075a7 */ /* 0x001064000800017f */
[----:B-1----:R-:W-:Y:S05]  /*e1c0*/  @!P0 NANOSLEEP.SYNCS 0x989680 ;  /* 0x009896800000895d */ /* 0x002fea0003900000 */
[----:B------:R-:W1:Y:S02]  /*e1d0*/  @!P0 SYNCS.PHASECHK.TRANS64 P0, [R5+URZ+0x2d840], R0 ;  /* 0x02d84000050085a7 */ /* 0x000e64000800007f */
[----:B-1----:R-:W-:Y:S05]  /*e1e0*/  @!P0 BRA `(.L_x_241) ;  /* 0xfffffffc00f08947 */ /* 0x002fea000383ffff */
[----:B------:R-:W-:Y:S05]  /*e1f0*/  BRA `(.L_x_316) ;  /* 0xffffffcc00787947 */ /* 0x000fea000383ffff */
.L_x_242:
[----:B------:R-:W-:Y:S01]  /*e200*/  BSSY B1, `(.L_x_317) ;  /* 0x0000008000017945 */ /* 0x000fe20003800000 */
[----:B------:R-:W-:Y:S01]  /*e210*/  IMAD.MOV.U32 R13, RZ, RZ, R7 ;  /* 0x000000ffff0d7224 */ /* 0x000fe200078e0007 */
[----:B------:R-:W-:Y:S01]  /*e220*/  MOV R11, 0x1c1f ;  /* 0x00001c1f000b7802 */ /* 0x000fe20000000f00 */
[----:B------:R-:W-:Y:S02]  /*e230*/  IMAD.MOV.U32 R12, RZ, RZ, RZ ;  /* 0x000000ffff0c7224 */ /* 0x000fe400078e00ff */
[----:B------:R-:W-:-:S07]  /*e240*/  IMAD.MOV.U32 R15, RZ, RZ, -0x1 ;  /* 0xffffffffff0f7424 */ /* 0x000fce00078e00ff */
[----:B------:R-:W-:Y:S05]  /*e250*/  WARPSYNC.COLLECTIVE R15, `(.L_x_318) ;  /* 0x000000000f087348 */ /* 0x000fea0003c00000 */
[----:B------:R0:W1:Y:S02]  /*e260*/  SHFL.IDX P6, R14, R13, R12, R11 ;  /* 0x0000000c0d0e7389 */ /* 0x00006400000c000b */
[----:B01----:R-:W-:Y:S01]  /*e270*/  ENDCOLLECTIVE ;  /* 0x000000000000791b */ /* 0x003fe20003800000 */
.L_x_318:
[----:B------:R-:W-:Y:S05]  /*e280*/  BSYNC B1 ;  /* 0x0000000000017941 */ /* 0x000fea0003800000 */
.L_x_317:
[----:B------:R-:W0:Y:S01]  /*e290*/  S2R R21, SR_TID.X ;  /* 0x0000000000157919 */ /* 0x000e220000002100 */
[----:B------:R-:W-:Y:S01]  /*e2a0*/  IMAD.MOV.U32 R13, RZ, RZ, R6 ;  /* 0x000000ffff0d7224 */ /* 0x000fe200078e0006 */
[----:B------:R-:W-:Y:S01]  /*e2b0*/  LOP3.LUT R22, R22, 0xffffff7f, RZ, 0xc0, !PT ;  /* 0xffffff7f16167812 */ /* 0x000fe200078ec0ff */
[----:B------:R-:W-:Y:S02]  /*e2c0*/  IMAD.MOV.U32 R12, RZ, RZ, RZ ;  /* 0x000000ffff0c7224 */ /* 0x000fe400078e00ff */
[----:B------:R-:W-:Y:S01]  /*e2d0*/  IMAD.MOV.U32 R11, RZ, RZ, 0x1c1f ;  /* 0x00001c1fff0b7424 */ /* 0x000fe200078e00ff */
[----:B------:R-:W-:Y:S01]  /*e2e0*/  @P1 LOP3.LUT R22, R22, 0x80, RZ, 0xfc, !PT ;  /* 0x0000008016161812 */ /* 0x000fe200078efcff */
[----:B------:R-:W-:Y:S02]  /*e2f0*/  IMAD.MOV.U32 R15, RZ, RZ, -0x1 ;  /* 0xffffffffff0f7424 */ /* 0x000fe400078e00ff */
[----:B------:R-:W-:Y:S01]  /*e300*/  IMAD.MOV.U32 R3, RZ, RZ, R14 ;  /* 0x000000ffff037224 */ /* 0x000fe200078e000e */
[----:B------:R-:W-:Y:S01]  /*e310*/  LOP3.LUT P1, RZ, R22, 0x4, RZ, 0xc0, !PT ;  /* 0x0000000416ff7812 */ /* 0x000fe2000782c0ff */
[----:B------:R-:W-:-:S12]  /*e320*/  IMAD R4, R4, 0x2, R23 ;  /* 0x0000000204047824 */ /* 0x000fd800078e0217 */
[----:B0-----:R-:W-:Y:S05]  /*e330*/  WARPSYNC.COLLECTIVE R15, `(.L_x_319) ;  /* 0x000000000f087348 */ /* 0x001fea0003c00000 */
[----:B------:R1:W2:Y:S02]  /*e340*/  SHFL.IDX P6, R14, R13, R12, R11 ;  /* 0x0000000c0d0e7389 */ /* 0x0002a400000c000b */
[----:B012---:R-:W-:Y:S01]  /*e350*/  ENDCOLLECTIVE ;  /* 0x000000000000791b */ /* 0x007fe20003800000 */
.L_x_319:
        /* <DEDUP_REMOVED lines=8> */
.L_x_320:
[----:B------:R-:W-:-:S04]  /*e3e0*/  SHF.L.U32 R0, R21, 0x1, RZ ;  /* 0x0000000115007819 */ /* 0x000fc800000006ff */
[----:B------:R-:W-:-:S05]  /*e3f0*/  IADD3 R2, P0, R2, R0, RZ ;  /* 0x0000000002027210 */ /* 0x000fca0007f1e0ff */
[----:B------:R-:W-:Y:S02]  /*e400*/  IMAD.X R3, RZ, RZ, R3, P0 ;  /* 0x000000ffff037224 */ /* 0x000fe400000e0603 */
[----:B------:R-:W-:-:S03]  /*e410*/  IMAD.MOV.U32 R13, RZ, RZ, R6 ;  /* 0x000000ffff0d7224 */ /* 0x000fc600078e0006 */
        /* <DEDUP_REMOVED lines=10> */
.L_x_321:
[----:B------:R-:W-:Y:S01]  /*e4c0*/  MOV R13, R7 ;  /* 0x00000007000d7202 */ /* 0x000fe20000000f00 */
[----:B------:R-:W-:Y:S02]  /*e4d0*/  IMAD.MOV.U32 R12, RZ, RZ, 0x2 ;  /* 0x00000002ff0c7424 */ /* 0x000fe400078e00ff */
[----:B------:R-:W-:-:S07]  /*e4e0*/  IMAD.MOV.U32 R2, RZ, RZ, R14 ;  /* 0x000000ffff027224 */ /* 0x000fce00078e000e */
[----:B------:R-:W-:Y:S05]  /*e4f0*/  WARPSYNC.COLLECTIVE R15, `(.L_x_322) ;  /* 0x000000000f087348 */ /* 0x000fea0003c00000 */
[----:B------:R0:W1:Y:S02]  /*e500*/  SHFL.IDX P6, R14, R13, R12, R11 ;  /* 0x0000000c0d0e7389 */ /* 0x00006400000c000b */
[----:B01----:R-:W-:Y:S01]  /*e510*/  ENDCOLLECTIVE ;  /* 0x000000000000791b */ /* 0x003fe20003800000 */
.L_x_322:
        /* <DEDUP_REMOVED lines=13> */
.L_x_323:
[----:B------:R-:W-:Y:S02]  /*e5f0*/  IMAD.MOV.U32 R13, RZ, RZ, R7 ;  /* 0x000000ffff0d7224 */ /* 0x000fe400078e0007 */
[----:B------:R-:W-:Y:S02]  /*e600*/  IMAD.MOV.U32 R12, RZ, RZ, 0x3 ;  /* 0x00000003ff0c7424 */ /* 0x000fe400078e00ff */
[----:B------:R-:W-:-:S07]  /*e610*/  IMAD.MOV.U32 R2, RZ, RZ, R14 ;  /* 0x000000ffff027224 */ /* 0x000fce00078e000e */
[----:B------:R-:W-:Y:S05]  /*e620*/  WARPSYNC.COLLECTIVE R15, `(.L_x_324) ;  /* 0x000000000f087348 */ /* 0x000fea0003c00000 */
[----:B------:R0:W1:Y:S02]  /*e630*/  SHFL.IDX P6, R14, R13, R12, R11 ;  /* 0x0000000c0d0e7389 */ /* 0x00006400000c000b */
[----:B01----:R-:W-:Y:S01]  /*e640*/  ENDCOLLECTIVE ;  /* 0x000000000000791b */ /* 0x003fe20003800000 */
.L_x_324:
[----:B------:R-:W-:-:S05]  /*e650*/  IADD3 R2, P0, R2, R0, RZ ;  /* 0x0000000002027210 */ /* 0x000fca0007f1e0ff */
[----:B------:R-:W-:-:S05]  /*e660*/  IMAD.X R3, RZ, RZ, R21, P0 ;  /* 0x000000ffff037224 */ /* 0x000fca00000e0615 */
[----:B------:R-:W-:Y:S01]  /*e670*/  @!PT LDS RZ, [RZ] ;  /* 0x00000000fffff984 */ /* 0x000fe20000000800 */
[----:B------:R-:W-:Y:S01]  /*e680*/  @!PT LDS RZ, [RZ] ;  /* 0x00000000fffff984 */ /* 0x000fe20000000800 */
[----:B------:R-:W-:Y:S01]  /*e690*/  @!PT LDS RZ, [RZ] ;  /* 0x00000000fffff984 */ /* 0x000fe20000000800 */
[----:B------:R0:W-:Y:S01]  /*e6a0*/  LDGSTS.E.BYPASS.LTC128B.128 [R4+0x16400], desc[UR36][R2.64], !P1 ;  /* 0x1640000002047fae */ /* 0x0001e2000c901d64 */
[----:B------:R-:W-:Y:S02]  /*e6b0*/  MOV R13, R6 ;  /* 0x00000006000d7202 */ /* 0x000fe40000000f00 */
[----:B------:R-:W-:Y:S01]  /*e6c0*/  LOP3.LUT P1, RZ, R22, 0x80, RZ, 0xc0, !PT ;  /* 0x0000008016ff7812 */ /* 0x000fe2000782c0ff */
[----:B------:R0:W-:Y:S04]  /*e6d0*/  LDGSTS.E.BYPASS.LTC128B.128 [R4+0x18400], desc[UR36][R2.64+0x40], !P5 ;  /* 0x1840004002047fae */ /* 0x0001e8000e901d64 */
[----:B------:R0:W-:Y:S01]  /*e6e0*/  LDGSTS.E.BYPASS.LTC128B.128 [R4+0x1a400], desc[UR36][R2.64+0x80], !P4 ;  /* 0x1a40008002047fae */ /* 0x0001e2000e101d64 */
[----:B------:R-:W-:-:S07]  /*e6f0*/  IMAD.MOV.U32 R21, RZ, RZ, R14 ;  /* 0x000000ffff157224 */ /* 0x000fce00078e000e */
[----:B0-----:R-:W-:Y:S05]  /*e700*/  WARPSYNC.COLLECTIVE R15, `(.L_x_325) ;  /* 0x000000000f087348 */ /* 0x001fea0003c00000 */
[----:B------:R1:W2:Y:S02]  /*e710*/  SHFL.IDX P6, R14, R13, R12, R11 ;  /* 0x0000000c0d0e7389 */ /* 0x0002a400000c000b */
[----:B012---:R-:W-:Y:S01]  /*e720*/  ENDCOLLECTIVE ;  /* 0x000000000000791b */ /* 0x007fe20003800000 */
.L_x_325:
[----:B------:R-:W-:Y:S01]  /*e730*/  IMAD.MOV.U32 R2, RZ, RZ, R14 ;  /* 0x000000ffff027224 */ /* 0x000fe200078e000e */
[----:B------:R-:W-:Y:S06]  /*e740*/  BRA `(.L_x_326) ;  /* 0xffffffcc00187947 */ /* 0x000fec000383ffff */
.L_x_247:
[----:B-1----:R1:W2:Y:S02]  /*e750*/  SYNCS.PHASECHK.TRANS64.TRYWAIT P0, [R5+URZ+0x2d860], R2 ;  /* 0x02d86002050075a7 */ /* 0x0022a4000800017f */
[----:B--2---:R-:W-:Y:S05]  /*e760*/  @!P0 NANOSLEEP.SYNCS 0x989680 ;  /* 0x009896800000895d */ /* 0x004fea0003900000 */
[----:B------:R-:W2:Y:S02]  /*e770*/  @!P0 SYNCS.PHASECHK.TRANS64 P0, [R5+URZ+0x2d860], R2 ;  /* 0x02d86002050085a7 */ /* 0x000ea4000800007f */
[----:B--2---:R-:W-:Y:S05]  /*e780*/  @!P0 BRA `(.L_x_247) ;  /* 0xfffffffc00f08947 */ /* 0x004fea000383ffff */
[----:B------:R-:W-:Y:S05]  /*e790*/  BRA `(.L_x_327) ;  /* 0xffffffcc007c7947 */ /* 0x000fea000383ffff */
.L_x_248:
[----:B------:R-:W-:Y:S01]  /*e7a0*/  BSSY B1, `(.L_x_328) ;  /* 0x0000008000017945 */ /* 0x000fe20003800000 */
[----:B------:R-:W-:Y:S02]  /*e7b0*/  IMAD.MOV.U32 R13, RZ, RZ, R25 ;  /* 0x000000ffff0d7224 */ /* 0x000fe400078e0019 */
[----:B------:R-:W-:Y:S02]  /*e7c0*/  IMAD.MOV.U32 R12, RZ, RZ, RZ ;  /* 0x000000ffff0c7224 */ /* 0x000fe400078e00ff */
[----:B------:R-:W-:Y:S02]  /*e7d0*/  IMAD.MOV.U32 R11, RZ, RZ, 0x1c1f ;  /* 0x00001c1fff0b7424 */ /* 0x000fe400078e00ff */
[----:B------:R-:W-:-:S07]  /*e7e0*/  IMAD.MOV.U32 R15, RZ, RZ, -0x1 ;  /* 0xffffffffff0f7424 */ /* 0x000fce00078e00ff */
[----:B-1----:R-:W-:Y:S05]  /*e7f0*/  WARPSYNC.COLLECTIVE R15, `(.L_x_329) ;  /* 0x000000000f087348 */ /* 0x002fea0003c00000 */
[----:B------:R0:W2:Y:S02]  /*e800*/  SHFL.IDX P6, R14, R13, R12, R11 ;  /* 0x0000000c0d0e7389 */ /* 0x0000a400000c000b */
[----:B012---:R-:W-:Y:S01]  /*e810*/  ENDCOLLECTIVE ;  /* 0x000000000000791b */ /* 0x007fe20003800000 */
.L_x_329:
[----:B------:R-:W-:Y:S05]  /*e820*/  BSYNC B1 ;  /* 0x0000000000017941 */ /* 0x000fea0003800000 */
.L_x_328:
[----:B------:R-:W-:Y:S01]  /*e830*/  IMAD.MOV.U32 R13, RZ, RZ, R24 ;  /* 0x000000ffff0d7224 */ /* 0x000fe200078e0018 */
[----:B------:R-:W-:Y:S01]  /*e840*/  MOV R11, 0x1c1f ;  /* 0x00001c1f000b7802 */ /* 0x000fe20000000f00 */
[----:B------:R-:W-:Y:S02]  /*e850*/  IMAD.MOV.U32 R12, RZ, RZ, RZ ;  /* 0x000000ffff0c7224 */ /* 0x000fe400078e00ff */
[----:B------:R-:W-:Y:S02]  /*e860*/  IMAD.MOV.U32 R15, RZ, RZ, -0x1 ;  /* 0xffffffffff0f7424 */ /* 0x000fe400078e00ff */
[----:B------:R-:W-:Y:S02]  /*e870*/  IMAD.MOV.U32 R3, RZ, RZ, R14 ;  /* 0x000000ffff037224 */ /* 0x000fe400078e000e */
[----:B------:R-:W-:-:S07]  /*e880*/  IMAD R4, R4, 0x2, R23 ;  /* 0x0000000204047824 */ /* 0x000fce00078e0217 */
[----:B------:R-:W-:Y:S05]  /*e890*/  WARPSYNC.COLLECTIVE R15, `(.L_x_330) ;  /* 0x000000000f087348 */ /* 0x000fea0003c00000 */
[----:B------:R0:W1:Y:S02]  /*e8a0*/  SHFL.IDX P6, R14, R13, R12, R11 ;  /* 0x0000000c0d0e7389 */ /* 0x00006400000c000b */
[----:B01----:R-:W-:Y:S01]  /*e8b0*/  ENDCOLLECTIVE ;  /* 0x000000000000791b */ /* 0x003fe20003800000 */
.L_x_330:
[----:B------:R-:W-:Y:S02]  /*e8c0*/  IMAD.MOV.U32 R13, RZ, RZ, R25 ;  /* 0x000000ffff0d7224 */ /* 0x000fe400078e0019 */
[----:B------:R-:W-:Y:S02]  /*e8d0*/  IMAD.MOV.U32 R12, RZ, RZ, 0x1 ;  /* 0x00000001ff0c7424 */ /* 0x000fe400078e00ff */
[----:B------:R-:W-:-:S07]  /*e8e0*/  IMAD.MOV.U32 R2, RZ, RZ, R14 ;  /* 0x000000ffff027224 */ /* 0x000fce00078e000e */
[----:B------:R-:W-:Y:S05]  /*e8f0*/  WARPSYNC.COLLECTIVE R15, `(.L_x_331) ;  /* 0x000000000f087348 */ /* 0x000fea0003c00000 */
[----:B------:R0:W1:Y:S02]  /*e900*/  SHFL.IDX P6, R14, R13, R12, R11 ;  /* 0x0000000c0d0e7389 */ /* 0x00006400000c000b */
[----:B01----:R-:W-:Y:S01]  /*e910*/  ENDCOLLECTIVE ;  /* 0x000000000000791b */ /* 0x003fe20003800000 */
.L_x_331:
        /* <DEDUP_REMOVED lines=16> */
.L_x_332:
[----:B------:R-:W-:Y:S02]  /*ea20*/  IMAD.MOV.U32 R13, RZ, RZ, R25 ;  /* 0x000000ffff0d7224 */ /* 0x000fe400078e0019 */
[----:B------:R-:W-:Y:S01]  /*ea30*/  IMAD.MOV.U32 R12, RZ, RZ, 0x2 ;  /* 0x00000002ff0c7424 */ /* 0x000fe200078e00ff */
[----:B------:R-:W-:-:S07]  /*ea40*/  MOV R2, R14 ;  /* 0x0000000e00027202 */ /* 0x000fce0000000f00 */
[----:B------:R-:W-:Y:S05]  /*ea50*/  WARPSYNC.COLLECTIVE R15, `(.L_x_333) ;  /* 0x000000000f087348 */ /* 0x000fea0003c00000 */
[----:B------:R0:W1:Y:S02]  /*ea60*/  SHFL.IDX P6, R14, R13, R12, R11 ;  /* 0x0000000c0d0e7389 */ /* 0x00006400000c000b */
[----:B01----:R-:W-:Y:S01]  /*ea70*/  ENDCOLLECTIVE ;  /* 0x000000000000791b */ /* 0x003fe20003800000 */
.L_x_333:
        /* <DEDUP_REMOVED lines=16> */
.L_x_334:
[----:B------:R-:W-:Y:S01]  /*eb80*/  IMAD.MOV.U32 R13, RZ, RZ, R25 ;  /* 0x000000ffff0d7224 */ /* 0x000fe200078e0019 */
[----:B------:R-:W-:Y:S01]  /*eb90*/  MOV R12, 0x3 ;  /* 0x00000003000c7802 */ /* 0x000fe20000000f00 */
[----:B------:R-:W-:-:S07]  /*eba0*/  IMAD.MOV.U32 R2, RZ, RZ, R14 ;  /* 0x000000ffff027224 */ /* 0x000fce00078e000e */
[----:B------:R-:W-:Y:S05]  /*ebb0*/  WARPSYNC.COLLECTIVE R15, `(.L_x_335) ;  /* 0x000000000f087348 */ /* 0x000fea0003c00000 */
[----:B------:R0:W1:Y:S02]  /*ebc0*/  SHFL.IDX P6, R14, R13, R12, R11 ;  /* 0x0000000c0d0e7389 */ /* 0x00006400000c000b */
[----:B01----:R-:W-:Y:S01]  /*ebd0*/  ENDCOLLECTIVE ;  /* 0x000000000000791b */ /* 0x003fe20003800000 */
.L_x_335:
        /* <DEDUP_REMOVED lines=13> */
.L_x_336:
        /* <DEDUP_REMOVED lines=8> */
.L_x_256:
[----:B-1----:R1:W2:Y:S02]  /*ed30*/  SYNCS.PHASECHK.TRANS64.TRYWAIT P0, [R0+URZ+0x2d860], R3 ;  /* 0x02d86003000075a7 */ /* 0x0022a4000800017f */
[----:B--2---:R-:W-:Y:S05]  /*ed40*/  @!P0 NANOSLEEP.SYNCS 0x989680 ;  /* 0x009896800000895d */ /* 0x004fea0003900000 */
[----:B------:R-:W2:Y:S02]  /*ed50*/  @!P0 SYNCS.PHASECHK.TRANS64 P0, [R0+URZ+0x2d860], R3 ;  /* 0x02d86003000085a7 */ /* 0x000ea4000800007f */
[----:B--2---:R-:W-:Y:S05]  /*ed60*/  @!P0 BRA `(.L_x_256) ;  /* 0xfffffffc00f08947 */ /* 0x004fea000383ffff */
[----:B------:R-:W-:Y:S05]  /*ed70*/  BRA `(.L_x_338) ;  /* 0xffffffd000107947 */ /* 0x000fea000383ffff */
.L_x_257:
        /* <DEDUP_REMOVED lines=8> */
.L_x_340:
[----:B------:R-:W-:Y:S05]  /*ee00*/  BSYNC B0 ;  /* 0x0000000000007941 */ /* 0x000fea0003800000 */
.L_x_339:
[----:B------:R-:W0:Y:S01]  /*ee10*/  S2R R2, SR_TID.X ;  /* 0x0000000000027919 */ /* 0x000e220000002100 */
[----:B------:R-:W-:Y:S01]  /*ee20*/  MOV R13, R24 ;  /* 0x00000018000d7202 */ /* 0x000fe20000000f00 */
[----:B------:R-:W-:Y:S02]  /*ee30*/  IMAD.MOV.U32 R12, RZ, RZ, RZ ;  /* 0x000000ffff0c7224 */ /* 0x000fe400078e00ff */
[----:B------:R-:W-:Y:S02]  /*ee40*/  IMAD.MOV.U32 R11, RZ, RZ, 0x1c1f ;  /* 0x00001c1fff0b7424 */ /* 0x000fe400078e00ff */
[----:B------:R-:W-:Y:S02]  /*ee50*/  IMAD.MOV.U32 R15, RZ, RZ, -0x1 ;  /* 0xffffffffff0f7424 */ /* 0x000fe400078e00ff */
[----:B------:R-:W-:Y:S02]  /*ee60*/  IMAD.MOV.U32 R3, RZ, RZ, R14 ;  /* 0x000000ffff037224 */ /* 0x000fe400078e000e */
[----:B------:R-:W-:-:S07]  /*ee70*/  IMAD R4, R4, 0x2, R23 ;  /* 0x0000000204047824 */ /* 0x000fce00078e0217 */
[----:B0-----:R-:W-:Y:S05]  /*ee80*/  WARPSYNC.COLLECTIVE R15, `(.L_x_341) ;  /* 0x000000000f087348 */ /* 0x001fea0003c00000 */
[----:B------:R1:W2:Y:S02]  /*ee90*/  SHFL.IDX P6, R14, R13, R12, R11 ;  /* 0x0000000c0d0e7389 */ /* 0x0002a400000c000b */
[----:B012---:R-:W-:Y:S01]  /*eea0*/  ENDCOLLECTIVE ;  /* 0x000000000000791b */ /* 0x007fe20003800000 */
.L_x_341:
[----:B------:R-:W-:Y:S01]  /*eeb0*/  ULDC UR4, c[0x0][0x2f4] ;  /* 0x0000bd0000047ab9 */ /* 0x000fe20000000800 */
[----:B------:R-:W-:Y:S01]  /*eec0*/  IMAD.MOV.U32 R13, RZ, RZ, R25 ;  /* 0x000000ffff0d7224 */ /* 0x000fe200078e0019 */
[----:B------:R-:W-:Y:S01]  /*eed0*/  MOV R12, 0x1 ;  /* 0x00000001000c7802 */ /* 0x000fe20000000f00 */
[----:B------:R-:W-:-:S05]  /*eee0*/  IMAD.SHL.U32 R7, R2, 0x8, RZ ;  /* 0x0000000802077824 */ /* 0x000fca00078e00ff */
[----:B------:R-:W-:-:S04]  /*eef0*/  LOP3.LUT R7, R7, 0x18, RZ, 0xc0, !PT ;  /* 0x0000001807077812 */ /* 0x000fc800078ec0ff */
[C---:B------:R-:W-:Y:S01]  /*ef00*/  ISETP.GE.AND P2, PT, R7.reuse, UR4, PT ;  /* 0x0000000407007c0c */ /* 0x040fe2000bf46270 */
[C---:B------:R-:W-:Y:S01]  /*ef10*/  IMAD.SHL.U32 R5, R7.reuse, 0x2, RZ ;  /* 0x0000000207057824 */ /* 0x040fe200078e00ff */
[C---:B------:R-:W-:Y:S02]  /*ef20*/  LOP3.LUT R8, R7.reuse, 0x20, RZ, 0xfc, !PT ;  /* 0x0000002007087812 */ /* 0x040fe400078efcff */
[----:B------:R-:W-:Y:S02]  /*ef30*/  LOP3.LUT R7, R7, 0x40, RZ, 0xfc, !PT ;  /* 0x0000004007077812 */ /* 0x000fe400078efcff */
[----:B------:R-:W-:Y:S02]  /*ef40*/  IADD3 R2, P0, R14, R5, RZ ;  /* 0x000000050e027210 */ /* 0x000fe40007f1e0ff */
[----:B------:R-:W-:Y:S02]  /*ef50*/  ISETP.LT.OR P3, PT, R6, 0x1, P2 ;  /* 0x000000010600780c */ /* 0x000fe40001761670 */
[----:B------:R-:W-:Y:S01]  /*ef60*/  ISETP.GE.AND P1, PT, R8, UR4, PT ;  /* 0x0000000408007c0c */ /* 0x000fe2000bf26270 */
[----:B------:R-:W-:Y:S01]  /*ef70*/  IMAD.X R3, RZ, RZ, R3, P0 ;  /* 0x000000ffff037224 */ /* 0x000fe200000e0603 */
[----:B------:R-:W-:-:S13]  /*ef80*/  ISETP.GE.AND P0, PT, R7, UR4, PT ;  /* 0x0000000407007c0c */ /* 0x000fda000bf06270 */
[----:B------:R-:W-:Y:S05]  /*ef90*/  WARPSYNC.COLLECTIVE R15, `(.L_x_342) ;  /* 0x000000000f087348 */ /* 0x000fea0003c00000 */
[----:B------:R0:W1:Y:S02]  /*efa0*/  SHFL.IDX P6, R14, R13, R12, R11 ;  /* 0x0000000c0d0e7389 */ /* 0x00006400000c000b */
[----:B01----:R-:W-:Y:S01]  /*efb0*/  ENDCOLLECTIVE ;  /* 0x000000000000791b */ /* 0x003fe20003800000 */
.L_x_342:
[C---:B------:R-:W-:Y:S01]  /*efc0*/  ISETP.LT.OR P4, PT, R6.reuse, 0x1, P1 ;  /* 0x000000010600780c */ /* 0x040fe20000f81670 */
[----:B------:R-:W-:Y:S01]  /*efd0*/  @!PT LDS RZ, [RZ] ;  /* 0x00000000fffff984 */ /* 0x000fe20000000800 */
[----:B------:R-:W-:Y:S01]  /*efe0*/  @!PT LDS RZ, [RZ] ;  /* 0x00000000fffff984 */ /* 0x000fe20000000800 */
[----:B------:R-:W-:Y:S01]  /*eff0*/  @!PT LDS RZ, [RZ] ;  /* 0x00000000fffff984 */ /* 0x000fe20000000800 */
[----:B------:R-:W-:Y:S01]  /*f000*/  LDGSTS.E.BYPASS.LTC128B.128 [R4+0x400], desc[UR36][R2.64], !P3 ;  /* 0x0040000002047fae */ /* 0x000fe2000d901d64 */
[----:B------:R-:W-:Y:S01]  /*f010*/  ISETP.LT.OR P3, PT, R6, 0x1, P0 ;  /* 0x000000010600780c */ /* 0x000fe20000761670 */
[----:B------:R-:W-:-:S10]  /*f020*/  IMAD.MOV.U32 R13, RZ, RZ, R24 ;  /* 0x000000ffff0d7224 */ /* 0x000fd400078e0018 */
[----:B------:R-:W-:Y:S04]  /*f030*/  LDGSTS.E.BYPASS.LTC128B.128 [R4+0x2400], desc[UR36][R2.64+0x40], !P4 ;  /* 0x0240004002047fae */ /* 0x000fe8000e101d64 */
[----:B------:R0:W-:Y:S01]  /*f040*/  LDGSTS.E.BYPASS.LTC128B.128 [R4+0x4400], desc[UR36][R2.64+0x80], !P3 ;  /* 0x0440008002047fae */ /* 0x0001e2000d901d64 */
[----:B------:R-:W-:Y:S01]  /*f050*/  ISETP.LT.OR P3, PT, R6, 0x21, P2 ;  /* 0x000000210600780c */ /* 0x000fe20001761670 */
[----:B0-----:R-:W-:-:S12]  /*f060*/  IMAD.MOV.U32 R3, RZ, RZ, R14 ;  /* 0x000000ffff037224 */ /* 0x001fd800078e000e */
[----:B------:R-:W-:Y:S05]  /*f070*/  WARPSYNC.COLLECTIVE R15, `(.L_x_343) ;  /* 0x000000000f087348 */ /* 0x000fea0003c00000 */
[----:B------:R0:W1:Y:S02]  /*f080*/  SHFL.IDX P6, R14, R13, R12, R11 ;  /* 0x0000000c0d0e7389 */ /* 0x00006400000c000b */
[----:B01----:R-:W-:Y:S01]  /*f090*/  ENDCOLLECTIVE ;  /* 0x000000000000791b */ /* 0x003fe20003800000 */
.L_x_343:
[----:B------:R-:W-:Y:S02]  /*f0a0*/  IMAD.MOV.U32 R13, RZ, RZ, R25 ;  /* 0x000000ffff0d7224 */ /* 0x000fe400078e0019 */
[----:B------:R-:W-:Y:S01]  /*f0b0*/  IMAD.MOV.U32 R12, RZ, RZ, 0x2 ;  /* 0x00000002ff0c7424 */ /* 0x000fe200078e00ff */
[----:B------:R-:W-:-:S13]  /*f0c0*/  IADD3 R2, P4, R14, R5, RZ ;  /* 0x000000050e027210 */ /* 0x000fda0007f9e0ff */
[----:B------:R-:W-:Y:S05]  /*f0d0*/  WARPSYNC.COLLECTIVE R15, `(.L_x_344) ;  /* 0x000000000f087348 */ /* 0x000fea0003c00000 */
[----:B------:R0:W1:Y:S02]  /*f0e0*/  SHFL.IDX P6, R14, R13, R12, R11 ;  /* 0x0000000c0d0e7389 */ /* 0x00006400000c000b */
[----:B01----:R-:W-:Y:S01]  /*f0f0*/  ENDCOLLECTIVE ;  /* 0x000000000000791b */ /* 0x003fe20003800000 */
.L_x_344:
[----:B------:R-:W-:Y:S01]  /*f100*/  IMAD.X R3, RZ, RZ, R3, P4 ;  /* 0x000000ffff037224 */ /* 0x000fe200020e0603 */
[----:B------:R-:W-:-:S04]  /*f110*/  ISETP.LT.OR P4, PT, R6, 0x21, P1 ;  /* 0x000000210600780c */ /* 0x000fc80000f81670 */
[----:B------:R-:W-:Y:S01]  /*f120*/  @!PT LDS RZ, [RZ] ;  /* 0x00000000fffff984 */ /* 0x000fe20000000800 */
[----:B------:R-:W-:Y:S01]  /*f130*/  @!PT LDS RZ, [RZ] ;  /* 0x00000000fffff984 */ /* 0x000fe20000000800 */
[----:B------:R-:W-:Y:S01]  /*f140*/  @!PT LDS RZ, [RZ] ;  /* 0x00000000fffff984 */ /* 0x000fe20000000800 */
[----:B------:R-:W-:Y:S01]  /*f150*/  LDGSTS.E.BYPASS.LTC128B.128 [R4+0xc00], desc[UR36][R2.64], !P3 ;  /* 0x00c0000002047fae */ /* 0x000fe2000d901d64 */
[----:B------:R-:W-:Y:S01]  /*f160*/  ISETP.LT.OR P3, PT, R6, 0x21, P0 ;  /* 0x000000210600780c */ /* 0x000fe20000761670 */
[----:B------:R-:W-:-:S07]  /*f170*/  IMAD.MOV.U32 R13, RZ, RZ, R24 ;  /* 0x000000ffff0d7224 */ /* 0x000fce00078e0018 */
[----:B------:R-:W-:Y:S05]  /*f180*/  LDGSTS.E.BYPASS.LTC128B.128 [R4+0x2c00], desc[UR36][R2.64+0x40], !P4 ;  /* 0x02c0004002047fae */ /* 0x000fea000e101d64 */
[----:B------:R0:W-:Y:S01]  /*f190*/  LDGSTS.E.BYPASS.LTC128B.128 [R4+0x4c00], desc[UR36][R2.64+0x80], !P3 ;  /* 0x04c0008002047fae */ /* 0x0001e2000d901d64 */
[----:B------:R-:W-:Y:S01]  /*f1a0*/  ISETP.LT.OR P3, PT, R6, 0x41, P2 ;  /* 0x000000410600780c */ /* 0x000fe20001761670 */
[----:B0-----:R-:W-:-:S12]  /*f1b0*/  IMAD.MOV.U32 R3, RZ, RZ, R14 ;  /* 0x000000ffff037224 */ /* 0x001fd800078e000e */
[----:B------:R-:W-:Y:S05]  /*f1c0*/  WARPSYNC.COLLECTIVE R15, `(.L_x_345) ;  /* 0x000000000f087348 */ /* 0x000fea0003c00000 */
[----:B------:R0:W1:Y:S02]  /*f1d0*/  SHFL.IDX P6, R14, R13, R12, R11 ;  /* 0x0000000c0d0e7389 */ /* 0x00006400000c000b */
[----:B01----:R-:W-:Y:S01]  /*f1e0*/  ENDCOLLECTIVE ;  /* 0x000000000000791b */ /* 0x003fe20003800000 */
.L_x_345:
[----:B------:R-:W-:Y:S01]  /*f1f0*/  MOV R13, R25 ;  /* 0x00000019000d7202 */ /* 0x000fe20000000f00 */
[----:B------:R-:W-:Y:S01]  /*f200*/  IMAD.MOV.U32 R12, RZ, RZ, 0x3 ;  /* 0x00000003ff0c7424 */ /* 0x000fe200078e00ff */
[----:B------:R-:W-:-:S13]  /*f210*/  IADD3 R2, P4, R14, R5, RZ ;  /* 0x000000050e027210 */ /* 0x000fda0007f9e0ff */
[----:B------:R-:W-:Y:S05]  /*f220*/  WARPSYNC.COLLECTIVE R15, `(.L_x_346) ;  /* 0x000000000f087348 */ /* 0x000fea0003c00000 */
[----:B------:R0:W1:Y:S02]  /*f230*/  SHFL.IDX P6, R14, R13, R12, R11 ;  /* 0x0000000c0d0e7389 */ /* 0x00006400000c000b */
[----:B01----:R-:W-:Y:S01]  /*f240*/  ENDCOLLECTIVE ;  /* 0x000000000000791b */ /* 0x003fe20003800000 */
.L_x_346:
[----:B------:R-:W-:Y:S01]  /*f250*/  IMAD.X R3, RZ, RZ, R3, P4 ;  /* 0x000000ffff037224 */ /* 0x000fe200020e0603 */
[----:B------:R-:W-:-:S04]  /*f260*/  ISETP.LT.OR P4, PT, R6, 0x41, P1 ;  /* 0x000000410600780c */ /* 0x000fc80000f81670 */
[----:B------:R-:W-:Y:S01]  /*f270*/  @!PT LDS RZ, [RZ] ;  /* 0x00000000fffff984 */ /* 0x000fe20000000800 */
[----:B------:R-:W-:Y:S01]  /*f280*/  @!PT LDS RZ, [RZ] ;  /* 0x00000000fffff984 */ /* 0x000fe20000000800 */
[----:B------:R-:W-:Y:S01]  /*f290*/  @!PT LDS RZ, [RZ] ;  /* 0x00000000fffff984 */ /* 0x000fe20000000800 */
[----:B------:R0:W-:Y:S01]  /*f2a0*/  LDGSTS.E.BYPASS.LTC128B.128 [R4+0x1400], desc[UR36][R2.64], !P3 ;  /* 0x0140000002047fae */ /* 0x0001e2000d901d64 */
[----:B------:R-:W-:Y:S01]  /*f2b0*/  ISETP.LT.OR P3, PT, R6, 0x41, P0 ;  /* 0x000000410600780c */ /* 0x000fe20000761670 */
[----:B------:R-:W-:-:S07]  /*f2c0*/  IMAD.MOV.U32 R13, RZ, RZ, R24 ;  /* 0x000000ffff0d7224 */ /* 0x000fce00078e0018 */
[----:B------:R0:W-:Y:S05]  /*f2d0*/  LDGSTS.E.BYPASS.LTC128B.128 [R4+0x3400], desc[UR36][R2.64+0x40], !P4 ;  /* 0x0340004002047fae */ /* 0x0001ea000e101d64 */
[----:B------:R0:W-:Y:S01]  /*f2e0*/  LDGSTS.E.BYPASS.LTC128B.128 [R4+0x5400], desc[UR36][R2.64+0x80], !P3 ;  /* 0x0540008002047fae */ /* 0x0001e2000d901d64 */
[----:B------:R-:W-:-:S07]  /*f2f0*/  IMAD.MOV.U32 R25, RZ, RZ, R14 ;  /* 0x000000ffff197224 */ /* 0x000fce00078e000e */
[----:B0-----:R-:W-:Y:S05]  /*f300*/  WARPSYNC.COLLECTIVE R15, `(.L_x_347) ;  /* 0x000000000f087348 */ /* 0x001fea0003c00000 */
[----:B------:R1:W2:Y:S02]  /*f310*/  SHFL.IDX P6, R14, R13, R12, R11 ;  /* 0x0000000c0d0e7389 */ /* 0x0002a400000c000b */
[----:B012---:R-:W-:Y:S01]  /*f320*/  ENDCOLLECTIVE ;  /* 0x000000000000791b */ /* 0x007fe20003800000 */
.L_x_347:
[----:B------:R-:W-:Y:S05]  /*f330*/  BRA `(.L_x_348) ;  /* 0xffffffcc00847947 */ /* 0x000fea000383ffff */
.L_x_262:
        /* <DEDUP_REMOVED lines=8> */
.L_x_350:
[----:B------:R-:W-:Y:S05]  /*f3c0*/  BSYNC B0 ;  /* 0x0000000000007941 */ /* 0x000fea0003800000 */
.L_x_349:
[----:B------:R-:W-:Y:S01]  /*f3d0*/  MOV R13, R16 ;  /* 0x00000010000d7202 */ /* 0x000fe20000000f00 */
[----:B------:R-:W-:Y:S02]  /*f3e0*/  IMAD.MOV.U32 R12, RZ, RZ, 0x1 ;  /* 0x00000001ff0c7424 */ /* 0x000fe400078e00ff */
[----:B------:R-:W-:Y:S02]  /*f3f0*/  IMAD.MOV.U32 R11, RZ, RZ, 0x1f ;  /* 0x0000001fff0b7424 */ /* 0x000fe400078e00ff */
[----:B------:R-:W-:Y:S02]  /*f400*/  IMAD.MOV.U32 R15, RZ, RZ, -0x1 ;  /* 0xffffffffff0f7424 */ /* 0x000fe400078e00ff */
[----:B------:R-:W-:Y:S02]  /*f410*/  IMAD.IADD R5, R19, 0x1, R8 ;  /* 0x0000000113057824 */ /* 0x000fe400078e0208 */
[----:B------:R-:W-:-:S07]  /*f420*/  IMAD.MOV.U32 R0, RZ, RZ, R14 ;  /* 0x000000ffff007224 */ /* 0x000fce00078e000e */
[----:B------:R-:W-:Y:S05]  /*f430*/  WARPSYNC.COLLECTIVE R15, `(.L_x_351) ;  /* 0x000000000f087348 */ /* 0x000fea0003c00000 */
[----:B------:R0:W1:Y:S02]  /*f440*/  SHFL.IDX P6, R14, R13, R12, R11 ;  /* 0x0000000c0d0e7389 */ /* 0x00006400000c000b */
[----:B01----:R-:W-:Y:S01]  /*f450*/  ENDCOLLECTIVE ;  /* 0x000000000000791b */ /* 0x003fe20003800000 */
.L_x_351:
[----:B------:R-:W-:Y:S02]  /*f460*/  ULDC UR4, c[0x0][0xc3c] ;  /* 0x00030f0000047ab9 */ /* 0x000fe40000000800 */
[----:B------:R-:W-:-:S13]  /*f470*/  ISETP.GE.OR P1, PT, R5, UR4, !P0 ;  /* 0x0000000405007c0c */ /* 0x000fda000c726670 */
[----:B------:R-:W0:Y:S01]  /*f480*/  @!P1 LDC.64 R2, c[0x0][0xc80] ;  /* 0x00032000ff029b82 */ /* 0x000e220000000a00 */
[----:B------:R-:W-:Y:S01]  /*f490*/  MOV R11, RZ ;  /* 0x000000ff000b7202 */ /* 0x000fe20000000f00 */
[----:B------:R-:W-:Y:S02]  /*f4a0*/  IMAD.MOV.U32 R4, RZ, RZ, R14 ;  /* 0x000000ffff047224 */ /* 0x000fe400078e000e */
[----:B0-----:R-:W-:-:S06]  /*f4b0*/  @!P1 IMAD.WIDE R2, R5, 0x4, R2 ;  /* 0x0000000405029825 */ /* 0x001fcc00078e0202 */
[----:B------:R0:W2:Y:S01]  /*f4c0*/  @!P1 LDG.E R3, desc[UR36][R2.64] ;  /* 0x0000002402039981 */ /* 0x0000a2000c1e1900 */
[C---:B------:R-:W-:Y:S02]  /*f4d0*/  ISETP.GE.U32.AND P2, PT, R8.reuse, 0x2, PT ;  /* 0x000000020800780c */ /* 0x040fe40003f46070 */
[C---:B------:R-:W-:Y:S02]  /*f4e0*/  ISETP.GE.U32.AND P3, PT, R8.reuse, 0x4, PT ;  /* 0x000000040800780c */ /* 0x040fe40003f66070 */
[C---:B------:R-:W-:Y:S02]  /*f4f0*/  ISETP.GE.U32.AND P4, PT, R8.reuse, 0x8, PT ;  /* 0x000000080800780c */ /* 0x040fe40003f86070 */
[C---:B------:R-:W-:Y:S01]  /*f500*/  ISETP.GE.U32.AND P5, PT, R8.reuse, 0x10, PT ;  /* 0x000000100800780c */ /* 0x040fe20003fa6070 */
[----:B0-----:R-:W-:Y:S02]  /*f510*/  IMAD.MOV.U32 R2, RZ, RZ, RZ ;  /* 0x000000ffff027224 */ /* 0x001fe400078e00ff */
[----:B--2---:R-:W-:Y:S01]  /*f520*/  @!P1 IMAD.MOV.U32 R2, RZ, RZ, R3 ;  /* 0x000000ffff029224 */ /* 0x004fe200078e0003 */
[----:B------:R-:W-:-:S03]  /*f530*/  ISETP.NE.AND P1, PT, R8, RZ, PT ;  /* 0x000000ff0800720c */ /* 0x000fc60003f25270 */
[----:B------:R-:W-:-:S10]  /*f540*/  IMAD.MOV.U32 R13, RZ, RZ, R2 ;  /* 0x000000ffff0d7224 */ /* 0x000fd400078e0002 */
[----:B------:R-:W-:Y:S05]  /*f550*/  WARPSYNC.COLLECTIVE R15, `(.L_x_352) ;  /* 0x000000000f087348 */ /* 0x000fea0003c00000 */
[----:B------:R0:W1:Y:S02]  /*f560*/  SHFL.UP P6, R14, R13, R12, R11 ;  /* 0x0400000c0d0e7389 */ /* 0x00006400000c000b */
[----:B01----:R-:W-:Y:S01]  /*f570*/  ENDCOLLECTIVE ;  /* 0x000000000000791b */ /* 0x003fe20003800000 */
.L_x_352:
[----:B------:R-:W-:Y:S01]  /*f580*/  IMAD.MOV.U32 R12, RZ, RZ, 0x2 ;  /* 0x00000002ff0c7424 */ /* 0x000fe200078e00ff */
[----:B------:R-:W-:-:S05]  /*f590*/  SEL R5, R14, RZ, P1 ;  /* 0x000000ff0e057207 */ /* 0x000fca0000800000 */
[----:B------:R-:W-:-:S04]  /*f5a0*/  IMAD.IADD R5, R2, 0x1, R5 ;  /* 0x0000000102057824 */ /* 0x000fc800078e0205 */
[----:B------:R-:W-:-:S07]  /*f5b0*/  IMAD.MOV.U32 R13, RZ, RZ, R5 ;  /* 0x000000ffff0d7224 */ /* 0x000fce00078e0005 */
[----:B------:R-:W-:Y:S05]  /*f5c0*/  WARPSYNC.COLLECTIVE R15, `(.L_x_353) ;  /* 0x000000000f087348 */ /* 0x000fea0003c00000 */
[----:B------:R0:W1:Y:S02]  /*f5d0*/  SHFL.UP P6, R14, R13, R12, R11 ;  /* 0x0400000c0d0e7389 */ /* 0x00006400000c000b */
[----:B01----:R-:W-:Y:S01]  /*f5e0*/  ENDCOLLECTIVE ;  /* 0x000000000000791b */ /* 0x003fe20003800000 */
.L_x_353:
[----:B------:R-:W-:Y:S01]  /*f5f0*/  IMAD.MOV.U32 R12, RZ, RZ, 0x4 ;  /* 0x00000004ff0c7424 */ /* 0x000fe200078e00ff */
[----:B------:R-:W-:-:S05]  /*f600*/  SEL R6, R14, RZ, P2 ;  /* 0x000000ff0e067207 */ /* 0x000fca0001000000 */
[----:B------:R-:W-:-:S04]  /*f610*/  IMAD.IADD R6, R5, 0x1, R6 ;  /* 0x0000000105067824 */ /* 0x000fc800078e0206 */
[----:B------:R-:W-:-:S07]  /*f620*/  IMAD.MOV.U32 R13, RZ, RZ, R6 ;  /* 0x000000ffff0d7224 */ /* 0x000fce00078e0006 */
[----:B------:R-:W-:Y:S05]  /*f630*/  WARPSYNC.COLLECTIVE R15, `(.L_x_354) ;  /* 0x000000000f087348 */ /* 0x000fea0003c00000 */
[----:B------:R0:W1:Y:S02]  /*f640*/  SHFL.UP P6, R14, R13, R12, R11 ;  /* 0x0400000c0d0e7389 */ /* 0x00006400000c000b */
[----:B01----:R-:W-:Y:S01]  /*f650*/  ENDCOLLECTIVE ;  /* 0x000000000000791b */ /* 0x003fe20003800000 */
.L_x_354:
[----:B------:R-:W-:Y:S02]  /*f660*/  MOV R12, 0x8 ;  /* 0x00000008000c7802 */ /* 0x000fe40000000f00 */
[----:B------:R-:W-:-:S05]  /*f670*/  SEL R7, R14, RZ, P3 ;  /* 0x000000ff0e077207 */ /* 0x000fca0001800000 */
[----:B------:R-:W-:-:S04]  /*f680*/  IMAD.IADD R7, R6, 0x1, R7 ;  /* 0x0000000106077824 */ /* 0x000fc800078e0207 */
[----:B------:R-:W-:-:S07]  /*f690*/  IMAD.MOV.U32 R13, RZ, RZ, R7 ;  /* 0x000000ffff0d7224 */ /* 0x000fce00078e0007 */
[----:B------:R-:W-:Y:S05]  /*f6a0*/  WARPSYNC.COLLECTIVE R15, `(.L_x_355) ;  /* 0x000000000f087348 */ /* 0x000fea0003c00000 */
[----:B------:R0:W1:Y:S02]  /*f6b0*/  SHFL.UP P6, R14, R13, R12, R11 ;  /* 0x0400000c0d0e7389 */ /* 0x00006400000c000b */
[----:B01----:R-:W-:Y:S01]  /*f6c0*/  ENDCOLLECTIVE ;  /* 0x000000000000791b */ /* 0x003fe20003800000 */
.L_x_355:
[----:B------:R-:W-:Y:S01]  /*f6d0*/  IMAD.MOV.U32 R12, RZ, RZ, 0x10 ;  /* 0x00000010ff0c7424 */ /* 0x000fe200078e00ff */
[----:B------:R-:W-:-:S05]  /*f6e0*/  SEL R14, R14, RZ, P4 ;  /* 0x000000ff0e0e7207 */ /* 0x000fca0002000000 */
[----:B------:R-:W-:-:S04]  /*f6f0*/  IMAD.IADD R5, R7, 0x1, R14 ;  /* 0x0000000107057824 */ /* 0x000fc800078e020e */
[----:B------:R-:W-:-:S07]  /*f700*/  IMAD.MOV.U32 R13, RZ, RZ, R5 ;  /* 0x000000ffff0d7224 */ /* 0x000fce00078e0005 */
[----:B------:R-:W-:Y:S05]  /*f710*/  WARPSYNC.COLLECTIVE R15, `(.L_x_356) ;  /* 0x000000000f087348 */ /* 0x000fea0003c00000 */
[----:B------:R0:W1:Y:S02]  /*f720*/  SHFL.UP P6, R14, R13, R12, R11 ;  /* 0x0400000c0d0e7389 */ /* 0x00006400000c000b */
[----:B01----:R-:W-:Y:S01]  /*f730*/  ENDCOLLECTIVE ;  /* 0x000000000000791b */ /* 0x003fe20003800000 */
.L_x_356:
[----:B------:R-:W-:Y:S02]  /*f740*/  IMAD.MOV.U32 R12, RZ, RZ, 0x1f ;  /* 0x0000001fff0c7424 */ /* 0x000fe400078e00ff */
[----:B------:R-:W-:Y:S01]  /*f750*/  IMAD.MOV.U32 R11, RZ, RZ, 0x1f ;  /* 0x0000001fff0b7424 */ /* 0x000fe200078e00ff */
[----:B------:R-:W-:-:S05]  /*f760*/  SEL R14, R14, RZ, P5 ;  /* 0x000000ff0e0e7207 */ /* 0x000fca0002800000 */
[----:B------:R-:W-:-:S04]  /*f770*/  IMAD.IADD R3, R5, 0x1, R14 ;  /* 0x0000000105037824 */ /* 0x000fc800078e020e */
[----:B------:R-:W-:-:S07]  /*f780*/  IMAD.MOV.U32 R13, RZ, RZ, R3 ;  /* 0x000000ffff0d7224 */ /* 0x000fce00078e0003 */
[----:B------:R-:W-:Y:S05]  /*f790*/  WARPSYNC.COLLECTIVE R15, `(.L_x_357) ;  /* 0x000000000f087348 */ /* 0x000fea0003c00000 */
[----:B------:R0:W1:Y:S02]  /*f7a0*/  SHFL.IDX P6, R14, R13, R12, R11 ;  /* 0x0000000c0d0e7389 */ /* 0x00006400000c000b */
[----:B01----:R-:W-:Y:S01]  /*f7b0*/  ENDCOLLECTIVE ;  /* 0x000000000000791b */ /* 0x003fe20003800000 */
.L_x_357:
[----:B------:R-:W-:Y:S05]  /*f7c0*/  BRA `(.L_x_358) ;  /* 0xffffffcc00987947 */ /* 0x000fea000383ffff */
.L_x_267:
[----:B------:R-:W-:Y:S01]  /*f7d0*/  BSSY B0, `(.L_x_359) ;  /* 0x0000008000007945 */ /* 0x000fe20003800000 */
[----:B-----5:R-:W-:Y:S01]  /*f7e0*/  IMAD.MOV.U32 R13, RZ, RZ, R2 ;  /* 0x000000ffff0d7224 */ /* 0x020fe200078e0002 */
[----:B------:R-:W-:Y:S01]  /*f7f0*/  MOV R12, 0x1 ;  /* 0x00000001000c7802 */ /* 0x000fe20000000f00 */
[----:B------:R-:W-:Y:S02]  /*f800*/  IMAD.MOV.U32 R11, RZ, RZ, RZ ;  /* 0x000000ffff0b7224 */ /* 0x000fe400078e00ff */
[----:B------:R-:W-:-:S07]  /*f810*/  IMAD.MOV.U32 R15, RZ, RZ, -0x1 ;  /* 0xffffffffff0f7424 */ /* 0x000fce00078e00ff */
[----:B01----:R-:W-:Y:S05]  /*f820*/  WARPSYNC.COLLECTIVE R15, `(.L_x_360) ;  /* 0x000000000f087348 */ /* 0x003fea0003c00000 */
[----:B------:R2:W3:Y:S02]  /*f830*/  SHFL.UP P6, R14, R13, R12, R11 ;  /* 0x0400000c0d0e7389 */ /* 0x0004e400000c000b */
[----:B0123--:R-:W-:Y:S01]  /*f840*/  ENDCOLLECTIVE ;  /* 0x000000000000791b */ /* 0x00ffe20003800000 */
.L_x_360:
[----:B------:R-:W-:Y:S05]  /*f850*/  BSYNC B0 ;  /* 0x0000000000007941 */ /* 0x000fea0003800000 */
.L_x_359:
[----:B------:R-:W-:Y:S01]  /*f860*/  SEL R13, R14, RZ, P1 ;  /* 0x000000ff0e0d7207 */ /* 0x000fe20000800000 */
[----:B------:R-:W-:Y:S02]  /*f870*/  IMAD.MOV.U32 R12, RZ, RZ, 0x2 ;  /* 0x00000002ff0c7424 */ /* 0x000fe400078e00ff */
[----:B------:R-:W-:Y:S02]  /*f880*/  IMAD.MOV.U32 R11, RZ, RZ, RZ ;  /* 0x000000ffff0b7224 */ /* 0x000fe400078e00ff */
[----:B------:R-:W-:Y:S02]  /*f890*/  IMAD.IADD R13, R2, 0x1, R13 ;  /* 0x00000001020d7824 */ /* 0x000fe400078e020d */
[----:B------:R-:W-:-:S07]  /*f8a0*/  IMAD.MOV.U32 R15, RZ, RZ, -0x1 ;  /* 0xffffffffff0f7424 */ /* 0x000fce00078e00ff */
[----:B------:R-:W-:Y:S05]  /*f8b0*/  WARPSYNC.COLLECTIVE R15, `(.L_x_361) ;  /* 0x000000000f087348 */ /* 0x000fea0003c00000 */
[----:B------:R0:W1:Y:S02]  /*f8c0*/  SHFL.UP P6, R14, R13, R12, R11 ;  /* 0x0400000c0d0e7389 */ /* 0x00006400000c000b */
[----:B01----:R-:W-:Y:S01]  /*f8d0*/  ENDCOLLECTIVE ;  /* 0x000000000000791b */ /* 0x003fe20003800000 */
.L_x_361:
[----:B------:R-:W-:Y:S02]  /*f8e0*/  MOV R12, 0x4 ;  /* 0x00000004000c7802 */ /* 0x000fe40000000f00 */
[----:B------:R-:W-:-:S05]  /*f8f0*/  SEL R14, R14, RZ, P2 ;  /* 0x000000ff0e0e7207 */ /* 0x000fca0001000000 */
[----:B------:R-:W-:-:S04]  /*f900*/  IMAD.IADD R3, R13, 0x1, R14 ;  /* 0x000000010d037824 */ /* 0x000fc800078e020e */
[----:B------:R-:W-:-:S07]  /*f910*/  IMAD.MOV.U32 R13, RZ, RZ, R3 ;  /* 0x000000ffff0d7224 */ /* 0x000fce00078e0003 */
[----:B------:R-:W-:Y:S05]  /*f920*/  WARPSYNC.COLLECTIVE R15, `(.L_x_362) ;  /* 0x000000000f087348 */ /* 0x000fea0003c00000 */
[----:B------:R0:W1:Y:S02]  /*f930*/  SHFL.UP P6, R14, R13, R12, R11 ;  /* 0x0400000c0d0e7389 */ /* 0x00006400000c000b */
[----:B01----:R-:W-:Y:S01]  /*f940*/  ENDCOLLECTIVE ;  /* 0x000000000000791b */ /* 0x003fe20003800000 */
.L_x_362:
[----:B------:R-:W-:Y:S01]  /*f950*/  IMAD.MOV.U32 R12, RZ, RZ, 0x8 ;  /* 0x00000008ff0c7424 */ /* 0x000fe200078e00ff */
[----:B------:R-:W-:-:S05]  /*f960*/  SEL R14, R14, RZ, P3 ;  /* 0x000000ff0e0e7207 */ /* 0x000fca0001800000 */
[----:B------:R-:W-:-:S04]  /*f970*/  IMAD.IADD R5, R3, 0x1, R14 ;  /* 0x0000000103057824 */ /* 0x000fc800078e020e */
[----:B------:R-:W-:-:S07]  /*f980*/  IMAD.MOV.U32 R13, RZ, RZ, R5 ;  /* 0x000000ffff0d7224 */ /* 0x000fce00078e0005 */
[----:B------:R-:W-:Y:S05]  /*f990*/  WARPSYNC.COLLECTIVE R15, `(.L_x_363) ;  /* 0x000000000f087348 */ /* 0x000fea0003c00000 */
[----:B------:R0:W1:Y:S02]  /*f9a0*/  SHFL.UP P6, R14, R13, R12, R11 ;  /* 0x0400000c0d0e7389 */ /* 0x00006400000c000b */
[----:B01----:R-:W-:Y:S01]  /*f9b0*/  ENDCOLLECTIVE ;  /* 0x000000000000791b */ /* 0x003fe20003800000 */
.L_x_363:
[----:B------:R-:W-:Y:S01]  /*f9c0*/  IMAD.MOV.U32 R12, RZ, RZ, 0x10 ;  /* 0x00000010ff0c7424 */ /* 0x000fe200078e00ff */
[----:B------:R-:W-:-:S05]  /*f9d0*/  SEL R6, R14, RZ, P4 ;  /* 0x000000ff0e067207 */ /* 0x000fca0002000000 */
[----:B------:R-:W-:-:S04]  /*f9e0*/  IMAD.IADD R6, R5, 0x1, R6 ;  /* 0x0000000105067824 */ /* 0x000fc800078e0206 */
[----:B------:R-:W-:-:S07]  /*f9f0*/  IMAD.MOV.U32 R13, RZ, RZ, R6 ;  /* 0x000000ffff0d7224 */ /* 0x000fce00078e0006 */
[----:B------:R-:W-:Y:S05]  /*fa00*/  WARPSYNC.COLLECTIVE R15, `(.L_x_364) ;  /* 0x000000000f087348 */ /* 0x000fea0003c00000 */
[----:B------:R0:W1:Y:S02]  /*fa10*/  SHFL.UP P6, R14, R13, R12, R11 ;  /* 0x0400000c0d0e7389 */ /* 0x00006400000c000b */
[----:B01----:R-:W-:Y:S01]  /*fa20*/  ENDCOLLECTIVE ;  /* 0x000000000000791b */ /* 0x003fe20003800000 */
.L_x_364:
[----:B------:R-:W-:Y:S01]  /*fa30*/  MOV R12, 0x1f ;  /* 0x0000001f000c7802 */ /* 0x000fe20000000f00 */
[----:B------:R-:W-:Y:S01]  /*fa40*/  IMAD.MOV.U32 R11, RZ, RZ, 0x1f ;  /* 0x0000001fff0b7424 */ /* 0x000fe200078e00ff */
[----:B------:R-:W-:-:S05]  /*fa50*/  SEL R3, R14, RZ, P5 ;  /* 0x000000ff0e037207 */ /* 0x000fca0002800000 */
[----:B------:R-:W-:-:S04]  /*fa60*/  IMAD.IADD R3, R6, 0x1, R3 ;  /* 0x0000000106037824 */ /* 0x000fc800078e0203 */
[----:B------:R-:W-:-:S07]  /*fa70*/  IMAD.MOV.U32 R13, RZ, RZ, R3 ;  /* 0x000000ffff0d7224 */ /* 0x000fce00078e0003 */
[----:B------:R-:W-:Y:S05]  /*fa80*/  WARPSYNC.COLLECTIVE R15, `(.L_x_365) ;  /* 0x000000000f087348 */ /* 0x000fea0003c00000 */
[----:B------:R0:W1:Y:S02]  /*fa90*/  SHFL.IDX P6, R14, R13, R12, R11 ;  /* 0x0000000c0d0e7389 */ /* 0x00006400000c000b */
[----:B01----:R-:W-:Y:S01]  /*faa0*/  ENDCOLLECTIVE ;  /* 0x000000000000791b */ /* 0x003fe20003800000 */
.L_x_365:
[----:B------:R-:W-:Y:S05]  /*fab0*/  BRA `(.L_x_366) ;  /* 0xffffffcc00787947 */ /* 0x000fea000383ffff */
.L_x_269:
[----:B------:R-:W-:Y:S01]  /*fac0*/  BSSY B0, `(.L_x_367) ;  /* 0x0000006000007945 */ /* 0x000fe20003800000 */
[----:B------:R-:W-:Y:S01]  /*fad0*/  PLOP3.LUT P6, PT, P6, PT, PT, 0x8, 0x0 ;  /* 0x000000000000781c */ /* 0x000fe200037ce170 */
[----:B------:R-:W-:-:S12]  /*fae0*/  IMAD.MOV.U32 R15, RZ, RZ, -0x1 ;  /* 0xffffffffff0f7424 */ /* 0x000fd800078e00ff */
[----:B0-----:R-:W-:Y:S05]  /*faf0*/  WARPSYNC.COLLECTIVE R15, `(.L_x_368) ;  /* 0x000000000f087348 */ /* 0x001fea0003c00000 */
[----:B------:R-:W-:Y:S01]  /*fb00*/  VOTE.ANY R14, PT, P6 ;  /* 0x00000000000e7806 */ /* 0x000fe200030e0100 */
[----:B0-----:R-:W-:Y:S06]  /*fb10*/  ENDCOLLECTIVE ;  /* 0x000000000000791b */ /* 0x001fec0003800000 */
.L_x_368:
[----:B------:R-:W-:Y:S05]  /*fb20*/  BSYNC B0 ;  /* 0x0000000000007941 */ /* 0x000fea0003800000 */
.L_x_367:
[----:B------:R-:W-:Y:S02]  /*fb30*/  IMAD.MOV.U32 R6, RZ, RZ, R14 ;  /* 0x000000ffff067224 */ /* 0x000fe400078e000e */
[----:B------:R-:W-:Y:S02]  /*fb40*/  IMAD.MOV.U32 R13, RZ, RZ, R2 ;  /* 0x000000ffff0d7224 */ /* 0x000fe400078e0002 */
[----:B------:R-:W0:Y:S01]  /*fb50*/  POPC R4, R6 ;  /* 0x0000000600047309 */ /* 0x000e220000000000 */
[----:B------:R-:W-:Y:S02]  /*fb60*/  IMAD.MOV.U32 R11, RZ, RZ, 0x1f ;  /* 0x0000001fff0b7424 */ /* 0x000fe400078e00ff */
[----:B------:R-:W-:Y:S02]  /*fb70*/  IMAD.MOV.U32 R15, RZ, RZ, -0x1 ;  /* 0xffffffffff0f7424 */ /* 0x000fe400078e00ff */
[----:B0-----:R-:W-:-:S07]  /*fb80*/  IMAD.MOV.U32 R12, RZ, RZ, R4 ;  /* 0x000000ffff0c7224 */ /* 0x001fce00078e0004 */
[----:B------:R-:W-:Y:S05]  /*fb90*/  WARPSYNC.COLLECTIVE R15, `(.L_x_369) ;  /* 0x000000000f087348 */ /* 0x000fea0003c00000 */
[----:B------:R0:W1:Y:S02]  /*fba0*/  SHFL.IDX P6, R14, R13, R12, R11 ;  /* 0x0000000c0d0e7389 */ /* 0x00006400000c000b */
[----:B01----:R-:W-:Y:S01]  /*fbb0*/  ENDCOLLECTIVE ;  /* 0x000000000000791b */ /* 0x003fe20003800000 */
.L_x_369:
[----:B------:R-:W-:Y:S01]  /*fbc0*/  IMAD.MOV.U32 R17, RZ, RZ, R14 ;  /* 0x000000ffff117224 */ /* 0x000fe200078e000e */
[----:B------:R-:W-:Y:S06]  /*fbd0*/  BRA `(.L_x_370) ;  /* 0xffffffcc00687947 */ /* 0x000fec000383ffff */
.L_x_271:
[----:B------:R-:W-:Y:S01]  /*fbe0*/  BSSY B0, `(.L_x_371) ;  /* 0x0000007000007945 */ /* 0x000fe20003800000 */
[----:B------:R-:W-:Y:S01]  /*fbf0*/  MOV R13, R3 ;  /* 0x00000003000d7202 */ /* 0x000fe20000000f00 */
[----:B------:R-:W-:Y:S02]  /*fc00*/  IMAD.MOV.U32 R11, RZ, RZ, 0x1f ;  /* 0x0000001fff0b7424 */ /* 0x000fe400078e00ff */
[----:B------:R-:W-:-:S07]  /*fc10*/  IMAD.MOV.U32 R15, RZ, RZ, -0x1 ;  /* 0xffffffffff0f7424 */ /* 0x000fce00078e00ff */
[----:B012---:R-:W-:Y:S05]  /*fc20*/  WARPSYNC.COLLECTIVE R15, `(.L_x_372) ;  /* 0x000000000f087348 */ /* 0x007fea0003c00000 */
[----:B------:R3:W4:Y:S02]  /*fc30*/  SHFL.IDX P6, R14, R13, R12, R11 ;  /* 0x0000000c0d0e7389 */ /* 0x00072400000c000b */
[----:B01234-:R-:W-:Y:S01]  /*fc40*/  ENDCOLLECTIVE ;  /* 0x000000000000791b */ /* 0x01ffe20003800000 */
.L_x_372:
[----:B------:R-:W-:Y:S05]  /*fc50*/  BSYNC B0 ;  /* 0x0000000000007941 */ /* 0x000fea0003800000 */
.L_x_371:
[----:B------:R-:W-:Y:S05]  /*fc60*/  BRA `(.L_x_270) ;  /* 0xffffffcc00607947 */ /* 0x000fea000383ffff */
.L_x_275:
[----:B0-----:R0:W2:Y:S02]  /*fc70*/  SYNCS.PHASECHK.TRANS64.TRYWAIT P0, [R5+URZ+0x2d820], R0 ;  /* 0x02d82000050075a7 */ /* 0x0010a4000800017f */
[----:B--2---:R-:W-:Y:S05]  /*fc80*/  @!P0 NANOSLEEP.SYNCS 0x989680 ;  /* 0x009896800000895d */ /* 0x004fea0003900000 */
[----:B------:R-:W2:Y:S02]  /*fc90*/  @!P0 SYNCS.PHASECHK.TRANS64 P0, [R5+URZ+0x2d820], R0 ;  /* 0x02d82000050085a7 */ /* 0x000ea4000800007f */
[----:B--2---:R-:W-:Y:S05]  /*fca0*/  @!P0 BRA `(.L_x_275) ;  /* 0xfffffffc00f08947 */ /* 0x004fea000383ffff */
[----:B------:R-:W-:Y:S05]  /*fcb0*/  BRA `(.L_x_373) ;  /* 0xffffffd0004c7947 */ /* 0x000fea000383ffff */
.L_x_276:
[----:B------:R-:W2:Y:S01]  /*fcc0*/  S2R R2, SR_TID.X ;  /* 0x0000000000027919 */ /* 0x000ea20000002100 */
[----:B------:R-:W-:Y:S01]  /*fcd0*/  BSSY B0, `(.L_x_374) ;  /* 0x000000a000007945 */ /* 0x000fe20003800000 */
[----:B------:R-:W-:Y:S02]  /*fce0*/  IMAD.MOV.U32 R12, RZ, RZ, RZ ;  /* 0x000000ffff0c7224 */ /* 0x000fe400078e00ff */
[----:B------:R-:W-:Y:S02]  /*fcf0*/  IMAD.MOV.U32 R11, RZ, RZ, 0x1f ;  /* 0x0000001fff0b7424 */ /* 0x000fe400078e00ff */
[----:B------:R-:W-:Y:S01]  /*fd00*/  IMAD.MOV.U32 R15, RZ, RZ, -0x1 ;  /* 0xffffffffff0f7424 */ /* 0x000fe200078e00ff */
[----:B--2---:R-:W-:-:S04]  /*fd10*/  SHF.R.U32.HI R2, RZ, 0x5, R2 ;  /* 0x00000005ff027819 */ /* 0x004fc80000011602 */
[----:B------:R-:W-:-:S05]  /*fd20*/  LOP3.LUT R2, R2, 0x3, RZ, 0xc0, !PT ;  /* 0x0000000302027812 */ /* 0x000fca00078ec0ff */
[----:B------:R-:W-:-:S07]  /*fd30*/  IMAD.MOV.U32 R13, RZ, RZ, R2 ;  /* 0x000000ffff0d7224 */ /* 0x000fce00078e0002 */
[----:B01----:R-:W-:Y:S05]  /*fd40*/  WARPSYNC.COLLECTIVE R15, `(.L_x_375) ;  /* 0x000000000f087348 */ /* 0x003fea0003c00000 */
[----:B------:R2:W3:Y:S02]  /*fd50*/  SHFL.IDX P6, R14, R13, R12, R11 ;  /* 0x0000000c0d0e7389 */ /* 0x0004e400000c000b */
[----:B0123--:R-:W-:Y:S01]  /*fd60*/  ENDCOLLECTIVE ;  /* 0x000000000000791b */ /* 0x00ffe20003800000 */
.L_x_375:
[----:B------:R-:W-:Y:S05]  /*fd70*/  BSYNC B0 ;  /* 0x0000000000007941 */ /* 0x000fea0003800000 */
.L_x_374:
[----:B------:R-:W-:Y:S05]  /*fd80*/  BRA `(.L_x_376) ;  /* 0xffffffd000347947 */ /* 0x000fea000383ffff */
.L_x_279:
[----:B------:R-:W-:Y:S01]  /*fd90*/  BSSY B1, `(.L_x_377) ;  /* 0x0000006000017945 */ /* 0x000fe20003800000 */
[----:B------:R-:W-:-:S07]  /*fda0*/  IMAD.MOV.U32 R15, RZ, RZ, -0x1 ;  /* 0xffffffffff0f7424 */ /* 0x000fce00078e00ff */
[----:B01----:R-:W-:Y:S05]  /*fdb0*/  WARPSYNC.COLLECTIVE R15, `(.L_x_378) ;  /* 0x000000000f0c7348 */ /* 0x003fea0003c00000 */
[----:B------:R-:W-:Y:S02]  /*fdc0*/  ELECT P6, UR62, PT ;  /* 0x00000000003e782f */ /* 0x000fe400038c0000 */
[----:B------:R-:W-:Y:S01]  /*fdd0*/  MOV R14, UR62 ;  /* 0x0000003e000e7c02 */ /* 0x000fe20008000f00 */
[----:B01----:R-:W-:Y:S10]  /*fde0*/  ENDCOLLECTIVE ;  /* 0x000000000000791b */ /* 0x003ff40003800000 */
.L_x_378:
[----:B------:R-:W-:Y:S05]  /*fdf0*/  BSYNC B1 ;  /* 0x0000000000017941 */ /* 0x000fea0003800000 */
.L_x_377:
[----:B------:R-:W-:Y:S05]  /*fe00*/  BRA `(.L_x_379) ;  /* 0xffffffd0002c7947 */ /* 0x000fea000383ffff */
.L_x_281:
[----:B0-----:R0:W2:Y:S02]  /*fe10*/  SYNCS.PHASECHK.TRANS64.TRYWAIT P1, [R3+URZ+0x2d840], R2 ;  /* 0x02d84002030075a7 */ /* 0x0010a4000802017f */
[----:B--2---:R-:W-:Y:S05]  /*fe20*/  @!P1 NANOSLEEP.SYNCS 0x989680 ;  /* 0x009896800000995d */ /* 0x004fea0003900000 */
[----:B------:R-:W2:Y:S02]  /*fe30*/  @!P1 SYNCS.PHASECHK.TRANS64 P1, [R3+URZ+0x2d840], R2 ;  /* 0x02d84002030095a7 */ /* 0x000ea4000802007f */
[----:B--2---:R-:W-:Y:S05]  /*fe40*/  @!P1 BRA `(.L_x_281) ;  /* 0xfffffffc00f09947 */ /* 0x004fea000383ffff */
[----:B------:R-:W-:Y:S05]  /*fe50*/  BRA `(.L_x_380) ;  /* 0xffffffd0004c7947 */ /* 0x000fea000383ffff */
.L_x_283:
[----:B--2---:R2:W3:Y:S02]  /*fe60*/  SYNCS.PHASECHK.TRANS64.TRYWAIT P1, [R5+URZ+0x2d840], R0 ;  /* 0x02d84000050075a7 */ /* 0x0044e4000802017f */
[----:B---3--:R-:W-:Y:S05]  /*fe70*/  @!P1 NANOSLEEP.SYNCS 0x989680 ;  /* 0x009896800000995d */ /* 0x008fea0003900000 */
[----:B------:R-:W3:Y:S02]  /*fe80*/  @!P1 SYNCS.PHASECHK.TRANS64 P1, [R5+URZ+0x2d840], R0 ;  /* 0x02d84000050095a7 */ /* 0x000ee4000802007f */
[----:B---3--:R-:W-:Y:S05]  /*fe90*/  @!P1 BRA `(.L_x_283) ;  /* 0xfffffffc00f09947 */ /* 0x008fea000383ffff */
[----:B------:R-:W-:Y:S05]  /*fea0*/  BRA `(.L_x_381) ;  /* 0xffffffd000587947 */ /* 0x000fea000383ffff */
.L_x_285:
[----:B---3--:R3:W4:Y:S02]  /*feb0*/  SYNCS.PHASECHK.TRANS64.TRYWAIT P1, [R3+URZ+0x2d860], R2 ;  /* 0x02d86002030075a7 */ /* 0x008724000802017f */
[----:B----4-:R-:W-:Y:S05]  /*fec0*/  @!P1 NANOSLEEP.SYNCS 0x989680 ;  /* 0x009896800000995d */ /* 0x010fea0003900000 */
[----:B------:R-:W4:Y:S02]  /*fed0*/  @!P1 SYNCS.PHASECHK.TRANS64 P1, [R3+URZ+0x2d860], R2 ;  /* 0x02d86002030095a7 */ /* 0x000f24000802007f */
[----:B----4-:R-:W-:Y:S05]  /*fee0*/  @!P1 BRA `(.L_x_285) ;  /* 0xfffffffc00f09947 */ /* 0x010fea000383ffff */
[----:B------:R-:W-:Y:S05]  /*fef0*/  BRA `(.L_x_382) ;  /* 0xffffffd000547947 */ /* 0x000fea000383ffff */
.L_x_383:
        /* <DEDUP_REMOVED lines=16> */
.L_x_2729:


//--------------------- .text._ZN7cutlass13device_kernelIN5flash11enable_sm90INS1_16FlashAttnFwdSm90INS1_25CollectiveMainloopFwdSm90ILi2EN4cute5tupleIJNS5_1CILi1EEES8_S8_EEENS6_IJNS7_ILi192EEENS7_ILi128EEENS7_ILi96EEEEEELi96ENS_10bfloat16_tEfNS_4arch4Sm90ELb0ELb0ELb0ELb1ELb1ELb1ELb0ELb0ELb1ELb1ELb0ELb0EEENS1_21CollectiveEpilogueFwdINS6_IJSA_SC_SB_EEES9_SE_SG_Li384ELb1ELb1ELb0ELb0EEENS1_36VarlenDynamicPersistentTileSchedulerILi192ELi128ELi384ELi128ELb0ELb1ELb1ELb0ELb1ELb1EEEEEEEEEvNT_6ParamsE --------------------------
	.section	.text._ZN7cutlass13device_kernelIN5flash11enable_sm90INS1_16FlashAttnFwdSm90INS1_25CollectiveMainloopFwdSm90ILi2EN4cute5tupleIJNS5_1CILi1EEES8_S8_EEENS6_IJNS7_ILi192EEENS7_ILi128EEENS7_ILi96EEEEEELi96ENS_10bfloat16_tEfNS_4arch4Sm90ELb0ELb0ELb0ELb1ELb1ELb1ELb0ELb0ELb1ELb1ELb0ELb0EEENS1_21CollectiveEpilogueFwdINS6_IJSA_SC_SB_EEES9_SE_SG_Li384ELb1ELb1ELb0ELb0EEENS1_36VarlenDynamicPersistentTileSchedulerILi192ELi128ELi384ELi128ELb0ELb1ELb1ELb0ELb1ELb1EEEEEEEEEvNT_6ParamsE,"ax",@progbits
	.align	128
.text._ZN7cutlass13device_kernelIN5flash11enable_sm90INS1_16FlashAttnFwdSm90INS1_25CollectiveMainloopFwdSm90ILi2EN4cute5tupleIJNS5_1CILi1EEES8_S8_EEENS6_IJNS7_ILi192EEENS7_ILi128EEENS7_ILi96EEEEEELi96ENS_10bfloat16_tEfNS_4arch4Sm90ELb0ELb0ELb0ELb1ELb1ELb1ELb0ELb0ELb1ELb1ELb0ELb0EEENS1_21CollectiveEpilogueFwdINS6_IJSA_SC_SB_EEES9_SE_SG_Li384ELb1ELb1ELb0ELb0EEENS1_36VarlenDynamicPersistentTileSchedulerILi192ELi128ELi384ELi128ELb0ELb1ELb1ELb0ELb1ELb1EEEEEEEEEvNT_6ParamsE:
        .type           _ZN7cutlass13device_kernelIN5flash11enable_sm90INS1_16FlashAttnFwdSm90INS1_25CollectiveMainloopFwdSm90ILi2EN4cute5tupleIJNS5_1CILi1EEES8_S8_EEENS6_IJNS7_ILi192EEENS7_ILi128EEENS7_ILi96EEEEEELi96ENS_10bfloat16_tEfNS_4arch4Sm90ELb0ELb0ELb0ELb1ELb1ELb1ELb0ELb0ELb1ELb1ELb0ELb0EEENS1_21CollectiveEpilogueFwdINS6_IJSA_SC_SB_EEES9_SE_SG_Li384ELb1ELb1ELb0ELb0EEENS1_36VarlenDynamicPersistentTileSchedulerILi192ELi128ELi384ELi128ELb0ELb1ELb1ELb0ELb1ELb1EEEEEEEEEvNT_6ParamsE,@function
        .size           _ZN7cutlass13device_kernelIN5flash11enable_sm90INS1_16FlashAttnFwdSm90INS1_25CollectiveMainloopFwdSm90ILi2EN4cute5tupleIJNS5_1CILi1EEES8_S8_EEENS6_IJNS7_ILi192EEENS7_ILi128EEENS7_ILi96EEEEEELi96ENS_10bfloat16_tEfNS_4arch4Sm90ELb0ELb0ELb0ELb1ELb1ELb1ELb0ELb0ELb1ELb1ELb0ELb0EEENS1_21CollectiveEpilogueFwdINS6_IJSA_SC_SB_EEES9_SE_SG_Li384ELb1ELb1ELb0ELb0EEENS1_36VarlenDynamicPersistentTileSchedulerILi192ELi128ELi384ELi128ELb0ELb1ELb1ELb0ELb1ELb1EEEEEEEEEvNT_6ParamsE,(.L_x_2730 - _ZN7cutlass13device_kernelIN5flash11enable_sm90INS1_16FlashAttnFwdSm90INS1_25CollectiveMainloopFwdSm90ILi2EN4cute5tupleIJNS5_1CILi1EEES8_S8_EEENS6_IJNS7_ILi192EEENS7_ILi128EEENS7_ILi96EEEEEELi96ENS_10bfloat16_tEfNS_4arch4Sm90ELb0ELb0ELb0ELb1ELb1ELb1ELb0ELb0ELb1ELb1ELb0ELb0EEENS1_21CollectiveEpilogueFwdINS6_IJSA_SC_SB_EEES9_SE_SG_Li384ELb1ELb1ELb0ELb0EEENS1_36VarlenDynamicPersistentTileSchedulerILi192ELi128ELi384ELi128ELb0ELb1ELb1ELb0ELb1ELb1EEEEEEEEEvNT_6ParamsE)
        .other          _ZN7cutlass13device_kernelIN5flash11enable_sm90INS1_16FlashAttnFwdSm90INS1_25CollectiveMainloopFwdSm90ILi2EN4cute5tupleIJNS5_1CILi1EEES8_S8_EEENS6_IJNS7_ILi192EEENS7_ILi128EEENS7_ILi96EEEEEELi96ENS_10bfloat16_tEfNS_4arch4Sm90ELb0ELb0ELb0ELb1ELb1ELb1ELb0ELb0ELb1ELb1ELb0ELb0EEENS1_21CollectiveEpilogueFwdINS6_IJSA_SC_SB_EEES9_SE_SG_Li384ELb1ELb1ELb0ELb0EEENS1_36VarlenDynamicPersistentTileSchedulerILi192ELi128ELi384ELi128ELb0ELb1ELb1ELb0ELb1ELb1EEEEEEEEEvNT_6ParamsE,@"STO_CUDA_ENTRY STV_DEFAULT"
_ZN7cutlass13device_kernelIN5flash11enable_sm90INS1_16FlashAttnFwdSm90INS1_25CollectiveMainloopFwdSm90ILi2EN4cute5tupleIJNS5_1CILi1EEES8_S8_EEENS6_IJNS7_ILi192EEENS7_ILi128EEENS7_ILi96EEEEEELi96ENS_10bfloat16_tEfNS_4arch4Sm90ELb0ELb0ELb0ELb1ELb1ELb1ELb0ELb0ELb1ELb1ELb0ELb0EEENS1_21CollectiveEpilogueFwdINS6_IJSA_SC_SB_EEES9_SE_SG_Li384ELb1ELb1ELb0ELb0EEENS1_36VarlenDynamicPersistentTileSchedulerILi192ELi128ELi384ELi128ELb0ELb1ELb1ELb0ELb1ELb1EEEEEEEEEvNT_6ParamsE:
[----:B------:R-:W0:Y:S02]  /*0000*/  LDC R1, c[0x0][0x28] ;  /* 0x00000a00ff017b82 */ /* 0x000e240000000800 */
[----:B0-----:R-:W-:Y:S01]  /*0010*/  VIADD R1, R1, 0xffffff68 ;  /* 0xffffff6801017836 */ /* 0x001fe20000000000 */
[----:B------:R-:W0:Y:S01]  /*0020*/  S2R R3, SR_TID.X ;  /* 0x0000000000037919 */ /* 0x000e220000002100 */
[----:B------:R-:W-:Y:S01]  /*0030*/  ELECT P0, URZ, PT ;  /* 0x00000000003f782f */ /* 0x000fe20003800000 */
[----:B------:R-:W-:Y:S01]  /*0040*/  BSSY B0, `(.L_x_384) ;  /* 0x000000e000007945 */ /* 0x000fe20003800000 */
[--C-:B0-----:R-:W-:Y:S02]  /*0050*/  SHF.R.U32.HI R0, RZ, 0x5, R3.reuse ;  /* 0x00000005ff007819 */ /* 0x101fe40000011603 */
[----:B------:R-:W-:-:S03]  /*0060*/  SHF.R.U32.HI R3, RZ, 0x7, R3 ;  /* 0x00000007ff037819 */ /* 0x000fc60000011603 */
[----:B------:R-:W0:Y:S02]  /*0070*/  SHFL.IDX PT, R2, R0, RZ, 0x1f ;  /* 0x00001fff00027589 */ /* 0x000e2400000e0000 */
[----:B0-----:R-:W-:-:S13]  /*0080*/  ISETP.EQ.AND P0, PT, R2, RZ, P0 ;  /* 0x000000ff0200720c */ /* 0x001fda0000702270 */
[----:B------:R-:W-:Y:S05]  /*0090*/  @!P0 BRA `(.L_x_385) ;  /* 0x0000000000208947 */ /* 0x000fea0003800000 */
[----:B------:R-:W-:Y:S02]  /*00a0*/  ULDC.64 UR4, c[0x0][0x198] ;  /* 0x0000660000047ab9 */ /* 0x000fe40000000a00 */
[----:B------:R-:W-:Y:S02]  /*00b0*/  UIADD3 UR6, UP0, UR4, 0x570, URZ ;  /* 0x0000057004067890 */ /* 0x000fe4000ff1e03f */
[----:B------:R-:W-:Y:S02]  /*00c0*/  UIADD3 UR4, UP1, UR4, 0x670, URZ ;  /* 0x0000067004047890 */ /* 0x000fe4000ff3e03f */
[----:B------:R-:W-:Y:S02]  /*00d0*/  UIADD3.X UR7, URZ, UR5, URZ, UP0, !UPT ;  /* 0x000000053f077290 */ /* 0x000fe400087fe43f */
[----:B------:R-:W-:-:S07]  /*00e0*/  UIADD3.X UR5, URZ, UR5, URZ, UP1, !UPT ;  /* 0x000000053f057290 */ /* 0x000fce0008ffe43f */
[----:B------:R0:W-:Y:S02]  /*00f0*/  UTMACCTL.PF [UR6] ;  /* 0x00000000060079b9 */ /* 0x0001e40008040000 */
[----:B------:R0:W-:Y:S02]  /*0100*/  UTMACCTL.PF [UR4] ;  /* 0x00000000040079b9 */ /* 0x0001e40008040000 */
[----:B0-----:R-:W-:Y:S01]  /*0110*/  NOP ;  /* 0x0000000000007918 */ /* 0x001fe20000000000 */
.L_x_385:
[----:B------:R-:W-:Y:S05]  /*0120*/  BSYNC B0 ;  /* 0x0000000000007941 */ /* 0x000fea0003800000 */
.L_x_384:
[----:B------:R-:W-:Y:S01]  /*0130*/  VOTEU.ANY UP0, P0 ;  /* 0x00000000003f7886 */ /* 0x000fe20000000100 */
[----:B------:R-:W0:Y:S01]  /*0140*/  SHFL.IDX PT, R3, R3, RZ, 0x1f ;  /* 0x00001fff03037589 */ /* 0x000e2200000e0000 */
[----:B------:R-:W-:Y:S01]  /*0150*/  UMOV UR4, 0x80 ;  /* 0x0000008000047882 */ /* 0x000fe20000000000 */
[----:B------:R-:W-:Y:S01]  /*0160*/  UMOV UR7, 0x180 ;  /* 0x0000018000077882 */ /* 0x000fe20000000000 */
[----:B------:R-:W-:Y:S01]  /*0170*/  VOTEU.ANY UP1, P0 ;  /* 0x00000000003f7886 */ /* 0x000fe20000020100 */
[----:B------:R-:W1:Y:S01]  /*0180*/  @UP0 S2UR UR8, SR_CgaCtaId ;  /* 0x00000000000809c3 */ /* 0x000e620000008800 */
[----:B------:R-:W2:Y:S01]  /*0190*/  SHFL.IDX PT, R2, R0, RZ, 0x1f ;  /* 0x00001fff00027589 */ /* 0x000ea200000e0000 */
[----:B------:R-:W-:Y:S01]  /*01a0*/  @UP0 UMOV UR6, 0x400 ;  /* 0x0000040000060882 */ /* 0x000fe20000000000 */
[----:B------:R-:W-:-:S04]  /*01b0*/  @UP0 UIADD3 UR4, -UR4, 0x100000, URZ ;  /* 0x0010000004040890 */ /* 0x000fc8000fffe13f */
[----:B------:R-:W-:Y:S02]  /*01c0*/  @UP0 USHF.L.U32 UR5, UR4, 0xb, URZ ;  /* 0x0000000b04050899 */ /* 0x000fe4000800063f */
[----:B------:R-:W-:Y:S01]  /*01d0*/  @UP0 USHF.L.U32 UR4, UR4, 0x1, URZ ;  /* 0x0000000104040899 */ /* 0x000fe2000800063f */
[----:B------:R-:W-:Y:S01]  /*01e0*/  VOTEU.ANY UP2, P0 ;  /* 0x00000000003f7886 */ /* 0x000fe20000040100 */
[----:B0-----:R-:W-:Y:S01]  /*01f0*/  R2UR UR9, R3 ;  /* 0x00000000030972ca */ /* 0x001fe200000e0000 */
[----:B-1----:R-:W-:Y:S01]  /*0200*/  @UP0 ULEA UR8, UR8, UR6, 0x18 ;  /* 0x0000000608080291 */ /* 0x002fe2000f8ec03f */
[----:B--2---:R-:W-:Y:S01]  /*0210*/  ISETP.NE.AND P1, PT, R2, RZ, PT ;  /* 0x000000ff0200720c */ /* 0x004fe20003f25270 */
[----:B------:R-:W-:-:S04]  /*0220*/  @UP0 UIADD3 UR6, -UR7, 0x100000, URZ ;  /* 0x0010000007060890 */ /* 0x000fc8000fffe13f */
[----:B------:R-:W-:Y:S02]  /*0230*/  @UP0 USHF.L.U32 UR7, UR6, 0xb, URZ ;  /* 0x0000000b06070899 */ /* 0x000fe4000800063f */
[----:B------:R-:W-:-:S04]  /*0240*/  @UP0 USHF.L.U32 UR6, UR6, 0x1, URZ ;  /* 0x0000000106060899 */ /* 0x000fc8000800063f */
[----:B------:R-:W-:Y:S01]  /*0250*/  UISETP.NE.AND UP0, UPT, UR9, URZ, UPT ;  /* 0x0000003f0900728c */ /* 0x000fe2000bf05270 */
[----:B------:R-:W0:Y:S02]  /*0260*/  FENCE.VIEW.ASYNC.S ;  /* 0x00000000000073c6 */ /* 0x000e240000000000 */
[----:B0-----:R0:W1:Y:S05]  /*0270*/  @UP1 SYNCS.EXCH.64 URZ, [UR8+0x2d800], UR4 ;  /* 0x02d80004083f15b2 */ /* 0x00106a0008000100 */
[----:B------:R0:W2:Y:S01]  /*0280*/  @UP2 SYNCS.EXCH.64 URZ, [UR8+0x2d820], UR6 ;  /* 0x02d82006083f25b2 */ /* 0x0000a20008000100 */
        /* <DEDUP_REMOVED lines=14> */
[----:B0-----:R3:W4:Y:S08]  /*0370*/  SYNCS.EXCH.64 URZ, [UR8+0x2d830], UR4 ;  /* 0x02d83004083f75b2 */ /* 0x0017300008000100 */
[----:B------:R3:W0:Y:S01]  /*0380*/  SYNCS.EXCH.64 URZ, [UR8+0x2d840], UR6 ;  /* 0x02d84006083f75b2 */ /* 0x0006220008000100 */
[----:B------:R3:W0:Y:S01]  /*0390*/  SYNCS.EXCH.64 URZ, [UR8+0x2d838], UR4 ;  /* 0x02d83804083f75b2 */ /* 0x0006220008000100 */
[----:B------:R3:W0:Y:S02]  /*03a0*/  SYNCS.EXCH.64 URZ, [UR8+0x2d848], UR6 ;  /* 0x02d84806083f75b2 */ /* 0x0006240008000100 */
[----:B---3--:R-:W-:Y:S01]  /*03b0*/  NOP ;  /* 0x0000000000007918 */ /* 0x008fe20000000000 */
.L_x_386:
[----:B------:R-:W3:Y:S01]  /*03c0*/  SHFL.IDX PT, R2, R0, RZ, 0x1f ;  /* 0x00001fff00027589 */ /* 0x000ee200000e0000 */
[----:B------:R-:W-:Y:S01]  /*03d0*/  NOP ;  /* 0x0000000000007918 */ /* 0x000fe20000000000 */
[----:B---3--:R-:W-:-:S13]  /*03e0*/  ISETP.NE.AND P0, PT, R2, RZ, PT ;  /* 0x000000ff0200720c */ /* 0x008fda0003f05270 */
        /* <DEDUP_REMOVED lines=17> */
[----:B------:R3:W0:Y:S02]  /*0500*/  SYNCS.EXCH.64 URZ, [UR8+0x2d868], UR6 ;  /* 0x02d86806083f75b2 */ /* 0x0006240008000100 */
[----:B---3--:R-:W-:Y:S01]  /*0510*/  NOP ;  /* 0x0000000000007918 */ /* 0x008fe20000000000 */
.L_x_387:
[----:B------:R-:W3:Y:S01]  /*0520*/  SHFL.IDX PT, R2, R0, RZ, 0x1f ;  /* 0x00001fff00027589 */ /* 0x000ee200000e0000 */
[----:B------:R-:W-:Y:S01]  /*0530*/  NOP ;  /* 0x0000000000007918 */ /* 0x000fe20000000000 */
[----:B---3--:R-:W-:-:S13]  /*0540*/  ISETP.NE.AND P0, PT, R2, RZ, PT ;  /* 0x000000ff0200720c */ /* 0x008fda0003f05270 */
        /* <DEDUP_REMOVED lines=13> */
[----:B------:R3:W0:Y:S02]  /*0620*/  SYNCS.EXCH.64 URZ, [UR6+0x2d888], UR4 ;  /* 0x02d88804063f75b2 */ /* 0x0006240008000100 */
[----:B---3--:R-:W-:Y:S01]  /*0630*/  NOP ;  /* 0x0000000000007918 */ /* 0x008fe20000000000 */
.L_x_388:
        /* <DEDUP_REMOVED lines=22> */
.L_x_389:
        /* <DEDUP_REMOVED lines=22> */
.L_x_390:
[----:B------:R-:W-:Y:S01]  /*0900*/  PLOP3.LUT P0, PT, PT, PT, UP0, 0x80, 0x0 ;  /* 0x000000000000781c */ /* 0x000fe20003f0f008 */
[----:B------:R-:W-:Y:S01]  /*0910*/  UMOV UR36, 0x1 ;  /* 0x0000000100247882 */ /* 0x000fe20000000000 */
[----:B------:R-:W-:Y:S01]  /*0920*/  NOP ;  /* 0x0000000000007918 */ /* 0x000fe20000000000 */
[----:B------:R-:W-:Y:S01]  /*0930*/  USEL UR36, UR36, 0x2, !UP0 ;  /* 0x0000000224247887 */ /* 0x000fe2000c000000 */
[----:B------:R-:W-:Y:S01]  /*0940*/  BSSY B9, `(.L_x_391) ;  /* 0x0001866000097945 */ /* 0x000fe20003800000 */
[----:B------:R-:W-:Y:S01]  /*0950*/  ULDC.64 UR42, c[0x0][0x208] ;  /* 0x00008200002a7ab9 */ /* 0x000fe20000000a00 */
[----:B012-4-:R-:W-:Y:S07]  /*0960*/  BAR.SYNC.DEFER_BLOCKING 0x0 ;  /* 0x0000000000007b1d */ /* 0x017fee0000010000 */
[----:B------:R-:W-:Y:S05]  /*0970*/  @!P0 BRA `(.L_x_392) ;  /* 0x0000011c00408947 */ /* 0x000fea0003800000 */
.L_x_393:
[----:B------:R-:W-:-:S08]  /*0980*/  NOP ;  /* 0x0000000000007918 */ /* 0x000fd00000000000 */
[----:B------:R-:W0:Y:S02]  /*0990*/  USETMAXREG.TRY_ALLOC.CTAPOOL UP0, 0xa0 ;  /* 0x000000a0000079c8 */ /* 0x000e240008000600 */
[----:B0-----:R-:W-:-:S13]  /*09a0*/  PLOP3.LUT P0, PT, PT, PT, UP0, 0x80, 0x0 ;  /* 0x000000000000781c */ /* 0x001fda0003f0f008 */
[----:B------:R-:W-:Y:S05]  /*09b0*/  @!P0 BRA `(.L_x_393) ;  /* 0xfffffffc00f08947 */ /* 0x000fea000383ffff */
[----:B------:R-:W0:Y:S01]  /*09c0*/  S2R R0, SR_TID.X ;  /* 0x0000000000007919 */ /* 0x000e220000002100 */
[----:B------:R-:W1:Y:S01]  /*09d0*/  S2UR UR39, SR_CgaCtaId ;  /* 0x00000000002779c3 */ /* 0x000e620000008800 */
[----:B------:R-:W-:Y:S01]  /*09e0*/  UMOV UR4, 0x400 ;  /* 0x0000040000047882 */ /* 0x000fe20000000000 */
[----:B------:R-:W-:-:S06]  /*09f0*/  LOP3.LUT R23, R23, 0xffffffef, RZ, 0xc0, !PT ;  /* 0xffffffef17177812 */ /* 0x000fcc00078ec0ff */
[----:B------:R-:W-:Y:S06]  /*0a00*/  BAR.ARV 0x8, 0x200 ;  /* 0x0208000000007b1d */ /* 0x000fec0000002000 */
[----:B-1----:R-:W-:-:S06]  /*0a10*/  ULEA UR4, UR39, UR4, 0x18 ;  /* 0x0000000427047291 */ /* 0x002fcc000f8ec03f */
[----:B------:R-:W-:Y:S01]  /*0a20*/  IMAD.U32 R2, RZ, RZ, UR4 ;  /* 0x00000004ff027e24 */ /* 0x000fe2000f8e00ff */
[----:B0-----:R-:W-:Y:S01]  /*0a30*/  SHF.R.U32.HI R0, RZ, 0x7, R0 ;  /* 0x00000007ff007819 */ /* 0x001fe20000011600 */
[----:B------:R-:W-:-:S03]  /*0a40*/  ULDC UR4, c[0x0][0xc3c] ;  /* 0x00030f0000047ab9 */ /* 0x000fc60000000800 */
[----:B------:R-:W-:-:S13]  /*0a50*/  ISETP.NE.AND P0, PT, R0, 0x1, PT ;  /* 0x000000010000780c */ /* 0x000fda0003f05270 */
[----:B------:R-:W-:Y:S01]  /*0a60*/  @P0 LOP3.LUT R23, R23, 0x10, RZ, 0xfc, !PT ;  /* 0x0000001017170812 */ /* 0x000fe200078efcff */
[----:B------:R-:W-:Y:S08]  /*0a70*/  @!P0 BAR.ARV 0x9, 0x100 ;  /* 0x0244000000008b1d */ /* 0x000ff00000002000 */
[----:B------:R-:W-:Y:S06]  /*0a80*/  BAR.SYNC.DEFER_BLOCKING 0x5, 0x200 ;  /* 0x0148000000007b1d */ /* 0x000fec0000010000 */
[----:B------:R-:W0:Y:S02]  /*0a90*/  LDS.128 R32, [R2+0x2d8d0] ;  /* 0x02d8d00002207984 */ /* 0x000e240000000c00 */
[----:B------:R-:W-:Y:S06]  /*0aa0*/  BAR.ARV 0x4, 0x200 ;  /* 0x0108000000007b1d */ /* 0x000fec0000002000 */
[----:B0-----:R-:W-:-:S13]  /*0ab0*/  ISETP.GE.AND P0, PT, R35, UR4, PT ;  /* 0x0000000423007c0c */ /* 0x001fda000bf06270 */
[----:B------:R-:W-:Y:S05]  /*0ac0*/  @P0 BRA `(.L_x_394) ;  /* 0x0000018400340947 */ /* 0x000fea0003800000 */
[----:B------:R-:W0:Y:S01]  /*0ad0*/  S2R R0, SR_TID.X ;  /* 0x0000000000007919 */ /* 0x000e220000002100 */
[----:B------:R-:W-:Y:S01]  /*0ae0*/  IMAD.MOV.U32 R19, RZ, RZ, -0x2 ;  /* 0xfffffffeff137424 */ /* 0x000fe200078e00ff */
[----:B------:R-:W-:Y:S01]  /*0af0*/  R2UR UR38, R2 ;  /* 0x00000000022672ca */ /* 0x000fe200000e0000 */
[----:B------:R-:W-:Y:S01]  /*0b00*/  IMAD.MOV.U32 R137, RZ, RZ, RZ ;  /* 0x000000ffff897224 */ /* 0x000fe200078e00ff */
[----:B------:R-:W-:Y:S01]  /*0b10*/  ULOP3.LUT UR40, UR36, 0x1, URZ, 0xfc, !UPT ;  /* 0x0000000124287892 */ /* 0x000fe2000f8efc3f */
[----:B------:R-:W-:Y:S01]  /*0b20*/  IMAD.MOV.U32 R150, RZ, RZ, RZ ;  /* 0x000000ffff967224 */ /* 0x000fe200078e00ff */
[----:B------:R-:W-:Y:S01]  /*0b30*/  UMOV UR37, URZ ;  /* 0x0000003f00257c82 */ /* 0x000fe20008000000 */
[----:B------:R-:W-:-:S08]  /*0b40*/  IMAD.MOV.U32 R139, RZ, RZ, RZ ;  /* 0x000000ffff8b7224 */ /* 0x000fd000078e00ff */
[----:B------:R-:W-:Y:S01]  /*0b50*/  UIADD3 UR38, UR38, 0xc400, URZ ;  /* 0x0000c40026267890 */ /* 0x000fe2000fffe03f */
[----:B0-----:R-:W-:-:S05]  /*0b60*/  VIADD R21, R0, 0xffffff80 ;  /* 0xffffff8000157836 */ /* 0x001fca0000000000 */
[-C--:B------:R-:W-:Y:S02]  /*0b70*/  LEA.HI R5, R21, R21.reuse, RZ, 0x1 ;  /* 0x0000001515057211 */ /* 0x080fe400078f08ff */
[----:B------:R-:W-:Y:S02]  /*0b80*/  SHF.R.S32.HI R0, RZ, 0x1f, R21 ;  /* 0x0000001fff007819 */ /* 0x000fe40000011415 */
[----:B------:R-:W-:Y:S02]  /*0b90*/  LOP3.LUT R3, R5, 0xfffffffe, RZ, 0xc0, !PT ;  /* 0xfffffffe05037812 */ /* 0x000fe400078ec0ff */
[----:B------:R-:W-:Y:S02]  /*0ba0*/  LEA.HI R4, R0, R21, RZ, 0x4 ;  /* 0x0000001500047211 */ /* 0x000fe400078f20ff */
[----:B------:R-:W-:Y:S01]  /*0bb0*/  SHF.R.S32.HI R138, RZ, 0x1, R5 ;  /* 0x00000001ff8a7819 */ /* 0x000fe20000011405 */
[----:B------:R-:W-:Y:S01]  /*0bc0*/  IMAD.IADD R22, R21, 0x1, -R3 ;  /* 0x0000000115167824 */ /* 0x000fe200078e0a03 */
[----:B------:R-:W-:-:S02]  /*0bd0*/  SHF.R.S32.HI R3, RZ, 0x4, R4 ;  /* 0x00000004ff037819 */ /* 0x000fc40000011404 */
[----:B------:R-:W-:Y:S01]  /*0be0*/  LEA.HI R6, R5, R138, RZ, 0x1 ;  /* 0x0000008a05067211 */ /* 0x000fe200078f08ff */
[----:B------:R-:W-:Y:S01]  /*0bf0*/  IMAD.SHL.U32 R140, R22, 0x4, RZ ;  /* 0x00000004168c7824 */ /* 0x000fe200078e00ff */
[----:B------:R-:W-:Y:S02]  /*0c00*/  LEA.HI R5, R4, R3, RZ, 0x1 ;  /* 0x0000000304057211 */ /* 0x000fe400078f08ff */
[----:B------:R-:W-:Y:S01]  /*0c10*/  LOP3.LUT R7, R6, 0x7fffffe, RZ, 0xc0, !PT ;  /* 0x07fffffe06077812 */ /* 0x000fe200078ec0ff */
[C---:B------:R-:W-:Y:S01]  /*0c20*/  VIADD R8, R140.reuse, 0x10 ;  /* 0x000000108c087836 */ /* 0x040fe20000000000 */
[----:B------:R-:W-:Y:S01]  /*0c30*/  LOP3.LUT R6, R5, 0x1ffffffe, RZ, 0xc0, !PT ;  /* 0x1ffffffe05067812 */ /* 0x000fe200078ec0ff */
[----:B------:R-:W-:Y:S01]  /*0c40*/  VIADD R20, R140, 0x20 ;  /* 0x000000208c147836 */ /* 0x000fe20000000000 */
[----:B------:R-:W-:Y:S01]  /*0c50*/  LOP3.LUT R4, R4, 0xfffffff0, RZ, 0xc0, !PT ;  /* 0xfffffff004047812 */ /* 0x000fe200078ec0ff */
[----:B------:R-:W-:Y:S01]  /*0c60*/  IMAD.IADD R9, R140, 0x1, R8 ;  /* 0x000000018c097824 */ /* 0x000fe200078e0208 */
[----:B------:R0:W-:Y:S01]  /*0c70*/  STL [R1+0x18], R8 ;  /* 0x0000180801007387 */ /* 0x0001e20000100800 */
[----:B------:R-:W-:-:S02]  /*0c80*/  IMAD.IADD R6, R3, 0x1, -R6 ;  /* 0x0000000103067824 */ /* 0x000fc400078e0a06 */
[----:B------:R-:W-:Y:S01]  /*0c90*/  IMAD.IADD R5, R140, 0x1, R20 ;  /* 0x000000018c057824 */ /* 0x000fe200078e0214 */
[----:B------:R-:W-:Y:S01]  /*0ca0*/  SHF.R.S32.HI R10, RZ, 0x1f, R9 ;  /* 0x0000001fff0a7819 */ /* 0x000fe20000011409 */
[----:B------:R-:W-:Y:S01]  /*0cb0*/  IMAD.IADD R4, R21, 0x1, -R4 ;  /* 0x0000000115047824 */ /* 0x000fe200078e0a04 */
[----:B------:R-:W-:Y:S01]  /*0cc0*/  STL [R1+0x24], R20 ;  /* 0x0000241401007387 */ /* 0x000fe20000100800 */
[----:B------:R-:W-:Y:S01]  /*0cd0*/  IMAD.SHL.U32 R6, R6, 0x8, RZ ;  /* 0x0000000806067824 */ /* 0x000fe200078e00ff */
[----:B------:R-:W-:Y:S01]  /*0ce0*/  SHF.R.S32.HI R12, RZ, 0x1f, R5 ;  /* 0x0000001fff0c7819 */ /* 0x000fe20000011405 */
[----:B0-----:R-:W-:Y:S01]  /*0cf0*/  IMAD.IADD R8, R138, 0x1, -R7 ;  /* 0x000000018a087824 */ /* 0x001fe200078e0a07 */
[----:B------:R-:W-:Y:S02]  /*0d00*/  LEA.HI R148, R10, R9, RZ, 0x3 ;  /* 0x000000090a947211 */ /* 0x000fe400078f18ff */
[----:B------:R-:W-:Y:S01]  /*0d10*/  LEA.HI R14, R12, R5, RZ, 0x3 ;  /* 0x000000050c0e7211 */ /* 0x000fe200078f18ff */
[----:B------:R-:W-:Y:S01]  /*0d20*/  IMAD R145, R3, 0x8, R8 ;  /* 0x0000000803917824 */ /* 0x000fe200078e0208 */
[----:B------:R-:W-:-:S02]  /*0d30*/  LEA.HI R3, R0, R21, RZ, 0x7 ;  /* 0x0000001500037211 */ /* 0x000fc400078f38ff */
[----:B------:R-:W-:Y:S01]  /*0d40*/  LEA.HI R16, R12, R5, RZ, 0x5 ;  /* 0x000000050c107211 */ /* 0x000fe200078f28ff */
[----:B------:R-:W-:Y:S01]  /*0d50*/  IMAD.SHL.U32 R145, R145, 0x20, RZ ;  /* 0x0000002091917824 */ /* 0x000fe200078e00ff */
[----:B------:R-:W-:Y:S02]  /*0d60*/  LOP3.LUT R8, R3, 0xffffff80, RZ, 0xc0, !PT ;  /* 0xffffff8003087812 */ /* 0x000fe400078ec0ff */
[----:B------:R-:W-:Y:S02]  /*0d70*/  SHF.R.S32.HI R18, RZ, 0x7, R3 ;  /* 0x00000007ff127819 */ /* 0x000fe40000011403 */
[----:B------:R-:W-:Y:S01]  /*0d80*/  SHF.R.S32.HI R3, RZ, 0x1f, R4 ;  /* 0x0000001fff037819 */ /* 0x000fe20000011404 */
[----:B------:R-:W-:Y:S01]  /*0d90*/  IMAD.IADD R24, R21, 0x1, -R8 ;  /* 0x0000000115187824 */ /* 0x000fe200078e0a08 */
[----:B------:R-:W-:Y:S02]  /*0da0*/  LEA.HI R15, R10, R9, RZ, 0x5 ;  /* 0x000000090a0f7211 */ /* 0x000fe400078f28ff */
[----:B------:R-:W-:-:S02]  /*0db0*/  LEA.HI R5, R0, R21, RZ, 0x5 ;  /* 0x0000001500057211 */ /* 0x000fc400078f28ff */
[----:B------:R-:W-:Y:S02]  /*0dc0*/  LEA.HI R7, R0, R21, RZ, 0x2 ;  /* 0x0000001500077211 */ /* 0x000fe400078f10ff */
[----:B------:R-:W-:Y:S02]  /*0dd0*/  SHF.R.S32.HI R9, RZ, 0x1f, R24 ;  /* 0x0000001fff097819 */ /* 0x000fe40000011418 */
[----:B------:R-:W-:Y:S02]  /*0de0*/  LEA.HI R3, R3, R4, RZ, 0x3 ;  /* 0x0000000403037211 */ /* 0x000fe400078f18ff */
[--C-:B------:R-:W-:Y:S02]  /*0df0*/  SHF.R.S32.HI R25, RZ, 0x2, R7.reuse ;  /* 0x00000002ff197819 */ /* 0x100fe40000011407 */
[----:B------:R-:W-:Y:S02]  /*0e00*/  SHF.R.S32.HI R8, RZ, 0x1f, R7 ;  /* 0x0000001fff087819 */ /* 0x000fe40000011407 */
[----:B------:R-:W-:-:S02]  /*0e10*/  SHF.R.S32.HI R0, RZ, 0x5, R5 ;  /* 0x00000005ff007819 */ /* 0x000fc40000011405 */
[----:B------:R-:W-:Y:S02]  /*0e20*/  LEA.HI R10, R9, R24, RZ, 0x2 ;  /* 0x00000018090a7211 */ /* 0x000fe400078f10ff */
[C---:B------:R-:W-:Y:S01]  /*0e30*/  LOP3.LUT R5, R3.reuse, 0xfffffff8, RZ, 0xc0, !PT ;  /* 0xfffffff803057812 */ /* 0x040fe200078ec0ff */
[----:B------:R-:W-:Y:S01]  /*0e40*/  IMAD.SHL.U32 R3, R3, 0x40, RZ ;  /* 0x0000004003037824 */ /* 0x000fe200078e00ff */
[----:B------:R-:W-:Y:S01]  /*0e50*/  LEA.HI R13, R8, R25, RZ, 0x2 ;  /* 0x00000019080d7211 */ /* 0x000fe200078f10ff */
[----:B------:R-:W-:Y:S01]  /*0e60*/  IMAD.HI R8, R18, 0x55555556, RZ ;  /* 0x5555555612087827 */ /* 0x000fe200078e02ff */
[--C-:B------:R-:W-:Y:S02]  /*0e70*/  SHF.R.S32.HI R11, RZ, 0x2, R10.reuse ;  /* 0x00000002ff0b7819 */ /* 0x100fe4000001140a */
[----:B------:R-:W-:Y:S01]  /*0e80*/  SHF.R.S32.HI R12, RZ, 0x1f, R10 ;  /* 0x0000001fff0c7819 */ /* 0x000fe2000001140a */
[----:B------:R-:W-:Y:S01]  /*0e90*/  IMAD.IADD R5, R4, 0x1, -R5 ;  /* 0x0000000104057824 */ /* 0x000fe200078e0a05 */
[----:B------:R-:W-:Y:S01]  /*0ea0*/  LOP3.LUT R10, R10, 0x7ffffffc, RZ, 0xc0, !PT ;  /* 0x7ffffffc0a0a7812 */ /* 0x000fe200078ec0ff */
[----:B------:R-:W-:Y:S01]  /*0eb0*/  IMAD R17, R0, 0x10, R4 ;  /* 0x0000001000117824 */ /* 0x000fe200078e0204 */
[----:B------:R-:W-:-:S02]  /*0ec0*/  LOP3.LUT R3, R3, 0x7ffffe00, RZ, 0xc0, !PT ;  /* 0x7ffffe0003037812 */ /* 0x000fc400078ec0ff */
[----:B------:R-:W-:Y:S01]  /*0ed0*/  LOP3.LUT R13, R13, 0xfffffffc, RZ, 0xc0, !PT ;  /* 0xfffffffc0d0d7812 */ /* 0x000fe200078ec0ff */
[----:B------:R-:W-:Y:S01]  /*0ee0*/  IMAD.IADD R10, R24, 0x1, -R10 ;  /* 0x00000001180a7824 */ /* 0x000fe200078e0a0a */
[----:B------:R-:W-:Y:S01]  /*0ef0*/  LEA.HI R12, R12, R11, RZ, 0x3 ;  /* 0x0000000b0c0c7211 */ /* 0x000fe200078f18ff */
[----:B------:R-:W-:Y:S01]  /*0f00*/  IMAD R3, R0, 0x400, R3 ;  /* 0x0000040000037824 */ /* 0x000fe200078e0203 */
[----:B------:R-:W-:Y:S01]  /*0f10*/  LEA.HI R9, R9, R24, RZ, 0x5 ;  /* 0x0000001809097211 */ /* 0x000fe200078f28ff */
[----:B------:R-:W-:Y:S01]  /*0f20*/  IMAD.IADD R0, R25, 0x1, -R13 ;  /* 0x0000000119007824 */ /* 0x000fe200078e0a0d */
[----:B------:R-:W-:Y:S01]  /*0f30*/  LOP3.LUT R12, R12, 0xfffffff8, RZ, 0xc0, !PT ;  /* 0xfffffff80c0c7812 */ /* 0x000fe200078ec0ff */
[----:B------:R-:W-:Y:S01]  /*0f40*/  IMAD R4, R10, R19, 0x80 ;  /* 0x000000800a047424 */ /* 0x000fe200078e0213 */
[C---:B------:R-:W-:Y:S01]  /*0f50*/  R2P PR, R5.reuse, 0x6 ;  /* 0x0000000605007804 */ /* 0x040fe20000000000 */
[----:B------:R-:W-:Y:S01]  /*0f60*/  IMAD.SHL.U32 R5, R5, 0x40, RZ ;  /* 0x0000004005057824 */ /* 0x000fe200078e00ff */
[----:B------:R-:W-:Y:S01]  /*0f70*/  LEA.HI R8, R8, R8, RZ, 0x1 ;  /* 0x0000000808087211 */ /* 0x000fe200078f08ff */
[----:B------:R-:W-:Y:S01]  /*0f80*/  IMAD.SHL.U32 R143, R0, 0x40, RZ ;  /* 0x00000040008f7824 */ /* 0x000fe200078e00ff */
[----:B------:R-:W-:Y:S01]  /*0f90*/  SHF.R.S32.HI R9, RZ, 0x5, R9 ;  /* 0x00000005ff097819 */ /* 0x000fe20000011409 */
[----:B------:R-:W-:Y:S01]  /*0fa0*/  IMAD.IADD R12, R11, 0x1, -R12 ;  /* 0x000000010b0c7824 */ /* 0x000fe200078e0a0c */
[----:B------:R-:W-:Y:S01]  /*0fb0*/  LOP3.LUT R5, R5, 0x1c0, RZ, 0xc0, !PT ;  /* 0x000001c005057812 */ /* 0x000fe200078ec0ff */
[----:B------:R0:W-:Y:S01]  /*0fc0*/  STL [R1+0x88], R4 ;  /* 0x0000880401007387 */ /* 0x0001e20000100800 */
[----:B------:R-:W-:Y:S01]  /*0fd0*/  LOP3.LUT R7, R7, 0xfffffffc, RZ, 0xc0, !PT ;  /* 0xfffffffc07077812 */ /* 0x000fe200078ec0ff */
[----:B------:R-:W-:Y:S01]  /*0fe0*/  IMAD R8, R8, -0x3, R18 ;  /* 0xfffffffd08087824 */ /* 0x000fe200078e0212 */
[----:B------:R-:W-:Y:S01]  /*0ff0*/  LOP3.LUT R143, R143, 0xc0, RZ, 0xc0, !PT ;  /* 0x000000c08f8f7812 */ /* 0x000fe200078ec0ff */
[----:B------:R1:W-:Y:S01]  /*1000*/  STL [R1+0x48], R0 ;  /* 0x0000480001007387 */ /* 0x0003e20000100800 */
[----:B------:R-:W-:Y:S01]  /*1010*/  IMAD R9, R9, 0x10, R12 ;  /* 0x0000001009097824 */ /* 0x000fe200078e020c */
[----:B------:R-:W-:Y:S01]  /*1020*/  SHF.R.S32.HI R16, RZ, 0x5, R16 ;  /* 0x00000005ff107819 */ /* 0x000fe20000011410 */
[----:B------:R-:W-:Y:S01]  /*1030*/  IMAD.IADD R21, R21, 0x1, -R7 ;  /* 0x0000000115157824 */ /* 0x000fe200078e0a07 */
[----:B------:R-:W-:Y:S01]  /*1040*/  SHF.R.U32.HI R144, RZ, 0x3, R143 ;  /* 0x00000003ff907819 */ /* 0x000fe2000001168f */
[----:B------:R-:W-:Y:S01]  /*1050*/  IMAD R10, R8, 0x40, R9 ;  /* 0x00000040080a7824 */ /* 0x000fe200078e0209 */
[C---:B------:R-:W-:Y:S01]  /*1060*/  LOP3.LUT R13, R143.reuse, 0x18, R14, 0xf8, !PT ;  /* 0x000000188f0d7812 */ /* 0x040fe200078ef80e */
[C---:B------:R-:W-:Y:S01]  /*1070*/  VIADD R7, R140.reuse, 0x28 ;  /* 0x000000288c077836 */ /* 0x040fe20000000000 */
[----:B------:R-:W-:Y:S01]  /*1080*/  LOP3.LUT R11, R143, 0x18, R148, 0xf8, !PT ;  /* 0x000000188f0b7812 */ /* 0x000fe200078ef894 */
[----:B0-----:R-:W-:Y:S01]  /*1090*/  VIADD R4, R140, 0x8 ;  /* 0x000000088c047836 */ /* 0x001fe20000000000 */
[-C--:B------:R-:W-:Y:S01]  /*10a0*/  LOP3.LUT R13, R13, R144.reuse, RZ, 0x3c, !PT ;  /* 0x000000900d0d7212 */ /* 0x080fe200078e3cff */
[--C-:B-1----:R-:W-:Y:S01]  /*10b0*/  IMAD.U32 R0, R17, 0x20, R6.reuse ;  /* 0x0000002011007824 */ /* 0x102fe200078e0006 */
[----:B------:R-:W-:Y:S01]  /*10c0*/  LOP3.LUT R6, R5, 0x8, R6, 0xf8, !PT ;  /* 0x0000000805067812 */ /* 0x000fe200078ef806 */
[----:B------:R-:W-:Y:S01]  /*10d0*/  IMAD R16, R16, 0x1800, R145 ;  /* 0x0000180010107824 */ /* 0x000fe200078e0291 */
[----:B------:R-:W-:Y:S01]  /*10e0*/  SHF.R.U32.HI R5, RZ, 0x3, R5 ;  /* 0x00000003ff057819 */ /* 0x000fe20000011605 */
[----:B------:R-:W-:Y:S01]  /*10f0*/  IMAD.MOV.U32 R18, RZ, RZ, RZ ;  /* 0x000000ffff127224 */ /* 0x000fe200078e00ff */
[----:B------:R0:W-:Y:S01]  /*1100*/  STL [R1+0x90], R0 ;  /* 0x0000900001007387 */ /* 0x0001e20000100800 */
[----:B------:R-:W-:Y:S01]  /*1110*/  IMAD.IADD R13, R16, 0x1, R13 ;  /* 0x00000001100d7824 */ /* 0x000fe200078e020d */
[----:B------:R-:W-:Y:S01]  /*1120*/  LOP3.LUT R6, R6, R5, RZ, 0x3c, !PT ;  /* 0x0000000506067212 */ /* 0x000fe200078e3cff */
[----:B------:R-:W-:Y:S01]  /*1130*/  VIADD R5, R140, 0x18 ;  /* 0x000000188c057836 */ /* 0x000fe20000000000 */
[----:B------:R-:W-:Y:S01]  /*1140*/  STL [R1+0x84], R10 ;  /* 0x0000840a01007387 */ /* 0x000fe20000100800 */
[----:B------:R-:W-:Y:S01]  /*1150*/  IMAD.SHL.U32 R16, R22, 0x8, RZ ;  /* 0x0000000816107824 */ /* 0x000fe200078e00ff */
[----:B------:R-:W-:Y:S01]  /*1160*/  LOP3.LUT R11, R11, R144, RZ, 0x3c, !PT ;  /* 0x000000900b0b7212 */ /* 0x000fe200078e3cff */
[----:B------:R-:W-:Y:S01]  /*1170*/  IMAD.IADD R3, R3, 0x1, R6 ;  /* 0x0000000103037824 */ /* 0x000fe200078e0206 */
[----:B------:R-:W-:Y:S01]  /*1180*/  STL [R1+0x28], R7 ;  /* 0x0000280701007387 */ /* 0x000fe20000100800 */
[----:B------:R-:W-:Y:S01]  /*1190*/  IMAD.MOV.U32 R6, RZ, RZ, 0x40 ;  /* 0x00000040ff067424 */ /* 0x000fe200078e00ff */
[----:B0-----:R-:W-:Y:S01]  /*11a0*/  SHF.R.S32.HI R0, RZ, 0x5, R15 ;  /* 0x00000005ff007819 */ /* 0x001fe2000001140f */
[----:B------:R-:W-:Y:S01]  /*11b0*/  IMAD R9, R3, 0x2, R2 ;  /* 0x0000000203097824 */ /* 0x000fe200078e0202 */
[----:B------:R0:W-:Y:S01]  /*11c0*/  STL [R1+0x20], R4 ;  /* 0x0000200401007387 */ /* 0x0001e20000100800 */
[----:B------:R-:W-:Y:S01]  /*11d0*/  VIADD R22, R16, 0x30 ;  /* 0x0000003010167836 */ /* 0x000fe20000000000 */
[----:B------:R-:W-:Y:S01]  /*11e0*/  SEL R6, R6, 0xffffffc0, !P2 ;  /* 0xffffffc006067807 */ /* 0x000fe20005000000 */
[----:B------:R-:W-:Y:S01]  /*11f0*/  IMAD R0, R0, 0x1800, R145 ;  /* 0x0000180000007824 */ /* 0x000fe200078e0291 */
[----:B------:R1:W-:Y:S01]  /*1200*/  STL [R1+0x1c], R5 ;  /* 0x00001c0501007387 */ /* 0x0003e20000100800 */
[----:B------:R-:W-:Y:S01]  /*1210*/  VIADD R3, R9, 0x21800 ;  /* 0x0002180009037836 */ /* 0x000fe20000000000 */
[----:B------:R-:W-:Y:S01]  /*1220*/  SHF.R.S32.HI R17, RZ, 0x1f, R16 ;  /* 0x0000001fff117819 */ /* 0x000fe20000011410 */
[----:B------:R-:W-:Y:S01]  /*1230*/  IMAD.IADD R11, R0, 0x1, R11 ;  /* 0x00000001000b7824 */ /* 0x000fe200078e020b */
[----:B------:R-:W-:Y:S01]  /*1240*/  LEA.HI R0, R21, R21, RZ, 0x1 ;  /* 0x0000001515007211 */ /* 0x000fe200078f08ff */
[C---:B------:R-:W-:Y:S01]  /*1250*/  VIADD R19, R16.reuse, 0x40 ;  /* 0x0000004010137836 */ /* 0x040fe20000000000 */
[----:B0-----:R-:W-:Y:S01]  /*1260*/  SHF.R.S32.HI R4, RZ, 0x1f, R20 ;  /* 0x0000001fff047819 */ /* 0x001fe20000011414 */
[----:B------:R-:W-:Y:S01]  /*1270*/  VIADD R136, R16, 0x50 ;  /* 0x0000005010887836 */ /* 0x000fe20000000000 */
[----:B------:R-:W-:-:S02]  /*1280*/  LOP3.LUT R0, R0, 0x1ffffffe, RZ, 0xc0, !PT ;  /* 0x1ffffffe00007812 */ /* 0x000fc400078ec0ff */
[----:B-1----:R-:W-:Y:S02]  /*1290*/  SHF.R.S32.HI R5, RZ, 0x1f, R7 ;  /* 0x0000001fff057819 */ /* 0x002fe40000011407 */
[----:B------:R-:W-:Y:S01]  /*12a0*/  SHF.L.U64.HI R8, R20, 0x1, R4 ;  /* 0x0000000114087819 */ /* 0x000fe20000010204 */
[----:B------:R-:W-:Y:S01]  /*12b0*/  IMAD.IADD R0, R21, 0x1, -R0 ;  /* 0x0000000115007824 */ /* 0x000fe200078e0a00 */
[----:B------:R-:W-:Y:S02]  /*12c0*/  SHF.L.U64.HI R4, R7, 0x1, R5 ;  /* 0x0000000107047819 */ /* 0x000fe40000010205 */
[C-C-:B------:R-:W-:Y:S01]  /*12d0*/  LOP3.LUT R5, R143.reuse, 0x8, R16.reuse, 0xf8, !PT ;  /* 0x000000088f057812 */ /* 0x140fe200078ef810 */
[----:B------:R0:W-:Y:S01]  /*12e0*/  STL [R1+0x70], R8 ;  /* 0x0000700801007387 */ /* 0x0001e20000100800 */
[----:B------:R-:W-:Y:S02]  /*12f0*/  LOP3.LUT R7, R143, 0x18, R16, 0xf8, !PT ;  /* 0x000000188f077812 */ /* 0x000fe400078ef810 */
[----:B------:R-:W-:Y:S01]  /*1300*/  SHF.R.S32.HI R153, RZ, 0x1f, R22 ;  /* 0x0000001fff997819 */ /* 0x000fe20000011416 */
[----:B------:R1:W-:Y:S01]  /*1310*/  STL [R1+0x74], R4 ;  /* 0x0000740401007387 */ /* 0x0003e20000100800 */
[----:B------:R-:W-:-:S02]  /*1320*/  SHF.R.S32.HI R152, RZ, 0x1f, R19 ;  /* 0x0000001fff987819 */ /* 0x000fc40000011413 */
[----:B------:R-:W-:Y:S01]  /*1330*/  SHF.R.S32.HI R151, RZ, 0x1f, R136 ;  /* 0x0000001fff977819 */ /* 0x000fe20000011488 */
[----:B------:R-:W-:Y:S01]  /*1340*/  STL [R1+0x2c], R9 ;  /* 0x00002c0901007387 */ /* 0x000fe20000100800 */
[----:B------:R-:W-:Y:S02]  /*1350*/  SHF.R.S32.HI R148, RZ, 0x3, R148 ;  /* 0x00000003ff947819 */ /* 0x000fe40000011494 */
[-C--:B0-----:R-:W-:Y:S02]  /*1360*/  LOP3.LUT R8, R7, R144.reuse, RZ, 0x3c, !PT ;  /* 0x0000009007087212 */ /* 0x081fe400078e3cff */
[----:B------:R-:W-:Y:S02]  /*1370*/  LEA R7, R11, UR38, 0x1 ;  /* 0x000000260b077c11 */ /* 0x000fe4000f8e08ff */
[----:B-1----:R-:W-:Y:S01]  /*1380*/  LOP3.LUT R4, R5, R144, RZ, 0x3c, !PT ;  /* 0x0000009005047212 */ /* 0x002fe200078e3cff */
[----:B------:R-:W-:Y:S01]  /*1390*/  IMAD.IADD R8, R145, 0x1, R8 ;  /* 0x0000000191087824 */ /* 0x000fe200078e0208 */
[----:B------:R-:W-:-:S02]  /*13a0*/  LEA R5, R13, UR38, 0x1 ;  /* 0x000000260d057c11 */ /* 0x000fc4000f8e08ff */
[----:B------:R-:W-:Y:S01]  /*13b0*/  SHF.R.S32.HI R149, RZ, 0x3, R14 ;  /* 0x00000003ff957819 */ /* 0x000fe2000001140e */
[----:B------:R-:W-:-:S05]  /*13c0*/  IMAD.IADD R4, R145, 0x1, R4 ;  /* 0x0000000191047824 */ /* 0x000fca00078e0204 */
[----:B------:R0:W-:Y:S04]  /*13d0*/  STL [R1+0x44], R4 ;  /* 0x0000440401007387 */ /* 0x0001e80000100800 */
[----:B------:R1:W-:Y:S04]  /*13e0*/  STL [R1+0x7c], R7 ;  /* 0x00007c0701007387 */ /* 0x0003e80000100800 */
[----:B------:R2:W-:Y:S01]  /*13f0*/  STL [R1+0x78], R5 ;  /* 0x0000780501007387 */ /* 0x0005e20000100800 */
[----:B0-----:R-:W-:Y:S02]  /*1400*/  VIADD R4, R9, 0x21820 ;  /* 0x0002182009047836 */ /* 0x001fe40000000000 */
[----:B------:R-:W-:Y:S01]  /*1410*/  @P1 VIADD R4, R3, 0xffffffe0 ;  /* 0xffffffe003041836 */ /* 0x000fe20000000000 */
[----:B-1----:R-:W-:Y:S01]  /*1420*/  LEA R7, R8, UR38, 0x1 ;  /* 0x0000002608077c11 */ /* 0x002fe2000f8e08ff */
[----:B--2---:R-:W-:-:S04]  /*1430*/  IMAD R5, R0, 0x8, R10 ;  /* 0x0000000800057824 */ /* 0x004fc800078e020a */
[----:B------:R-:W-:Y:S01]  /*1440*/  STL [R1+0x80], R7 ;  /* 0x0000800701007387 */ /* 0x000fe20000100800 */
[----:B------:R-:W-:Y:S02]  /*1450*/  IMAD.IADD R0, R3, 0x1, R6 ;  /* 0x0000000103007824 */ /* 0x000fe400078e0206 */
[----:B------:R-:W-:Y:S01]  /*1460*/  IMAD.IADD R3, R6, 0x1, R4 ;  /* 0x0000000106037824 */ /* 0x000fe200078e0204 */
[----:B------:R-:W-:Y:S04]  /*1470*/  STL [R1+0x4c], R4 ;  /* 0x00004c0401007387 */ /* 0x000fe80000100800 */
[----:B------:R-:W-:Y:S04]  /*1480*/  STL [R1+0x8c], R5 ;  /* 0x00008c0501007387 */ /* 0x000fe80000100800 */
[----:B------:R0:W-:Y:S04]  /*1490*/  STL [R1+0x34], R0 ;  /* 0x0000340001007387 */ /* 0x0001e80000100800 */
[----:B------:R1:W-:Y:S01]  /*14a0*/  STL [R1+0x30], R3 ;  /* 0x0000300301007387 */ /* 0x0003e20000100800 */
[----:B0-----:R-:W-:-:S05]  /*14b0*/  VIADD R0, R4, 0x6000 ;  /* 0x0000600004007836 */ /* 0x001fca0000000000 */
[----:B------:R1:W-:Y:S02]  /*14c0*/  STL [R1+0x50], R0 ;  /* 0x0000500001007387 */ /* 0x0003e40000100800 */
.L_x_536:
[----:B0-----:R-:W0:Y:S02]  /*14d0*/  LDC.64 R4, c[0x0][0xc88] ;  /* 0x00032200ff047b82 */ /* 0x001e240000000a00 */
[----:B0-----:R-:W-:-:S05]  /*14e0*/  IMAD.WIDE R4, R35, 0x4, R4 ;  /* 0x0000000423047825 */ /* 0x001fca00078e0204 */
[----:B-12---:R-:W2:Y:S01]  /*14f0*/  LDG.E R0, desc[UR42][R4.64] ;  /* 0x0000002a04007981 */ /* 0x006ea2000c1e1900 */
[----:B------:R-:W-:Y:S05]  /*1500*/  YIELD ;  /* 0x0000000000007946 */ /* 0x000fea0003800000 */
[----:B------:R-:W-:Y:S01]  /*1510*/  ULDC.64 UR4, c[0x0][0xa28] ;  /* 0x00028a0000047ab9 */ /* 0x000fe20000000a00 */
[----:B------:R-:W-:Y:S01]  /*1520*/  ULDC.64 UR8, c[0x0][0xa18] ;  /* 0x0002860000087ab9 */ /* 0x000fe20000000a00 */
[----:B------:R-:W-:Y:S01]  /*1530*/  ISETP.NE.U32.AND P1, PT, RZ, UR4, PT ;  /* 0x00000004ff007c0c */ /* 0x000fe2000bf25070 */
[----:B------:R-:W-:Y:S01]  /*1540*/  ULDC.64 UR6, c[0x0][0xa08] ;  /* 0x0002820000067ab9 */ /* 0x000fe20000000a00 */
[----:B------:R-:W-:Y:S01]  /*1550*/  IMAD.MOV.U32 R87, RZ, RZ, RZ ;  /* 0x000000ffff577224 */ /* 0x000fe200078e00ff */
[----:B------:R-:W-:-:S02]  /*1560*/  ISETP.NE.U32.AND P0, PT, RZ, UR6, PT ;  /* 0x00000006ff007c0c */ /* 0x000fc4000bf05070 */
[----:B------:R-:W-:Y:S02]  /*1570*/  ISETP.NE.AND.EX P1, PT, RZ, UR5, PT, P1 ;  /* 0x00000005ff007c0c */ /* 0x000fe4000bf25310 */
[----:B------:R-:W-:Y:S02]  /*1580*/  ISETP.NE.AND.EX P0, PT, RZ, UR7, PT, P0 ;  /* 0x00000007ff007c0c */ /* 0x000fe4000bf05300 */
[----:B--2---:R-:W-:Y:S01]  /*1590*/  SHF.R.S32.HI R3, RZ, 0x1f, R0 ;  /* 0x0000001fff037819 */ /* 0x004fe20000011400 */
[----:B------:R-:W-:Y:S08]  /*15a0*/  STL [R1+0x60], R0 ;  /* 0x0000600001007387 */ /* 0x000ff00000100800 */
[C---:B----4-:R-:W-:Y:S01]  /*15b0*/  @P1 LEA R6, P2, R0.reuse, UR4, 0x2 ;  /* 0x0000000400061c11 */ /* 0x050fe2000f8410ff */
[C---:B------:R-:W-:Y:S01]  /*15c0*/  IMAD.SHL.U32 R30, R0.reuse, 0x4, RZ ;  /* 0x00000004001e7824 */ /* 0x040fe200078e00ff */
[C-C-:B------:R-:W-:Y:S01]  /*15d0*/  SHF.L.U64.HI R29, R0.reuse, 0x2, R3.reuse ;  /* 0x00000002001d7819 */ /* 0x140fe20000010203 */
[----:B------:R0:W-:Y:S01]  /*15e0*/  STL [R1+0x6c], R3 ;  /* 0x00006c0301007387 */ /* 0x0001e20000100800 */
[----:B---3--:R-:W-:-:S02]  /*15f0*/  @P1 LEA.HI.X R7, R0, UR5, R3, 0x2, P2 ;  /* 0x0000000500071c11 */ /* 0x008fc400090f1403 */
[----:B------:R-:W-:Y:S01]  /*1600*/  ISETP.NE.U32.AND P2, PT, RZ, UR8, PT ;  /* 0x00000008ff007c0c */ /* 0x000fe2000bf45070 */
[----:B------:R-:W-:Y:S01]  /*1610*/  ULDC UR4, c[0x0][0x288] ;  /* 0x0000a20000047ab9 */ /* 0x000fe20000000800 */
[C---:B------:R-:W-:Y:S01]  /*1620*/  IADD3 R8, P3, R30.reuse, UR6, RZ ;  /* 0x000000061e087c10 */ /* 0x040fe2000ff7e0ff */
[----:B------:R1:W-:Y:S01]  /*1630*/  STL [R1+0x58], R30 ;  /* 0x0000581e01007387 */ /* 0x0003e20000100800 */
[----:B------:R-:W-:Y:S01]  /*1640*/  ISETP.NE.AND.EX P2, PT, RZ, UR9, PT, P2 ;  /* 0x00000009ff007c0c */ /* 0x000fe2000bf45320 */
[----:B0-----:R-:W-:Y:S01]  /*1650*/  IMAD.MOV.U32 R3, RZ, RZ, RZ ;  /* 0x000000ffff037224 */ /* 0x001fe200078e00ff */
[C---:B------:R-:W-:Y:S01]  /*1660*/  IADD3.X R9, R29.reuse, UR7, RZ, P3, !PT ;  /* 0x000000071d097c10 */ /* 0x040fe20009ffe4ff */
[----:B------:R-:W-:Y:S01]  /*1670*/  IMAD.U32 R100, RZ, RZ, UR4 ;  /* 0x00000004ff647e24 */ /* 0x000fe2000f8e00ff */
[----:B------:R-:W-:Y:S01]  /*1680*/  ULDC.64 UR4, c[0x0][0x418] ;  /* 0x0001060000047ab9 */ /* 0x000fe20000000a00 */
[----:B------:R1:W-:Y:S04]  /*1690*/  STL [R1+0x5c], R29 ;  /* 0x00005c1d01007387 */ /* 0x0003e80000100800 */
[----:B------:R1:W5:Y:S04]  /*16a0*/  @P1 LDG.E R3, desc[UR42][R6.64] ;  /* 0x0000002a06031981 */ /* 0x000368000c1e1900 */
[----:B------:R-:W-:Y:S01]  /*16b0*/  @P2 IADD3 R4, P1, R30, UR8, RZ ;  /* 0x000000081e042c10 */ /* 0x000fe2000ff3e0ff */
[----:B------:R1:W5:Y:S03]  /*16c0*/  @P0 LDG.E R87, desc[UR42][R8.64] ;  /* 0x0000002a08570981 */ /* 0x000366000c1e1900 */
[----:B------:R-:W-:-:S05]  /*16d0*/  @P2 IADD3.X R5, R29, UR9, RZ, P1, !PT ;  /* 0x000000091d052c10 */ /* 0x000fca0008ffe4ff */
[----:B------:R1:W5:Y:S01]  /*16e0*/  @P2 LDG.E R100, desc[UR42][R4.64] ;  /* 0x0000002a04642981 */ /* 0x000362000c1e1900 */
[----:B------:R-:W-:Y:S01]  /*16f0*/  UISETP.NE.U32.AND UP0, UPT, UR4, URZ, UPT ;  /* 0x0000003f0400728c */ /* 0x000fe2000bf05070 */
[----:B------:R-:W-:Y:S02]  /*1700*/  IMAD.MOV.U32 R25, RZ, RZ, R0 ;  /* 0x000000ffff197224 */ /* 0x000fe400078e0000 */
[----:B------:R-:W-:Y:S01]  /*1710*/  ULDC UR4, c[0x0][0x424] ;  /* 0x0001090000047ab9 */ /* 0x000fe20000000800 */
[----:B------:R-:W-:-:S03]  /*1720*/  UISETP.NE.AND.EX UP0, UPT, UR5, URZ, UPT, UP0 ;  /* 0x0000003f0500728c */ /* 0x000fc6000bf05300 */
[----:B------:R-:W-:Y:S01]  /*1730*/  ULDC UR5, c[0x0][0x2f0] ;  /* 0x0000bc0000057ab9 */ /* 0x000fe20000000800 */
[----:B------:R-:W-:-:S04]  /*1740*/  USEL UR4, UR4, 0x1, UP0 ;  /* 0x0000000104047887 */ /* 0x000fc80008000000 */
[----:B------:R-:W-:-:S03]  /*1750*/  UIMAD UR4, UR4, UR5, URZ ;  /* 0x00000005040472a4 */ /* 0x000fc6000f8e023f */
[----:B------:R-:W-:Y:S02]  /*1760*/  ULDC UR5, c[0x0][0x348] ;  /* 0x0000d20000057ab9 */ /* 0x000fe40000000800 */
[----:B------:R-:W-:Y:S02]  /*1770*/  IMAD.U32 R24, RZ, RZ, UR5 ;  /* 0x00000005ff187e24 */ /* 0x000fe4000f8e00ff */
[----:B------:R-:W-:Y:S01]  /*1780*/  IMAD.U32 R28, RZ, RZ, UR4 ;  /* 0x00000004ff1c7e24 */ /* 0x000fe2000f8e00ff */
[----:B-1----:R-:W-:Y:S06]  /*1790*/  @P2 BRA `(.L_x_395) ;  /* 0x0000000000242947 */ /* 0x002fec0003800000 */
[----:B------:R-:W-:Y:S02]  /*17a0*/  ULDC.64 UR4, c[0x0][0xa00] ;  /* 0x0002800000047ab9 */ /* 0x000fe40000000a00 */
[----:B------:R-:W-:-:S04]  /*17b0*/  ISETP.NE.U32.AND P1, PT, RZ, UR4, PT ;  /* 0x00000004ff007c0c */ /* 0x000fc8000bf25070 */
[----:B------:R-:W-:-:S13]  /*17c0*/  ISETP.NE.AND.EX P1, PT, RZ, UR5, PT, P1 ;  /* 0x00000005ff007c0c */ /* 0x000fda000bf25310 */
[----:B------:R-:W-:Y:S05]  /*17d0*/  @!P1 BRA `(.L_x_395) ;  /* 0x0000000000149947 */ /* 0x000fea0003800000 */
[----:B------:R-:W0:Y:S02]  /*17e0*/  LDC.64 R4, c[0x0][0xa00] ;  /* 0x00028000ff047b82 */ /* 0x000e240000000a00 */
[----:B0-----:R-:W-:-:S05]  /*17f0*/  IMAD.WIDE R4, R25, 0x4, R4 ;  /* 0x0000000419047825 */ /* 0x001fca00078e0204 */
[----:B-----5:R-:W2:Y:S04]  /*1800*/  LDG.E R100, desc[UR42][R4.64] ;  /* 0x0000002a04647981 */ /* 0x020ea8000c1e1900 */
[----:B------:R-:W2:Y:S02]  /*1810*/  LDG.E R7, desc[UR42][R4.64+0x4] ;  /* 0x0000042a04077981 */ /* 0x000ea4000c1e1900 */
[----:B--2---:R-:W-:-:S07]  /*1820*/  IMAD.IADD R100, R7, 0x1, -R100 ;  /* 0x0000000107647824 */ /* 0x004fce00078e0a64 */
.L_x_395:
[----:B------:R-:W-:Y:S01]  /*1830*/  ULDC.64 UR4, c[0x0][0xa20] ;  /* 0x0002880000047ab9 */ /* 0x000fe20000000a00 */
[----:B------:R0:W-:Y:S01]  /*1840*/  STL [R1+0x64], R33 ;  /* 0x0000642101007387 */ /* 0x0001e20000100800 */
[----:B------:R-:W-:-:S03]  /*1850*/  ISETP.NE.U32.AND P1, PT, RZ, UR4, PT ;  /* 0x00000004ff007c0c */ /* 0x000fc6000bf25070 */
[----:B------:R0:W-:Y:S01]  /*1860*/  STL [R1+0x54], R34 ;  /* 0x0000542201007387 */ /* 0x0001e20000100800 */
[----:B------:R-:W-:-:S13]  /*1870*/  ISETP.NE.AND.EX P1, PT, RZ, UR5, PT, P1 ;  /* 0x00000005ff007c0c */ /* 0x000fda000bf25310 */
[----:B0-----:R-:W-:Y:S05]  /*1880*/  @!P1 BRA `(.L_x_396) ;  /* 0x0000000000109947 */ /* 0x001fea0003800000 */
[----:B------:R-:W-:-:S04]  /*1890*/  IADD3 R4, P0, R30, UR4, RZ ;  /* 0x000000041e047c10 */ /* 0x000fc8000ff1e0ff */
[----:B------:R-:W-:-:S05]  /*18a0*/  IADD3.X R5, R29, UR5, RZ, P0, !PT ;  /* 0x000000051d057c10 */ /* 0x000fca00087fe4ff */
[----:B------:R0:W5:Y:S01]  /*18b0*/  LDG.E R28, desc[UR42][R4.64] ;  /* 0x0000002a041c7981 */ /* 0x000162000c1e1900 */
[----:B------:R-:W-:Y:S05]  /*18c0*/  BRA `(.L_x_397) ;  /* 0x0000000000107947 */ /* 0x000fea0003800000 */
.L_x_396:
[----:B------:R-:W-:Y:S05]  /*18d0*/  @!P0 BRA `(.L_x_397) ;  /* 0x00000000000c8947 */ /* 0x000fea0003800000 */
[----:B------:R-:W2:Y:S04]  /*18e0*/  LDG.E R5, desc[UR42][R8.64] ;  /* 0x0000002a08057981 */ /* 0x000ea8000c1e1900 */
[----:B------:R-:W2:Y:S02]  /*18f0*/  LDG.E R28, desc[UR42][R8.64+0x4] ;  /* 0x0000042a081c7981 */ /* 0x000ea4000c1e1900 */
[----:B--2---:R-:W-:-:S07]  /*1900*/  IMAD.IADD R28, R28, 0x1, -R5 ;  /* 0x000000011c1c7824 */ /* 0x004fce00078e0a05 */
.L_x_397:
[----:B------:R-:W-:Y:S02]  /*1910*/  ULDC.64 UR4, c[0x0][0xa10] ;  /* 0x0002840000047ab9 */ /* 0x000fe40000000a00 */
[----:B------:R-:W-:-:S04]  /*1920*/  ISETP.NE.U32.AND P0, PT, RZ, UR4, PT ;  /* 0x00000004ff007c0c */ /* 0x000fc8000bf05070 */
[----:B------:R-:W-:Y:S01]  /*1930*/  ISETP.NE.AND.EX P0, PT, RZ, UR5, PT, P0 ;  /* 0x00000005ff007c0c */ /* 0x000fe2000bf05300 */
[----:B-----5:R-:W-:Y:S01]  /*1940*/  IMAD.IADD R11, R28, 0x1, -R3 ;  /* 0x000000011c0b7824 */ /* 0x020fe200078e0a03 */
[----:B------:R-:W-:-:S11]  /*1950*/  ULDC.64 UR4, c[0x0][0xa30] ;  /* 0x00028c0000047ab9 */ /* 0x000fd60000000a00 */
[----:B0-----:R-:W0:Y:S02]  /*1960*/  @P0 LDC.64 R4, c[0x0][0xa10] ;  /* 0x00028400ff040b82 */ /* 0x001e240000000a00 */
[----:B0-----:R-:W-:-:S05]  /*1970*/  @P0 IMAD.WIDE R4, R25, 0x4, R4 ;  /* 0x0000000419040825 */ /* 0x001fca00078e0204 */
[----:B------:R-:W2:Y:S04]  /*1980*/  @P0 LDG.E R0, desc[UR42][R4.64] ;  /* 0x0000002a04000981 */ /* 0x000ea8000c1e1900 */
[----:B------:R-:W2:Y:S01]  /*1990*/  @P0 LDG.E R9, desc[UR42][R4.64+0x4] ;  /* 0x0000042a04090981 */ /* 0x000ea2000c1e1900 */
[----:B------:R-:W-:Y:S01]  /*19a0*/  IMAD.MOV R74, RZ, RZ, -R11 ;  /* 0x000000ffff4a7224 */ /* 0x000fe200078e0a0b */
[----:B------:R-:W-:Y:S01]  /*19b0*/  ISETP.NE.U32.AND P1, PT, RZ, UR4, PT ;  /* 0x00000004ff007c0c */ /* 0x000fe2000bf25070 */
[----:B------:R-:W-:-:S03]  /*19c0*/  IMAD.MOV.U32 R97, RZ, RZ, R28 ;  /* 0x000000ffff617224 */ /* 0x000fc600078e001c */
[----:B------:R-:W-:Y:S02]  /*19d0*/  VIMNMX R74, RZ, R74, !PT ;  /* 0x0000004aff4a7248 */ /* 0x000fe40007fe0100 */
[----:B------:R-:W-:-:S13]  /*19e0*/  ISETP.NE.AND.EX P1, PT, RZ, UR5, PT, P1 ;  /* 0x00000005ff007c0c */ /* 0x000fda000bf25310 */
[----:B------:R-:W-:-:S04]  /*19f0*/  @P1 IADD3 R6, P2, R30, UR4, RZ ;  /* 0x000000041e061c10 */ /* 0x000fc8000ff5e0ff */
[----:B------:R-:W-:-:S05]  /*1a00*/  @P1 IADD3.X R7, R29, UR5, RZ, P2, !PT ;  /* 0x000000051d071c10 */ /* 0x000fca00097fe4ff */
[----:B------:R0:W5:Y:S01]  /*1a10*/  @P1 LDG.E R97, desc[UR42][R6.64] ;  /* 0x0000002a06611981 */ /* 0x000162000c1e1900 */
[----:B--2---:R-:W-:-:S04]  /*1a20*/  @P0 IMAD.IADD R24, R9, 0x1, -R0 ;  /* 0x0000000109180824 */ /* 0x004fc800078e0a00 */
[----:B------:R-:W-:-:S04]  /*1a30*/  IMAD.IADD R101, R11, 0x1, R24 ;  /* 0x000000010b657824 */ /* 0x000fc800078e0218 */
[----:B------:R-:W-:-:S05]  /*1a40*/  VIADD R0, R101, 0x7f ;  /* 0x0000007f65007836 */ /* 0x000fca0000000000 */
[----:B------:R-:W-:-:S04]  /*1a50*/  SHF.R.S32.HI R3, RZ, 0x1f, R0 ;  /* 0x0000001fff037819 */ /* 0x000fc80000011400 */
[----:B------:R-:W-:-:S04]  /*1a60*/  LEA.HI R3, R3, R0, RZ, 0x7 ;  /* 0x0000000003037211 */ /* 0x000fc800078f38ff */
[----:B------:R-:W-:-:S04]  /*1a70*/  LOP3.LUT R5, R3, 0xffffff80, RZ, 0xc0, !PT ;  /* 0xffffff8003057812 */ /* 0x000fc800078ec0ff */
[----:B------:R-:W-:-:S04]  /*1a80*/  VIADDMNMX R5, R5, -R11, R24, PT ;  /* 0x8000000b05057246 */ /* 0x000fc80003800118 */
[----:B------:R-:W-:Y:S02]  /*1a90*/  ISETP.GT.AND P0, PT, R5, R74, PT ;  /* 0x0000004a0500720c */ /* 0x000fe40003f04270 */
[----:B------:R-:W-:-:S05]  /*1aa0*/  SHF.R.U32.HI R74, RZ, 0x7, R74 ;  /* 0x00000007ff4a7819 */ /* 0x000fca000001164a */
[----:B------:R-:W-:-:S06]  /*1ab0*/  IMAD.MOV.U32 R26, RZ, RZ, R74 ;  /* 0x000000ffff1a7224 */ /* 0x000fcc00078e004a */
[----:B------:R-:W-:-:S05]  /*1ac0*/  @P0 VIADD R0, R5, 0x7f ;  /* 0x0000007f05000836 */ /* 0x000fca0000000000 */
[----:B------:R-:W-:-:S04]  /*1ad0*/  @P0 SHF.R.S32.HI R5, RZ, 0x1f, R0 ;  /* 0x0000001fff050819 */ /* 0x000fc80000011400 */
[----:B------:R-:W-:Y:S02]  /*1ae0*/  @P0 LEA.HI R5, R5, R0, RZ, 0x7 ;  /* 0x0000000005050211 */ /* 0x000fe400078f38ff */
[----:B------:R-:W-:Y:S02]  /*1af0*/  SHF.R.S32.HI R0, RZ, 0x7, R3 ;  /* 0x00000007ff007819 */ /* 0x000fe40000011403 */
[----:B------:R-:W-:Y:S02]  /*1b00*/  @P0 SHF.R.S32.HI R26, RZ, 0x7, R5 ;  /* 0x00000007ff1a0819 */ /* 0x000fe40000011405 */
[----:B------:R-:W-:Y:S01]  /*1b10*/  PLOP3.LUT P0, PT, PT, PT, PT, 0x80, 0x0 ;  /* 0x000000000000781c */ /* 0x000fe20003f0f070 */
[----:B------:R0:W-:Y:S01]  /*1b20*/  STL [R1+0x68], R0 ;  /* 0x0000680001007387 */ /* 0x0001e20000100800 */
[----:B------:R-:W-:-:S13]  /*1b30*/  ISETP.GT.AND P1, PT, R26, R74, PT ;  /* 0x0000004a1a00720c */ /* 0x000fda0003f24270 */
[----:B0-----:R-:W-:Y:S05]  /*1b40*/  @!P1 BRA `(.L_x_398) ;  /* 0x00000054003c9947 */ /* 0x001fea0003800000 */
[----:B------:R-:W-:Y:S01]  /*1b50*/  VIADD R0, R2, 0x15400 ;  /* 0x0001540002007836 */ /* 0x000fe20000000000 */
[----:B------:R-:W-:Y:S04]  /*1b60*/  BSSY B6, `(.L_x_399) ;  /* 0x0000013000067945 */ /* 0x000fe80003800000 */
[----:B------:R-:W-:-:S13]  /*1b70*/  LOP3.LUT P0, RZ, R0, 0x1bf, RZ, 0xc0, !PT ;  /* 0x000001bf00ff7812 */ /* 0x000fda000780c0ff */
[----:B------:R-:W-:Y:S05]  /*1b80*/  @!P0 BRA `(.L_x_400) ;  /* 0x0000000000408947 */ /* 0x000fea0003800000 */
[----:B------:R-:W-:Y:S01]  /*1b90*/  MOV R14, 0x0 ;  /* 0x00000000000e7802 */ /* 0x000fe20000000f00 */
[----:B------:R-:W-:Y:S01]  /*1ba0*/  ULDC.64 UR4, c[0x4][0x88] ;  /* 0x0100220000047ab9 */ /* 0x000fe20000000a00 */
[----:B------:R-:W-:Y:S01]  /*1bb0*/  ULDC.64 UR6, c[0x4][0x18] ;  /* 0x0100060000067ab9 */ /* 0x000fe20000000a00 */
[----:B------:R-:W-:Y:S02]  /*1bc0*/  IMAD.U32 R4, RZ, RZ, UR4 ;  /* 0x00000004ff047e24 */ /* 0x000fe4000f8e00ff */
[----:B------:R-:W-:Y:S01]  /*1bd0*/  IMAD.U32 R5, RZ, RZ, UR5 ;  /* 0x00000005ff057e24 */ /* 0x000fe2000f8e00ff */
[----:B------:R-:W0:Y:S01]  /*1be0*/  LDC.64 R14, c[0x4][R14] ;  /* 0x010000000e0e7b82 */ /* 0x000e220000000a00 */
[----:B------:R-:W-:Y:S01]  /*1bf0*/  ULDC.64 UR4, c[0x4][0x90] ;  /* 0x0100240000047ab9 */ /* 0x000fe20000000a00 */
        /* <DEDUP_REMOVED lines=8> */
[----:B0----5:R-:W-:Y:S05]  /*1c80*/  CALL.ABS.NOINC R14 ;  /* 0x000000000e007343 */ /* 0x021fea0003c00000 */
.L_x_400:
[----:B------:R-:W-:Y:S05]  /*1c90*/  BSYNC B6 ;  /* 0x0000000000067941 */ /* 0x000fea0003800000 */
.L_x_399:
        /* <DEDUP_REMOVED lines=20> */
.L_x_402:
[----:B------:R-:W-:Y:S05]  /*1de0*/  BSYNC B6 ;  /* 0x0000000000067941 */ /* 0x000fea0003800000 */
.L_x_401:
[----:B------:R-:W-:Y:S01]  /*1df0*/  ULDC.64 UR4, c[0x0][0x9f8] ;  /* 0x00027e0000047ab9 */ /* 0x000fe20000000a00 */
[----:B------:R-:W2:Y:S01]  /*1e00*/  LDL R21, [R1+0x48] ;  /* 0x0000480001157983 */ /* 0x000ea20000100800 */
[----:B------:R-:W-:Y:S01]  /*1e10*/  ISETP.NE.U32.AND P0, PT, RZ, UR4, PT ;  /* 0x00000004ff007c0c */ /* 0x000fe2000bf05070 */
[----:B------:R-:W0:Y:S03]  /*1e20*/  S2R R20, SR_TID.X ;  /* 0x0000000000147919 */ /* 0x000e260000002100 */
[----:B------:R-:W-:Y:S01]  /*1e30*/  ISETP.NE.AND.EX P0, PT, RZ, UR5, PT, P0 ;  /* 0x00000005ff007c0c */ /* 0x000fe2000bf05300 */
[----:B------:R-:W-:Y:S01]  /*1e40*/  VIADD R0, R16, 0x10 ;  /* 0x0000001010007836 */ /* 0x000fe20000000000 */
[----:B------:R-:W1:Y:S08]  /*1e50*/  LDC.64 R88, c[0x0][0x408] ;  /* 0x00010200ff587b82 */ /* 0x000e700000000a00 */
[----:B------:R-:W3:Y:S03]  /*1e60*/  LDC R99, c[0x0][0x3f4] ;  /* 0x0000fd00ff637b82 */ /* 0x000ee60000000800 */
[----:B------:R-:W-:-:S04]  /*1e70*/  @P0 IADD3 R4, P1, R30, UR4, RZ ;  /* 0x000000041e040c10 */ /* 0x000fc8000ff3e0ff */
[----:B------:R-:W-:-:S05]  /*1e80*/  @P0 IADD3.X R5, R29, UR5, RZ, P1, !PT ;  /* 0x000000051d050c10 */ /* 0x000fca0008ffe4ff */
[----:B------:R1:W4:Y:S01]  /*1e90*/  @P0 LDG.E R25, desc[UR42][R4.64] ;  /* 0x0000002a04190981 */ /* 0x000322000c1e1900 */
[----:B0-----:R-:W-:-:S04]  /*1ea0*/  SHF.R.U32.HI R20, RZ, 0x7, R20 ;  /* 0x00000007ff147819 */ /* 0x001fc80000011614 */
[----:B------:R-:W-:-:S13]  /*1eb0*/  ISETP.NE.AND P6, PT, R20, 0x1, PT ;  /* 0x000000011400780c */ /* 0x000fda0003fc5270 */
[----:B------:R-:W-:Y:S05]  /*1ec0*/  @!P6 WARPSYNC.ALL ;  /* 0x000000000000e948 */ /* 0x000fea0003800000 */
[----:B------:R-:W-:Y:S02]  /*1ed0*/  ULDC UR4, c[0x0][0x2f4] ;  /* 0x0000bd0000047ab9 */ /* 0x000fe40000000800 */
[----:B------:R-:W-:Y:S02]  /*1ee0*/  ISETP.GE.AND P1, PT, R0, UR4, PT ;  /* 0x0000000400007c0c */ /* 0x000fe4000bf26270 */
[----:B------:R-:W-:Y:S02]  /*1ef0*/  ISETP.GE.AND P0, PT, R16, UR4, PT ;  /* 0x0000000410007c0c */ /* 0x000fe4000bf06270 */
[----:B------:R-:W-:-:S02]  /*1f00*/  SEL R6, RZ, 0xffffffff, P1 ;  /* 0xffffffffff067807 */ /* 0x000fc40000800000 */
[----:B------:R-:W-:-:S03]  /*1f10*/  SEL R3, RZ, 0x1, P0 ;  /* 0x00000001ff037807 */ /* 0x000fc60000000000 */
[----:B------:R-:W-:-:S05]  /*1f20*/  IMAD.SHL.U32 R6, R6, 0x2, RZ ;  /* 0x0000000206067824 */ /* 0x000fca00078e00ff */
[----:B------:R-:W-:Y:S02]  /*1f30*/  LOP3.LUT R8, R6, 0x2, R3, 0xe2, !PT ;  /* 0x0000000206087812 */ /* 0x000fe400078ee203 */
[----:B------:R-:W0:Y:S01]  /*1f40*/  LDC.64 R6, c[0x0][0x3f8] ;  /* 0x0000fe00ff067b82 */ /* 0x000e220000000a00 */
[----:B------:R-:W-:Y:S01]  /*1f50*/  SHF.R.S32.HI R9, RZ, 0x1f, R138 ;  /* 0x0000001fff097819 */ /* 0x000fe2000001148a */
[----:B------:R-:W-:Y:S01]  /*1f60*/  VIADD R3, R16, 0x20 ;  /* 0x0000002010037836 */ /* 0x000fe20000000000 */
[----:B------:R-:W-:-:S03]  /*1f70*/  ISETP.GE.AND P1, PT, R22, UR4, PT ;  /* 0x0000000416007c0c */ /* 0x000fc6000bf26270 */
[-C--:B-1----:R-:W-:Y:S01]  /*1f80*/  IMAD R4, R9, R88.reuse, RZ ;  /* 0x0000005809047224 */ /* 0x082fe200078e02ff */
[----:B------:R-:W-:Y:S01]  /*1f90*/  ISETP.GE.AND P0, PT, R3, UR4, PT ;  /* 0x0000000403007c0c */ /* 0x000fe2000bf06270 */
[----:B------:R-:W1:Y:S01]  /*1fa0*/  S2R R15, SR_TID.X ;  /* 0x00000000000f7919 */ /* 0x000e620000002100 */
[----:B------:R-:W-:Y:S01]  /*1fb0*/  SHF.R.S32.HI R141, RZ, 0x1f, R140 ;  /* 0x0000001fff8d7819 */ /* 0x000fe2000001148c */
[C---:B------:R-:W-:Y:S01]  /*1fc0*/  IMAD R11, R138.reuse, R89, R4 ;  /* 0x000000598a0b7224 */ /* 0x040fe200078e0204 */
[----:B------:R-:W-:Y:S02]  /*1fd0*/  SEL R4, RZ, 0x8, P1 ;  /* 0x00000008ff047807 */ /* 0x000fe40000800000 */
[----:B------:R-:W-:Y:S02]  /*1fe0*/  SEL R5, RZ, 0x4, P0 ;  /* 0x00000004ff057807 */ /* 0x000fe40000000000 */
[----:B------:R-:W-:Y:S01]  /*1ff0*/  ISETP.GE.AND P0, PT, R19, UR4, PT ;  /* 0x0000000413007c0c */ /* 0x000fe2000bf06270 */
[----:B------:R-:W-:Y:S01]  /*2000*/  IMAD.WIDE.U32 R70, R138, R88, R16 ;  /* 0x000000588a467225 */ /* 0x000fe200078e0010 */
[----:B------:R-:W-:-:S02]  /*2010*/  LOP3.LUT R4, R4, R8, R5, 0xfe, !PT ;  /* 0x0000000804047212 */ /* 0x000fc400078efe05 */
[----:B------:R-:W-:Y:S01]  /*2020*/  SEL R5, RZ, 0x10, P0 ;  /* 0x00000010ff057807 */ /* 0x000fe20000000000 */
[----:B------:R-:W-:Y:S01]  /*2030*/  IMAD.WIDE.U32 R68, R138, R88, R140 ;  /* 0x000000588a447225 */ /* 0x000fe200078e008c */
[-C--:B---3--:R-:W-:Y:S02]  /*2040*/  ISETP.GE.AND P0, PT, R16, R99.reuse, PT ;  /* 0x000000631000720c */ /* 0x088fe40003f06270 */
[----:B------:R-:W-:Y:S01]  /*2050*/  ISETP.GE.AND P3, PT, R0, R99, PT ;  /* 0x000000630000720c */ /* 0x000fe20003f66270 */
[----:B0-----:R-:W-:Y:S02]  /*2060*/  IMAD R9, R9, R6, RZ ;  /* 0x0000000609097224 */ /* 0x001fe400078e02ff */
[----:B------:R-:W-:Y:S02]  /*2070*/  IMAD.IADD R71, R71, 0x1, R11 ;  /* 0x0000000147477824 */ /* 0x000fe400078e020b */
[----:B------:R-:W-:Y:S02]  /*2080*/  IMAD.IADD R69, R11, 0x1, R69 ;  /* 0x000000010b457824 */ /* 0x000fe400078e0245 */
[----:B------:R-:W-:Y:S01]  /*2090*/  IMAD.IADD R87, R87, 0x1, R28 ;  /* 0x0000000157577824 */ /* 0x000fe200078e021c */
[----:B------:R-:W-:Y:S01]  /*20a0*/  LOP3.LUT R28, R4, R5, RZ, 0xfc, !PT ;  /* 0x00000005041c7212 */ /* 0x000fe200078efcff */
[----:B------:R-:W-:Y:S01]  /*20b0*/  IMAD R11, R138, R7, R9 ;  /* 0x000000078a0b7224 */ /* 0x000fe200078e0209 */
[----:B------:R-:W-:-:S02]  /*20c0*/  ISETP.GE.AND P2, PT, R3, R99, PT ;  /* 0x000000630300720c */ /* 0x000fc40003f46270 */
[C---:B------:R-:W-:Y:S02]  /*20d0*/  SEL R5, R99.reuse, RZ, P0 ;  /* 0x000000ff63057207 */ /* 0x040fe40000000000 */
[C---:B------:R-:W-:Y:S02]  /*20e0*/  SEL R9, R99.reuse, RZ, P3 ;  /* 0x000000ff63097207 */ /* 0x040fe40001800000 */
[----:B------:R-:W-:Y:S01]  /*20f0*/  SEL R4, R99, RZ, P2 ;  /* 0x000000ff63047207 */ /* 0x000fe20001000000 */
[----:B------:R-:W-:Y:S01]  /*2100*/  IMAD.IADD R5, R16, 0x1, R5 ;  /* 0x0000000110057824 */ /* 0x000fe200078e0205 */
[----:B------:R-:W-:Y:S01]  /*2110*/  LOP3.LUT R23, R23, 0xfffffffe, RZ, 0xc0, !PT ;  /* 0xfffffffe17177812 */ /* 0x000fe200078ec0ff */
[----:B------:R-:W-:Y:S02]  /*2120*/  IMAD.IADD R9, R0, 0x1, R9 ;  /* 0x0000000100097824 */ /* 0x000fe400078e0209 */
[----:B------:R-:W-:Y:S01]  /*2130*/  IMAD.WIDE.U32 R66, R138, R6, R16 ;  /* 0x000000068a427225 */ /* 0x000fe200078e0010 */
[----:B------:R-:W-:-:S02]  /*2140*/  @P3 LOP3.LUT R23, R23, 0x1, RZ, 0xfc, !PT ;  /* 0x0000000117173812 */ /* 0x000fc400078efcff */
[----:B------:R-:W-:Y:S01]  /*2150*/  SHF.R.S32.HI R8, RZ, 0x1f, R9 ;  /* 0x0000001fff087819 */ /* 0x000fe20000011409 */
[----:B------:R-:W-:-:S04]  /*2160*/  IMAD.WIDE.U32 R64, R138, R6, R140 ;  /* 0x000000068a407225 */ /* 0x000fc800078e008c */
[----:B------:R-:W-:Y:S01]  /*2170*/  IMAD.IADD R10, R3, 0x1, R4 ;  /* 0x00000001030a7824 */ /* 0x000fe200078e0204 */
[----:B------:R-:W-:Y:S01]  /*2180*/  SHF.R.S32.HI R4, RZ, 0x1f, R5 ;  /* 0x0000001fff047819 */ /* 0x000fe20000011405 */
[----:B------:R-:W-:Y:S01]  /*2190*/  IMAD.IADD R67, R67, 0x1, R11 ;  /* 0x0000000143437824 */ /* 0x000fe200078e020b */
[----:B------:R-:W-:Y:S01]  /*21a0*/  LOP3.LUT R23, R23, 0xfffffffd, RZ, 0xc0, !PT ;  /* 0xfffffffd17177812 */ /* 0x000fe200078ec0ff */
[----:B------:R-:W-:Y:S01]  /*21b0*/  IMAD.IADD R65, R11, 0x1, R65 ;  /* 0x000000010b417824 */ /* 0x000fe200078e0241 */
[----:B------:R-:W-:Y:S02]  /*21c0*/  SHF.R.S32.HI R11, RZ, 0x1f, R10 ;  /* 0x0000001fff0b7819 */ /* 0x000fe4000001140a */
[----:B------:R-:W-:Y:S02]  /*21d0*/  LEA.HI R73, R4, R5, RZ, 0x3 ;  /* 0x0000000504497211 */ /* 0x000fe400078f18ff */
[----:B------:R-:W-:Y:S02]  /*21e0*/  LEA.HI R72, R8, R9, RZ, 0x3 ;  /* 0x0000000908487211 */ /* 0x000fe400078f18ff */
[----:B------:R-:W-:-:S02]  /*21f0*/  LEA.HI R5, R4, R5, RZ, 0x5 ;  /* 0x0000000504057211 */ /* 0x000fc400078f28ff */
[----:B------:R-:W-:Y:S02]  /*2200*/  LEA.HI R9, R8, R9, RZ, 0x5 ;  /* 0x0000000908097211 */ /* 0x000fe400078f28ff */
[----:B------:R-:W-:Y:S02]  /*2210*/  @P2 LOP3.LUT R23, R23, 0x2, RZ, 0xfc, !PT ;  /* 0x0000000217172812 */ /* 0x000fe400078efcff */
[-C--:B------:R-:W-:Y:S01]  /*2220*/  LEA.HI R4, R11, R10.reuse, RZ, 0x3 ;  /* 0x0000000a0b047211 */ /* 0x080fe200078f18ff */
[----:B------:R-:W-:Y:S01]  /*2230*/  IMAD.SHL.U32 R8, R5, 0x80, RZ ;  /* 0x0000008005087824 */ /* 0x000fe200078e00ff */
[----:B------:R-:W-:Y:S01]  /*2240*/  LEA.HI R11, R11, R10, RZ, 0x5 ;  /* 0x0000000a0b0b7211 */ /* 0x000fe200078f28ff */
[----:B------:R-:W-:Y:S01]  /*2250*/  IMAD.SHL.U32 R10, R9, 0x80, RZ ;  /* 0x00000080090a7824 */ /* 0x000fe200078e00ff */
[----:B-----5:R-:W-:Y:S01]  /*2260*/  SHF.R.S32.HI R13, RZ, 0x1f, R97 ;  /* 0x0000001fff0d7819 */ /* 0x020fe20000011461 */
[----:B-1----:R-:W-:Y:S01]  /*2270*/  VIADD R29, R15, 0xffffff80 ;  /* 0xffffff800f1d7836 */ /* 0x002fe20000000000 */
[----:B------:R-:W-:-:S02]  /*2280*/  LOP3.LUT R5, R143, 0x18, R73, 0xf8, !PT ;  /* 0x000000188f057812 */ /* 0x000fc400078ef849 */
[----:B------:R-:W-:Y:S02]  /*2290*/  LOP3.LUT R9, R143, 0x18, R72, 0xf8, !PT ;  /* 0x000000188f097812 */ /* 0x000fe400078ef848 */
[----:B------:R-:W-:Y:S01]  /*22a0*/  LOP3.LUT R23, R23, 0xfffffffb, RZ, 0xc0, !PT ;  /* 0xfffffffb17177812 */ /* 0x000fe200078ec0ff */
[----:B------:R-:W-:Y:S01]  /*22b0*/  IMAD R14, R13, R88, RZ ;  /* 0x000000580d0e7224 */ /* 0x000fe200078e02ff */
[----:B------:R-:W-:Y:S02]  /*22c0*/  LOP3.LUT R8, R8, 0xfffff000, RZ, 0xc0, !PT ;  /* 0xfffff00008087812 */ /* 0x000fe400078ec0ff */
[-C--:B------:R-:W-:Y:S02]  /*22d0*/  LOP3.LUT R5, R5, R144.reuse, RZ, 0x3c, !PT ;  /* 0x0000009005057212 */ /* 0x080fe400078e3cff */
[----:B------:R-:W-:Y:S02]  /*22e0*/  LOP3.LUT R10, R10, 0xfffff000, RZ, 0xc0, !PT ;  /* 0xfffff0000a0a7812 */ /* 0x000fe400078ec0ff */
[----:B------:R-:W-:-:S02]  /*22f0*/  LOP3.LUT R9, R9, R144, RZ, 0x3c, !PT ;  /* 0x0000009009097212 */ /* 0x000fc400078e3cff */
[----:B------:R-:W-:Y:S01]  /*2300*/  LEA.HI R15, R29, R29, RZ, 0x1 ;  /* 0x0000001d1d0f7211 */ /* 0x000fe200078f08ff */
[----:B------:R-:W-:Y:S01]  /*2310*/  IMAD.SHL.U32 R12, R11, 0x80, RZ ;  /* 0x000000800b0c7824 */ /* 0x000fe200078e00ff */
[--C-:B------:R-:W-:Y:S01]  /*2320*/  IADD3 R96, R5, R8, R145.reuse ;  /* 0x0000000805607210 */ /* 0x100fe20007ffe091 */
[----:B------:R-:W-:Y:S01]  /*2330*/  IMAD R8, R13, R6, RZ ;  /* 0x000000060d087224 */ /* 0x000fe200078e02ff */
[----:B------:R-:W-:Y:S01]  /*2340*/  IADD3 R95, R9, R10, R145 ;  /* 0x0000000a095f7210 */ /* 0x000fe20007ffe091 */
[----:B------:R-:W-:Y:S01]  /*2350*/  IMAD R9, R97, R89, R14 ;  /* 0x0000005961097224 */ /* 0x000fe200078e020e */
[----:B------:R-:W-:Y:S01]  /*2360*/  LOP3.LUT R15, R15, 0xfffffffe, RZ, 0xc0, !PT ;  /* 0xfffffffe0f0f7812 */ /* 0x000fe200078ec0ff */
[----:B------:R-:W-:Y:S01]  /*2370*/  IMAD.WIDE.U32 R70, R97, R88, R70 ;  /* 0x0000005861467225 */ /* 0x000fe200078e0046 */
[----:B------:R-:W-:-:S03]  /*2380*/  LOP3.LUT R11, R143, 0x18, R4, 0xf8, !PT ;  /* 0x000000188f0b7812 */ /* 0x000fc600078ef804 */
[----:B------:R-:W-:Y:S01]  /*2390*/  IMAD.WIDE.U32 R68, R97, R88, R68 ;  /* 0x0000005861447225 */ /* 0x000fe200078e0044 */
[----:B------:R-:W-:Y:S02]  /*23a0*/  LOP3.LUT R12, R12, 0xfffff000, RZ, 0xc0, !PT ;  /* 0xfffff0000c0c7812 */ /* 0x000fe400078ec0ff */
[----:B------:R-:W-:Y:S01]  /*23b0*/  LOP3.LUT R11, R11, R144, RZ, 0x3c, !PT ;  /* 0x000000900b0b7212 */ /* 0x000fe200078e3cff */
[C---:B------:R-:W-:Y:S01]  /*23c0*/  IMAD R81, R97.reuse, R7, R8 ;  /* 0x0000000761517224 */ /* 0x040fe200078e0208 */
[----:B------:R-:W-:Y:S01]  /*23d0*/  LOP3.LUT R10, R72, 0xfffffff8, RZ, 0xc0, !PT ;  /* 0xfffffff8480a7812 */ /* 0x000fe200078ec0ff */
[----:B------:R-:W-:-:S04]  /*23e0*/  IMAD.WIDE.U32 R66, R97, R6, R66 ;  /* 0x0000000661427225 */ /* 0x000fc800078e0042 */
[----:B------:R-:W-:Y:S01]  /*23f0*/  VIADD R102, R20, 0x8 ;  /* 0x0000000814667836 */ /* 0x000fe20000000000 */
[----:B------:R-:W-:Y:S01]  /*2400*/  LOP3.LUT R20, R4, 0xfffffff8, RZ, 0xc0, !PT ;  /* 0xfffffff804147812 */ /* 0x000fe200078ec0ff */
[----:B------:R-:W-:Y:S02]  /*2410*/  IMAD.IADD R86, R71, 0x1, R9 ;  /* 0x0000000147567824 */ /* 0x000fe400078e0209 */
[----:B------:R-:W-:Y:S01]  /*2420*/  IMAD.IADD R84, R9, 0x1, R69 ;  /* 0x0000000109547824 */ /* 0x000fe200078e0245 */
[----:B------:R-:W-:Y:S01]  /*2430*/  LOP3.LUT R9, R73, 0xfffffff8, RZ, 0xc0, !PT ;  /* 0xfffffff849097812 */ /* 0x000fe200078ec0ff */
[----:B------:R-:W-:Y:S01]  /*2440*/  IMAD.WIDE.U32 R64, R97, R6, R64 ;  /* 0x0000000661407225 */ /* 0x000fe200078e0040 */
[----:B------:R-:W-:-:S03]  /*2450*/  SHF.L.U64.HI R89, R88, 0x7, R89 ;  /* 0x0000000758597819 */ /* 0x000fc60000010259 */
[----:B------:R-:W-:Y:S01]  /*2460*/  IMAD.IADD R15, R29, 0x1, -R15 ;  /* 0x000000011d0f7824 */ /* 0x000fe200078e0a0f */
[----:B------:R-:W-:Y:S01]  /*2470*/  SHF.L.U64.HI R90, R6, 0x7, R7 ;  /* 0x00000007065a7819 */ /* 0x000fe20000010207 */
[----:B------:R-:W-:Y:S01]  /*2480*/  IMAD.SHL.U32 R5, R88, 0x80, RZ ;  /* 0x0000008058057824 */ /* 0x000fe200078e00ff */
[----:B------:R-:W-:Y:S01]  /*2490*/  IADD3 R94, R11, R12, R145 ;  /* 0x0000000c0b5e7210 */ /* 0x000fe20007ffe091 */
[----:B------:R-:W-:Y:S01]  /*24a0*/  IMAD.IADD R85, R67, 0x1, R81 ;  /* 0x0000000143557824 */ /* 0x000fe200078e0251 */
[----:B------:R-:W-:Y:S01]  /*24b0*/  SHF.R.S32.HI R7, RZ, 0x1f, R34 ;  /* 0x0000001fff077819 */ /* 0x000fe20000011422 */
[----:B------:R-:W-:Y:S01]  /*24c0*/  IMAD.SHL.U32 R6, R6, 0x80, RZ ;  /* 0x0000008006067824 */ /* 0x000fe200078e00ff */
[----:B------:R-:W-:Y:S01]  /*24d0*/  SHF.R.S32.HI R93, RZ, 0x1f, R9 ;  /* 0x0000001fff5d7819 */ /* 0x000fe20000011409 */
[----:B------:R-:W-:Y:S01]  /*24e0*/  IMAD R8, R15, 0xc0, R138 ;  /* 0x000000c00f087824 */ /* 0x000fe200078e028a */
[----:B------:R-:W-:Y:S01]  /*24f0*/  SHF.R.S32.HI R92, RZ, 0x1f, R10 ;  /* 0x0000001fff5c7819 */ /* 0x000fe2000001140a */
[----:B------:R-:W-:Y:S01]  /*2500*/  IMAD.SHL.U32 R99, R99, 0x2, RZ ;  /* 0x0000000263637824 */ /* 0x000fe200078e00ff */
[----:B------:R-:W-:Y:S01]  /*2510*/  SHF.R.S32.HI R91, RZ, 0x1f, R20 ;  /* 0x0000001fff5b7819 */ /* 0x000fe20000011414 */
[----:B------:R-:W-:Y:S01]  /*2520*/  IMAD.IADD R81, R81, 0x1, R65 ;  /* 0x0000000151517824 */ /* 0x000fe200078e0241 */
[----:B------:R-:W-:Y:S01]  /*2530*/  @!P6 BAR.SYNC.DEFER_BLOCKING 0x9, 0x100 ;  /* 0x024400000000eb1d */ /* 0x000fe20000010000 */
[----:B--2---:R-:W-:-:S13]  /*2540*/  LOP3.LUT P1, RZ, R21, 0x2, RZ, 0xc0, !PT ;  /* 0x0000000215ff7812 */ /* 0x004fda000782c0ff */
[----:B------:R-:W-:Y:S02]  /*2550*/  @P1 LOP3.LUT R23, R23, 0x4, RZ, 0xfc, !PT ;  /* 0x0000000417171812 */ /* 0x000fe400078efcff */
[----:B------:R-:W-:-:S04]  /*2560*/  ISETP.GE.AND P1, PT, R136, UR4, PT ;  /* 0x0000000488007c0c */ /* 0x000fc8000bf26270 */
[----:B------:R-:W-:-:S04]  /*2570*/  SEL R21, RZ, 0x20, P1 ;  /* 0x00000020ff157807 */ /* 0x000fc80000800000 */
[C---:B------:R-:W-:Y:S02]  /*2580*/  LOP3.LUT R21, R28.reuse, R21, RZ, 0xfc, !PT ;  /* 0x000000151c157212 */ /* 0x040fe400078efcff */
[----:B------:R-:W-:Y:S02]  /*2590*/  LOP3.LUT R28, R28, 0x1, RZ, 0xc0, !PT ;  /* 0x000000011c1c7812 */ /* 0x000fe400078ec0ff */
[----:B----4-:R-:W-:Y:S02]  /*25a0*/  SHF.R.S32.HI R88, RZ, 0x1f, R25 ;  /* 0x0000001fff587819 */ /* 0x010fe40000011419 */
[C---:B------:R-:W-:Y:S02]  /*25b0*/  LOP3.LUT R29, R21.reuse, 0x2, RZ, 0xc0, !PT ;  /* 0x00000002151d7812 */ /* 0x040fe400078ec0ff */
[----:B------:R-:W-:-:S07]  /*25c0*/  LOP3.LUT R30, R21, 0x4, RZ, 0xc0, !PT ;  /* 0x00000004151e7812 */ /* 0x000fce00078ec0ff */
.L_x_461:
[----:B--23--:R-:W2:Y:S01]  /*25d0*/  LDL R31, [R1+0x48] ;  /* 0x00004800011f7983 */ /* 0x00cea20000100800 */
[----:B------:R-:W0:Y:S03]  /*25e0*/  LDC R76, c[0x0][0x430] ;  /* 0x00010c00ff4c7b82 */ /* 0x000e260000000800 */
[----:B------:R-:W3:Y:S01]  /*25f0*/  LDL R35, [R1+0x44] ;  /* 0x0000440001237983 */ /* 0x000ee20000100800 */
[----:B------:R-:W-:-:S04]  /*2600*/  VIADD R26, R26, 0xffffffff ;  /* 0xffffffff1a1a7836 */ /* 0x000fc80000000000 */
[----:B------:R-:W-:Y:S01]  /*2610*/  IMAD R12, R26, 0x80, R8 ;  /* 0x000000801a0c7824 */ /* 0x000fe200078e0208 */
[----:B-1----:R-:W1:Y:S04]  /*2620*/  LDC R98, c[0x0][0x3f4] ;  /* 0x0000fd00ff627b82 */ /* 0x002e680000000800 */
[----:B------:R-:W-:Y:S02]  /*2630*/  ISETP.GE.AND P1, PT, R12, R24, PT ;  /* 0x000000180c00720c */ /* 0x000fe40003f26270 */
[----:B0-----:R-:W-:Y:S02]  /*2640*/  ISETP.NE.AND P2, PT, R76, 0x1, PT ;  /* 0x000000014c00780c */ /* 0x001fe40003f45270 */
[----:B------:R-:W-:-:S11]  /*2650*/  ISETP.GT.OR P1, PT, R8, 0x7f, P1 ;  /* 0x0000007f0800780c */ /* 0x000fd60000f24670 */
[----:B------:R-:W0:Y:S08]  /*2660*/  @P2 LDC R11, c[0x0][0x434] ;  /* 0x00010d00ff0b2b82 */ /* 0x000e300000000800 */
[----:B------:R-:W4:Y:S08]  /*2670*/  @P2 LDC R32, c[0x0][0x438] ;  /* 0x00010e00ff202b82 */ /* 0x000f300000000800 */
[----:B------:R-:W1:Y:S01]  /*2680*/  @!P1 LDC.64 R14, c[0x0][0x428] ;  /* 0x00010a00ff0e9b82 */ /* 0x000e620000000a00 */
[----:B------:R-:W-:-:S07]  /*2690*/  IMAD.IADD R38, R87, 0x1, R12 ;  /* 0x0000000157267824 */ /* 0x000fce00078e020c */
[----:B------:R-:W1:Y:S01]  /*26a0*/  @!P1 LDC.64 R12, c[0x0][0x418] ;  /* 0x00010600ff0c9b82 */ /* 0x000e620000000a00 */
[----:B0-----:R-:W-:-:S04]  /*26b0*/  @P2 IMAD.HI.U32 R11, R38, R11, RZ ;  /* 0x0000000b260b2227 */ /* 0x001fc800078e00ff */
[----:B------:R-:W-:Y:S01]  /*26c0*/  IMAD.MOV.U32 R36, RZ, RZ, R38 ;  /* 0x000000ffff247224 */ /* 0x000fe200078e0026 */
[----:B----4-:R-:W-:-:S04]  /*26d0*/  @P2 SHF.R.U32.HI R36, RZ, R32, R11 ;  /* 0x00000020ff242219 */ /* 0x010fc8000001160b */
[----:B------:R-:W-:Y:S01]  /*26e0*/  @!P1 SHF.R.S32.HI R37, RZ, 0x1f, R36 ;  /* 0x0000001fff259819 */ /* 0x000fe20000011424 */
[----:B-1----:R-:W-:-:S04]  /*26f0*/  @!P1 IMAD R32, R88, R14, RZ ;  /* 0x0000000e58209224 */ /* 0x002fc800078e02ff */
[C---:B------:R-:W-:Y:S02]  /*2700*/  @!P1 IMAD R11, R25.reuse, R15, R32 ;  /* 0x0000000f190b9224 */ /* 0x040fe400078e0220 */
[----:B------:R-:W-:-:S04]  /*2710*/  @!P1 IMAD.WIDE.U32 R14, R25, R14, R36 ;  /* 0x0000000e190e9225 */ /* 0x000fc800078e0024 */
[----:B------:R-:W-:Y:S01]  /*2720*/  @!P1 IMAD.IADD R11, R15, 0x1, R11 ;  /* 0x000000010f0b9824 */ /* 0x000fe200078e020b */
[----:B------:R-:W-:-:S04]  /*2730*/  @!P1 LEA R12, P2, R14, R12, 0x2 ;  /* 0x0000000c0e0c9211 */ /* 0x000fc800078410ff */
[----:B------:R-:W-:Y:S02]  /*2740*/  @!P1 LEA.HI.X R13, R14, R13, R11, 0x2, P2 ;  /* 0x0000000d0e0d9211 */ /* 0x000fe400010f140b */
[----:B------:R-:W-:Y:S01]  /*2750*/  ISETP.GE.AND P2, PT, R98, 0x1, PT ;  /* 0x000000016200780c */ /* 0x000fe20003f46270 */
[----:B------:R-:W-:Y:S01]  /*2760*/  IMAD.MOV.U32 R75, RZ, RZ, RZ ;  /* 0x000000ffff4b7224 */ /* 0x000fe200078e00ff */
[----:B------:R-:W-:Y:S05]  /*2770*/  YIELD ;  /* 0x0000000000007946 */ /* 0x000fea0003800000 */
[----:B------:R-:W-:Y:S01]  /*2780*/  IMAD.MOV R11, RZ, RZ, -R36 ;  /* 0x000000ffff0b7224 */ /* 0x000fe200078e0a24 */
[----:B------:R-:W-:Y:S01]  /*2790*/  BSSY B0, `(.L_x_403) ;  /* 0x0000427000007945 */ /* 0x000fe20003800000 */
[----:B------:R0:W5:Y:S01]  /*27a0*/  @!P1 LDG.E R75, desc[UR42][R12.64] ;  /* 0x0000002a0c4b9981 */ /* 0x000162000c1e1900 */
[----:B------:R-:W-:Y:S01]  /*27b0*/  ISETP.GT.AND P1, PT, R26, R74, PT ;  /* 0x0000004a1a00720c */ /* 0x000fe20003f24270 */
[----:B------:R-:W-:Y:S01]  /*27c0*/  IMAD R76, R76, R11, R38 ;  /* 0x0000000b4c4c7224 */ /* 0x000fe200078e0226 */
[----:B--2---:R-:W-:Y:S01]  /*27d0*/  LOP3.LUT P3, RZ, R31, 0x2, RZ, 0xc0, !PT ;  /* 0x000000021fff7812 */ /* 0x004fe2000786c0ff */
[----:B---3--:R-:W-:-:S04]  /*27e0*/  IMAD R14, R18, 0x3000, R35 ;  /* 0x00003000120e7824 */ /* 0x008fc800078e0223 */
[----:B------:R-:W-:-:S08]  /*27f0*/  VIADD R32, R14, 0x10 ;  /* 0x000000100e207836 */ /* 0x000fd00000000000 */
[C---:B------:R-:W-:Y:S02]  /*2800*/  @P3 VIADD R32, R14.reuse, 0xfffffff0 ;  /* 0xfffffff00e203836 */ /* 0x040fe40000000000 */
[--C-:B------:R-:W-:Y:S02]  /*2810*/  IMAD R35, R14, 0x2, R27.reuse ;  /* 0x000000020e237824 */ /* 0x100fe400078e021b */
[----:B------:R-:W-:Y:S01]  /*2820*/  IMAD R32, R32, 0x2, R27 ;  /* 0x0000000220207824 */ /* 0x000fe200078e021b */
[----:B0-----:R-:W-:Y:S06]  /*2830*/  @!P2 BRA `(.L_x_404) ;  /* 0x0000003c004ca947 */ /* 0x001fec0003800000 */
[----:B------:R-:W-:Y:S01]  /*2840*/  SHF.R.S32.HI R77, RZ, 0x1f, R76 ;  /* 0x0000001fff4d7819 */ /* 0x000fe2000001144c */
[----:B------:R-:W-:Y:S01]  /*2850*/  ULDC.64 UR4, c[0x0][0x300] ;  /* 0x0000c00000047ab9 */ /* 0x000fe20000000a00 */
[----:B-----5:R-:W-:Y:S01]  /*2860*/  SHF.R.S32.HI R78, RZ, 0x1f, R75 ;  /* 0x0000001fff4e7819 */ /* 0x020fe2000001144b */
[----:B------:R-:W-:-:S04]  /*2870*/  IMAD.WIDE.U32 R12, R76, UR4, RZ ;  /* 0x000000044c0c7c25 */ /* 0x000fc8000f8e00ff */
[----:B------:R-:W-:Y:S02]  /*2880*/  IMAD R11, R77, UR4, RZ ;  /* 0x000000044d0b7c24 */ /* 0x000fe4000f8e02ff */
[----:B------:R-:W-:Y:S02]  /*2890*/  IMAD R36, R89, R26, RZ ;  /* 0x0000001a59247224 */ /* 0x000fe400078e02ff */
[----:B------:R-:W-:Y:S01]  /*28a0*/  IMAD R11, R76, UR5, R11 ;  /* 0x000000054c0b7c24 */ /* 0x000fe2000f8e020b */
[----:B------:R-:W-:Y:S01]  /*28b0*/  ULDC.64 UR4, c[0x0][0x310] ;  /* 0x0000c40000047ab9 */ /* 0x000fe20000000a00 */
[----:B------:R-:W-:Y:S02]  /*28c0*/  IMAD R79, R26, -0x80, R24 ;  /* 0xffffff801a4f7824 */ /* 0x000fe400078e0218 */
[----:B------:R-:W-:Y:S02]  /*28d0*/  IMAD R14, R78, UR4, RZ ;  /* 0x000000044e0e7c24 */ /* 0x000fe4000f8e02ff */
[----:B------:R-:W-:Y:S01]  /*28e0*/  IMAD.IADD R13, R13, 0x1, R11 ;  /* 0x000000010d0d7824 */ /* 0x000fe200078e020b */
[----:B------:R-:W-:Y:S01]  /*28f0*/  VIMNMX R79, R79, 0x80, PT ;  /* 0x000000804f4f7848 */ /* 0x000fe20003fe0100 */
[----:B------:R-:W-:-:S02]  /*2900*/  IMAD R11, R75, UR5, R14 ;  /* 0x000000054b0b7c24 */ /* 0x000fc4000f8e020e */
[----:B------:R-:W-:Y:S01]  /*2910*/  IMAD.WIDE.U32 R12, R75, UR4, R12 ;  /* 0x000000044b0c7c25 */ /* 0x000fe2000f8e000c */
[----:B------:R-:W-:-:S03]  /*2920*/  ULDC.64 UR4, c[0x0][0x308] ;  /* 0x0000c20000047ab9 */ /* 0x000fc60000000a00 */
[----:B------:R-:W-:Y:S02]  /*2930*/  IMAD R15, R7, UR4, RZ ;  /* 0x00000004070f7c24 */ /* 0x000fe4000f8e02ff */
[----:B------:R-:W-:Y:S01]  /*2940*/  IMAD.IADD R13, R13, 0x1, R11 ;  /* 0x000000010d0d7824 */ /* 0x000fe200078e020b */
[----:B------:R-:W-:Y:S01]  /*2950*/  SHF.R.S32.HI R11, RZ, 0x1f, R26 ;  /* 0x0000001fff0b7819 */ /* 0x000fe2000001141a */
[C---:B------:R-:W-:Y:S02]  /*2960*/  IMAD R15, R34.reuse, UR5, R15 ;  /* 0x00000005220f7c24 */ /* 0x040fe4000f8e020f */
[----:B------:R-:W-:Y:S01]  /*2970*/  IMAD.WIDE.U32 R12, R34, UR4, R12 ;  /* 0x00000004220c7c25 */ /* 0x000fe2000f8e000c */
[----:B------:R-:W-:-:S03]  /*2980*/  ULDC.64 UR4, c[0x0][0x2e8] ;  /* 0x0000ba0000047ab9 */ /* 0x000fc60000000a00 */
[----:B------:R-:W-:Y:S01]  /*2990*/  IMAD.IADD R61, R13, 0x1, R15 ;  /* 0x000000010d3d7824 */ /* 0x000fe200078e020f */
[----:B------:R-:W-:Y:S01]  /*29a0*/  LEA R60, P2, R12, UR4, 0x1 ;  /* 0x000000040c3c7c11 */ /* 0x000fe2000f8408ff */
[----:B------:R-:W-:Y:S01]  /*29b0*/  ULDC.U8 UR4, c[0x0][0x410] ;  /* 0x0001040000047ab9 */ /* 0x000fe20000000000 */
[----:B------:R-:W-:Y:S02]  /*29c0*/  IMAD R14, R90, R26, RZ ;  /* 0x0000001a5a0e7224 */ /* 0x000fe400078e02ff */
[----:B------:R-:W-:Y:S01]  /*29d0*/  LEA.HI.X R61, R12, UR5, R61, 0x1, P2 ;  /* 0x000000050c3d7c11 */ /* 0x000fe200090f0c3d */
[C---:B------:R-:W-:Y:S01]  /*29e0*/  IMAD R37, R11.reuse, R5, R36 ;  /* 0x000000050b257224 */ /* 0x040fe200078e0224 */
[----:B------:R-:W-:Y:S01]  /*29f0*/  ISETP.NE.AND P2, PT, RZ, UR4, PT ;  /* 0x00000004ff007c0c */ /* 0x000fe2000bf45270 */
[----:B------:R-:W-:Y:S02]  /*2a00*/  IMAD R31, R11, R6, R14 ;  /* 0x000000060b1f7224 */ /* 0x000fe400078e020e */
[----:B------:R-:W-:-:S04]  /*2a10*/  IMAD.WIDE.U32 R14, R6, R26, RZ ;  /* 0x0000001a060e7225 */ /* 0x000fc800078e00ff */
[----:B------:R-:W-:-:S04]  /*2a20*/  IMAD.WIDE.U32 R12, R5, R26, RZ ;  /* 0x0000001a050c7225 */ /* 0x000fc800078e00ff */
[----:B------:R-:W-:Y:S02]  /*2a30*/  IMAD.IADD R11, R15, 0x1, R31 ;  /* 0x000000010f0b7824 */ /* 0x000fe400078e021f */
[----:B------:R-:W-:Y:S01]  /*2a40*/  IMAD.IADD R31, R13, 0x1, R37 ;  /* 0x000000010d1f7824 */ /* 0x000fe200078e0225 */
[----:B------:R-:W-:Y:S06]  /*2a50*/  @!P2 BRA `(.L_x_405) ;  /* 0x0000001c004ca947 */ /* 0x000fec0003800000 */
[----:B------:R-:W-:Y:S01]  /*2a60*/  ISETP.GE.AND P3, PT, R138, R79, PT ;  /* 0x0000004f8a00720c */ /* 0x000fe20003f66270 */
[----:B------:R-:W-:Y:S01]  /*2a70*/  BSSY B1, `(.L_x_406) ;  /* 0x000003b000017945 */ /* 0x000fe20003800000 */
        /* <DEDUP_REMOVED lines=12> */
[----:B------:R-:W-:Y:S06]  /*2b40*/  @P3 BRA `(.L_x_407) ;  /* 0x0000000000b43947 */ /* 0x000fec0003800000 */
[----:B------:R-:W2:Y:S04]  /*2b50*/  LDL R83, [R1+0x20] ;  /* 0x0000200001537983 */ /* 0x000ea80000100800 */
[----:B------:R-:W3:Y:S04]  /*2b60*/  LDL R82, [R1+0x18] ;  /* 0x0000180001527983 */ /* 0x000ee80000100800 */
[----:B------:R-:W4:Y:S04]  /*2b70*/  LDL R80, [R1+0x1c] ;  /* 0x00001c0001507983 */ /* 0x000f280000100800 */
[----:B------:R-:W4:Y:S04]  /*2b80*/  LDL R63, [R1+0x24] ;  /* 0x00002400013f7983 */ /* 0x000f280000100800 */
[----:B------:R-:W4:Y:S01]  /*2b90*/  LDL R62, [R1+0x28] ;  /* 0x00002800013e7983 */ /* 0x000f220000100800 */
[----:B------:R-:W-:Y:S01]  /*2ba0*/  IADD3 R14, P2, R64, R14, RZ ;  /* 0x0000000e400e7210 */ /* 0x000fe20007f5e0ff */
[----:B------:R-:W-:Y:S01]  /*2bb0*/  ULDC.64 UR4, c[0x0][0x3e8] ;  /* 0x0000fa0000047ab9 */ /* 0x000fe20000000a00 */
[----:B------:R-:W-:-:S02]  /*2bc0*/  CS2R R56, SRZ ;  /* 0x0000000000387805 */ /* 0x000fc4000001ff00 */
[----:B------:R-:W-:Y:S01]  /*2bd0*/  CS2R R58, SRZ ;  /* 0x00000000003a7805 */ /* 0x000fe2000001ff00 */
[----:B------:R-:W-:Y:S01]  /*2be0*/  IMAD.X R13, R11, 0x1, R81, P2 ;  /* 0x000000010b0d7824 */ /* 0x000fe200010e0651 */
[----:B------:R-:W-:-:S05]  /*2bf0*/  IADD3 R11, P2, R68, R12, RZ ;  /* 0x0000000c440b7210 */ /* 0x000fca0007f5e0ff */
[----:B------:R-:W-:Y:S01]  /*2c00*/  IMAD.X R36, R31, 0x1, R84, P2 ;  /* 0x000000011f247824 */ /* 0x000fe200010e0654 */
[----:B------:R-:W-:-:S04]  /*2c10*/  LEA R12, P2, R14, UR4, 0x1 ;  /* 0x000000040e0c7c11 */ /* 0x000fc8000f8408ff */
[----:B------:R-:W-:Y:S01]  /*2c20*/  LEA.HI.X R13, R14, UR5, R13, 0x1, P2 ;  /* 0x000000050e0d7c11 */ /* 0x000fe200090f0c0d */
[----:B------:R-:W-:Y:S02]  /*2c30*/  ULDC.64 UR4, c[0x0][0x400] ;  /* 0x0001000000047ab9 */ /* 0x000fe40000000a00 */
[----:B------:R-:W-:-:S04]  /*2c40*/  LEA R14, P2, R11, UR4, 0x1 ;  /* 0x000000040b0e7c11 */ /* 0x000fc8000f8408ff */
[----:B------:R-:W-:Y:S02]  /*2c50*/  LEA.HI.X R15, R11, UR5, R36, 0x1, P2 ;  /* 0x000000050b0f7c11 */ /* 0x000fe400090f0c24 */
[----:B------:R-:W-:Y:S02]  /*2c60*/  ISETP.GE.AND P2, PT, R140, R98, PT ;  /* 0x000000628c00720c */ /* 0x000fe40003f46270 */
[----:B------:R-:W-:Y:S02]  /*2c70*/  CS2R R52, SRZ ;  /* 0x0000000000347805 */ /* 0x000fe4000001ff00 */
[----:B------:R-:W-:-:S09]  /*2c80*/  CS2R R54, SRZ ;  /* 0x0000000000367805 */ /* 0x000fd2000001ff00 */
[----:B------:R0:W5:Y:S04]  /*2c90*/  @!P2 LDG.E.64 R56, desc[UR42][R12.64] ;  /* 0x0000002a0c38a981 */ /* 0x000168000c1e1b00 */
[----:B------:R0:W5:Y:S01]  /*2ca0*/  @!P2 LDG.E.64 R58, desc[UR42][R14.64] ;  /* 0x0000002a0e3aa981 */ /* 0x000162000c1e1b00 */
        /* <DEDUP_REMOVED lines=8> */
[----:B--2---:R-:W-:-:S13]  /*2d30*/  ISETP.GE.AND P2, PT, R83, R98, PT ;  /* 0x000000625300720c */ /* 0x004fda0003f46270 */
[----:B------:R0:W5:Y:S04]  /*2d40*/  @!P2 LDG.E.64 R52, desc[UR42][R12.64+0x10] ;  /* 0x0000102a0c34a981 */ /* 0x000168000c1e1b00 */
[----:B------:R0:W5:Y:S01]  /*2d50*/  @!P2 LDG.E.64 R54, desc[UR42][R14.64+0x10] ;  /* 0x0000102a0e36a981 */ /* 0x000162000c1e1b00 */
[----:B---3--:R-:W-:-:S13]  /*2d60*/  ISETP.GE.AND P2, PT, R82, R98, PT ;  /* 0x000000625200720c */ /* 0x008fda0003f46270 */
[----:B------:R0:W5:Y:S04]  /*2d70*/  @!P2 LDG.E.64 R48, desc[UR42][R12.64+0x20] ;  /* 0x0000202a0c30a981 */ /* 0x000168000c1e1b00 */
[----:B------:R0:W5:Y:S01]  /*2d80*/  @!P2 LDG.E.64 R50, desc[UR42][R14.64+0x20] ;  /* 0x0000202a0e32a981 */ /* 0x000162000c1e1b00 */
[----:B----4-:R-:W-:-:S13]  /*2d90*/  ISETP.GE.AND P2, PT, R80, R98, PT ;  /* 0x000000625000720c */ /* 0x010fda0003f46270 */
[----:B------:R0:W5:Y:S04]  /*2da0*/  @!P2 LDG.E.64 R44, desc[UR42][R12.64+0x30] ;  /* 0x0000302a0c2ca981 */ /* 0x000168000c1e1b00 */
[----:B------:R0:W5:Y:S01]  /*2db0*/  @!P2 LDG.E.64 R46, desc[UR42][R14.64+0x30] ;  /* 0x0000302a0e2ea981 */ /* 0x000162000c1e1b00 */
[----:B------:R-:W-:-:S13]  /*2dc0*/  ISETP.GE.AND P2, PT, R63, R98, PT ;  /* 0x000000623f00720c */ /* 0x000fda0003f46270 */
[----:B------:R0:W5:Y:S04]  /*2dd0*/  @!P2 LDG.E.64 R40, desc[UR42][R12.64+0x40] ;  /* 0x0000402a0c28a981 */ /* 0x000168000c1e1b00 */
[----:B------:R0:W5:Y:S01]  /*2de0*/  @!P2 LDG.E.64 R42, desc[UR42][R14.64+0x40] ;  /* 0x0000402a0e2aa981 */ /* 0x000162000c1e1b00 */
[----:B------:R-:W-:-:S13]  /*2df0*/  ISETP.GE.AND P2, PT, R62, R98, PT ;  /* 0x000000623e00720c */ /* 0x000fda0003f46270 */
[----:B------:R0:W5:Y:S04]  /*2e00*/  @!P2 LDG.E.64 R36, desc[UR42][R12.64+0x50] ;  /* 0x0000502a0c24a981 */ /* 0x000168000c1e1b00 */
[----:B------:R0:W5:Y:S02]  /*2e10*/  @!P2 LDG.E.64 R38, desc[UR42][R14.64+0x50] ;  /* 0x0000502a0e26a981 */ /* 0x000164000c1e1b00 */
.L_x_407:
[----:B------:R-:W-:Y:S05]  /*2e20*/  BSYNC B1 ;  /* 0x0000000000017941 */ /* 0x000fea0003800000 */
.L_x_406:
[----:B-----5:R-:W-:Y:S01]  /*2e30*/  IMAD.MOV.U32 R11, RZ, RZ, R36 ;  /* 0x000000ffff0b7224 */ /* 0x020fe200078e0024 */
[----:B------:R-:W-:Y:S01]  /*2e40*/  UISETP.NE.AND UP0, UPT, UR40, 0x3, UPT ;  /* 0x000000032800788c */ /* 0x000fe2000bf05270 */
[----:B0-----:R-:W-:Y:S02]  /*2e50*/  IMAD.MOV.U32 R12, RZ, RZ, R37 ;  /* 0x000000ffff0c7224 */ /* 0x001fe400078e0025 */
[----:B------:R-:W-:Y:S01]  /*2e60*/  IMAD.MOV.U32 R13, RZ, RZ, R40 ;  /* 0x000000ffff0d7224 */ /* 0x000fe200078e0028 */
[----:B------:R-:W-:Y:S01]  /*2e70*/  PRMT R62, R11, 0x7610, R62 ;  /* 0x000076100b3e7816 */ /* 0x000fe2000000003e */
[----:B------:R-:W-:Y:S01]  /*2e80*/  IMAD.MOV.U32 R11, RZ, RZ, R41 ;  /* 0x000000ffff0b7224 */ /* 0x000fe200078e0029 */
[----:B------:R-:W-:Y:S01]  /*2e90*/  PRMT R63, R12, 0x7610, R63 ;  /* 0x000076100c3f7816 */ /* 0x000fe2000000003f */
[----:B------:R-:W-:Y:S01]  /*2ea0*/  IMAD.MOV.U32 R12, RZ, RZ, R44 ;  /* 0x000000ffff0c7224 */ /* 0x000fe200078e002c */
[----:B------:R-:W-:Y:S01]  /*2eb0*/  PLOP3.LUT P2, PT, PT, PT, UP0, 0x80, 0x0 ;  /* 0x000000000000781c */ /* 0x000fe20003f4f008 */
[----:B------:R-:W-:Y:S01]  /*2ec0*/  IMAD.MOV.U32 R14, RZ, RZ, R45 ;  /* 0x000000ffff0e7224 */ /* 0x000fe200078e002d */
[----:B------:R-:W-:Y:S01]  /*2ed0*/  PRMT R109, R11, 0x7610, R109 ;  /* 0x000076100b6d7816 */ /* 0x000fe2000000006d */
[----:B------:R-:W-:Y:S01]  /*2ee0*/  IMAD.MOV.U32 R11, RZ, RZ, R48 ;  /* 0x000000ffff0b7224 */ /* 0x000fe200078e0030 */
[----:B------:R-:W-:Y:S01]  /*2ef0*/  PRMT R112, R12, 0x7610, R112 ;  /* 0x000076100c707816 */ /* 0x000fe20000000070 */
[----:B------:R-:W-:Y:S01]  /*2f00*/  IMAD.MOV.U32 R12, RZ, RZ, R49 ;  /* 0x000000ffff0c7224 */ /* 0x000fe200078e0031 */
[----:B------:R-:W-:-:S02]  /*2f10*/  PRMT R107, R13, 0x7610, R107 ;  /* 0x000076100d6b7816 */ /* 0x000fc4000000006b */
[----:B------:R-:W-:Y:S01]  /*2f20*/  PRMT R62, R62, 0x5410, R11 ;  /* 0x000054103e3e7816 */ /* 0x000fe2000000000b */
[----:B------:R-:W-:Y:S01]  /*2f30*/  IMAD.MOV.U32 R11, RZ, RZ, R52 ;  /* 0x000000ffff0b7224 */ /* 0x000fe200078e0034 */
[----:B------:R-:W-:Y:S01]  /*2f40*/  PRMT R63, R63, 0x5410, R12 ;  /* 0x000054103f3f7816 */ /* 0x000fe2000000000c */
[----:B------:R-:W-:Y:S01]  /*2f50*/  IMAD.MOV.U32 R12, RZ, RZ, R53 ;  /* 0x000000ffff0c7224 */ /* 0x000fe200078e0035 */
[----:B------:R-:W-:Y:S02]  /*2f60*/  PRMT R113, R14, 0x7610, R113 ;  /* 0x000076100e717816 */ /* 0x000fe40000000071 */
[----:B------:R-:W-:Y:S01]  /*2f70*/  PRMT R116, R11, 0x7610, R116 ;  /* 0x000076100b747816 */ /* 0x000fe20000000074 */
[----:B------:R-:W-:Y:S01]  /*2f80*/  IMAD.MOV.U32 R11, RZ, RZ, R56 ;  /* 0x000000ffff0b7224 */ /* 0x000fe200078e0038 */
[----:B------:R-:W-:Y:S01]  /*2f90*/  PRMT R104, R104, 0x5410, R12 ;  /* 0x0000541068687816 */ /* 0x000fe2000000000c */
[----:B------:R-:W-:-:S05]  /*2fa0*/  IMAD.MOV.U32 R12, RZ, RZ, R57 ;  /* 0x000000ffff0c7224 */ /* 0x000fca00078e0039 */
[----:B------:R-:W-:Y:S01]  /*2fb0*/  PRMT R82, R11, 0x5410, R12 ;  /* 0x000054100b527816 */ /* 0x000fe2000000000c */
[----:B------:R-:W-:Y:S02]  /*2fc0*/  IMAD.MOV.U32 R11, RZ, RZ, R38 ;  /* 0x000000ffff0b7224 */ /* 0x000fe400078e0026 */
[----:B------:R-:W-:-:S03]  /*2fd0*/  IMAD.MOV.U32 R12, RZ, RZ, R39 ;  /* 0x000000ffff0c7224 */ /* 0x000fc600078e0027 */
[----:B------:R-:W-:Y:S01]  /*2fe0*/  PRMT R104, R11, 0x7610, R104 ;  /* 0x000076100b687816 */ /* 0x000fe20000000068 */
[----:B------:R-:W-:Y:S01]  /*2ff0*/  IMAD.MOV.U32 R11, RZ, RZ, R43 ;  /* 0x000000ffff0b7224 */ /* 0x000fe200078e002b */
[----:B------:R-:W-:Y:S01]  /*3000*/  PRMT R106, R12, 0x7610, R106 ;  /* 0x000076100c6a7816 */ /* 0x000fe2000000006a */
        /* <DEDUP_REMOVED lines=16> */
[----:B------:R-:W-:-:S05]  /*3110*/  IMAD.MOV.U32 R12, RZ, RZ, R59 ;  /* 0x000000ffff0c7224 */ /* 0x000fca00078e003b */
[----:B------:R-:W-:Y:S01]  /*3120*/  PRMT R83, R11, 0x5410, R12 ;  /* 0x000054100b537816 */ /* 0x000fe2000000000c */
[----:B------:R-:W-:Y:S06]  /*3130*/  @!P2 BRA `(.L_x_408) ;  /* 0x000000000004a947 */ /* 0x000fec0003800000 */
[----:B------:R-:W-:Y:S01]  /*3140*/  BPT.TRAP 0x1 ;  /* 0x000000040000795c */ /* 0x000fe20000300000 */
.L_x_408:
[----:B------:R-:W-:Y:S01]  /*3150*/  IMAD R31, R18, 0x8, R2 ;  /* 0x00000008121f7824 */ /* 0x000fe200078e0202 */
[----:B------:R-:W-:Y:S01]  /*3160*/  SHF.L.U32 R80, R137, 0x1f, RZ ;  /* 0x0000001f89507819 */ /* 0x000fe200000006ff */
[----:B------:R-:W-:Y:S03]  /*3170*/  BSSY B1, `(.L_x_409) ;  /* 0x0000003000017945 */ /* 0x000fe60003800000 */
[----:B------:R-:W0:Y:S02]  /*3180*/  SYNCS.PHASECHK.TRANS64.TRYWAIT P4, [R31+URZ+0x2d890], R80 ;  /* 0x02d890501f0075a7 */ /* 0x000e24000808017f */
[----:B0-----:R-:W-:Y:S05]  /*3190*/  @!P4 BRA `(.L_x_410) ;  /* 0x0000015c0088c947 */ /* 0x001fea0003800000 */
.L_x_659:
[----:B------:R-:W-:Y:S05]  /*31a0*/  BSYNC B1 ;  /* 0x0000000000017941 */ /* 0x000fea0003800000 */
.L_x_409:
[----:B------:R-:W-:-:S03]  /*31b0*/  UMOV UR4, 0xffffffff ;  /* 0xffffffff00047882 */ /* 0x000fc60000000000 */
[----:B------:R-:W-:Y:S05]  /*31c0*/  BRA.DIV UR4, `(.L_x_411) ;  /* 0x0000015e04907947 */ /* 0x000fea000b800000 */
[----:B------:R-:W1:Y:S04]  /*31d0*/  SHFL.IDX PT, R61, R61, RZ, 0x1e1f ;  /* 0x001e1fff3d3d7589 */ /* 0x000e6800000e0000 */
[----:B------:R-:W2:Y:S02]  /*31e0*/  SHFL.IDX PT, R60, R60, RZ, 0x1e1f ;  /* 0x001e1fff3c3c7589 */ /* 0x000ea400000e0000 */
.L_x_663:
[----:B------:R-:W-:Y:S05]  /*31f0*/  @P3 BRA `(.L_x_412) ;  /* 0x0000003800003947 */ /* 0x000fea0003800000 */
[----:B------:R-:W-:Y:S01]  /*3200*/  ISETP.NE.AND P3, PT, R28, RZ, PT ;  /* 0x000000ff1c00720c */ /* 0x000fe20003f65270 */
[----:B------:R-:W-:-:S12]  /*3210*/  BSSY B1, `(.L_x_413) ;  /* 0x0000036000017945 */ /* 0x000fd80003800000 */
[----:B------:R-:W-:Y:S05]  /*3220*/  @!P3 BRA `(.L_x_414) ;  /* 0x0000000000d0b947 */ /* 0x000fea0003800000 */
[----:B------:R3:W4:Y:S01]  /*3230*/  LDS.128 R12, [R35+0x15000] ;  /* 0x01500000230c7984 */ /* 0x0007220000000c00 */
[----:B------:R-:W-:Y:S01]  /*3240*/  ISETP.GE.AND P3, PT, R140, R98, PT ;  /* 0x000000628c00720c */ /* 0x000fe20003f66270 */
[----:B------:R-:W-:-:S12]  /*3250*/  BSSY B2, `(.L_x_415) ;  /* 0x000002e000027945 */ /* 0x000fd80003800000 */
[----:B---3--:R-:W-:Y:S05]  /*3260*/  @P3 BRA `(.L_x_416) ;  /* 0x0000000000b03947 */ /* 0x008fea0003800000 */
[--C-:B------:R-:W-:Y:S02]  /*3270*/  SHF.R.U64 R11, R56, 0x10, R57.reuse ;  /* 0x00000010380b7819 */ /* 0x100fe40000001239 */
[----:B------:R-:W-:Y:S02]  /*3280*/  SHF.R.U32.HI R56, RZ, 0x10, R57 ;  /* 0x00000010ff387819 */ /* 0x000fe40000011639 */
[--C-:B------:R-:W-:Y:S02]  /*3290*/  SHF.R.U64 R57, R58, 0x10, R59.reuse ;  /* 0x000000103a397819 */ /* 0x100fe4000000123b */
[----:B------:R-:W-:Y:S02]  /*32a0*/  SHF.R.U32.HI R58, RZ, 0x10, R59 ;  /* 0x00000010ff3a7819 */ /* 0x000fe4000001163b */
[----:B------:R-:W-:Y:S02]  /*32b0*/  PRMT R57, R83, 0x5410, R57 ;  /* 0x0000541053397816 */ /* 0x000fe40000000039 */
[----:B------:R-:W-:-:S02]  /*32c0*/  PRMT R11, R82, 0x5410, R11 ;  /* 0x00005410520b7816 */ /* 0x000fc4000000000b */
[----:B------:R-:W-:Y:S01]  /*32d0*/  PRMT R59, R82, 0x5432, R56 ;  /* 0x00005432523b7816 */ /* 0x000fe20000000038 */
[----:B----4-:R-:W-:Y:S01]  /*32e0*/  IMAD.U32 R82, R13, 0x10000, RZ ;  /* 0x000100000d527824 */ /* 0x010fe200078e00ff */
[----:B------:R-:W-:Y:S02]  /*32f0*/  PRMT R56, R83, 0x5432, R58 ;  /* 0x0000543253387816 */ /* 0x000fe4000000003a */
[----:B------:R-:W-:Y:S02]  /*3300*/  LOP3.LUT R108, R13, 0xffff0000, RZ, 0xc0, !PT ;  /* 0xffff00000d6c7812 */ /* 0x000fe400078ec0ff */
[C---:B------:R-:W-:Y:S01]  /*3310*/  LOP3.LUT R83, R57.reuse, 0xffff0000, RZ, 0xc0, !PT ;  /* 0xffff000039537812 */ /* 0x040fe200078ec0ff */
[----:B------:R-:W-:Y:S01]  /*3320*/  IMAD.U32 R57, R57, 0x10000, RZ ;  /* 0x0001000039397824 */ /* 0x000fe200078e00ff */
[C---:B------:R-:W-:Y:S01]  /*3330*/  LOP3.LUT R13, R11.reuse, 0xffff0000, RZ, 0xc0, !PT ;  /* 0xffff00000b0d7812 */ /* 0x040fe200078ec0ff */
[----:B------:R-:W-:Y:S02]  /*3340*/  IMAD.U32 R11, R11, 0x10000, RZ ;  /* 0x000100000b0b7824 */ /* 0x000fe400078e00ff */
[----:B------:R-:W-:-:S02]  /*3350*/  FMUL.FTZ R103, R108, R83 ;  /* 0x000000536c677220 */ /* 0x000fc40000410000 */
[-C--:B------:R-:W-:Y:S02]  /*3360*/  FMUL.FTZ R108, R108, R13.reuse ;  /* 0x0000000d6c6c7220 */ /* 0x080fe40000410000 */
[C---:B------:R-:W-:Y:S01]  /*3370*/  FFMA.FTZ R58, R82.reuse, R13, -R103 ;  /* 0x0000000d523a7223 */ /* 0x040fe20000010867 */
[C---:B------:R-:W-:Y:S02]  /*3380*/  IMAD.U32 R103, R59.reuse, 0x10000, RZ ;  /* 0x000100003b677824 */ /* 0x040fe400078e00ff */
[----:B------:R-:W-:Y:S01]  /*3390*/  FFMA.FTZ R13, R82, R83, R108 ;  /* 0x00000053520d7223 */ /* 0x000fe2000001006c */
[----:B------:R-:W-:Y:S01]  /*33a0*/  LOP3.LUT R82, R14, 0xffff0000, RZ, 0xc0, !PT ;  /* 0xffff00000e527812 */ /* 0x000fe200078ec0ff */
[----:B------:R-:W-:Y:S01]  /*33b0*/  IMAD.U32 R83, R56, 0x10000, RZ ;  /* 0x0001000038537824 */ /* 0x000fe200078e00ff */
[----:B------:R-:W-:Y:S01]  /*33c0*/  LOP3.LUT R59, R59, 0xffff0000, RZ, 0xc0, !PT ;  /* 0xffff00003b3b7812 */ /* 0x000fe200078ec0ff */
[----:B------:R-:W-:Y:S01]  /*33d0*/  IMAD.U32 R14, R14, 0x10000, RZ ;  /* 0x000100000e0e7824 */ /* 0x000fe200078e00ff */
[----:B------:R-:W-:Y:S01]  /*33e0*/  F2FP.BF16.F32.PACK_AB R13, R13, R58 ;  /* 0x0000003a0d0d723e */ /* 0x000fe200000010ff */
[C---:B------:R-:W-:Y:S01]  /*33f0*/  FMUL.FTZ R105, R82.reuse, R83 ;  /* 0x0000005352697220 */ /* 0x040fe20000410000 */
[----:B------:R-:W-:-:S03]  /*3400*/  FMUL.FTZ R82, R82, R103 ;  /* 0x0000006752527220 */ /* 0x000fc60000410000 */
[C---:B------:R-:W-:Y:S01]  /*3410*/  FFMA.FTZ R105, R14.reuse, R103, -R105 ;  /* 0x000000670e697223 */ /* 0x040fe20000010869 */
[----:B------:R-:W-:Y:S01]  /*3420*/  FFMA.FTZ R82, R14, R83, R82 ;  /* 0x000000530e527223 */ /* 0x000fe20000010052 */
[----:B------:R-:W-:Y:S01]  /*3430*/  LOP3.LUT R83, R56, 0xffff0000, RZ, 0xc0, !PT ;  /* 0xffff000038537812 */ /* 0x000fe200078ec0ff */
[C---:B------:R-:W-:Y:S01]  /*3440*/  IMAD.U32 R56, R15.reuse, 0x10000, RZ ;  /* 0x000100000f387824 */ /* 0x040fe200078e00ff */
[----:B------:R-:W-:-:S05]  /*3450*/  LOP3.LUT R14, R15, 0xffff0000, RZ, 0xc0, !PT ;  /* 0xffff00000f0e7812 */ /* 0x000fca00078ec0ff */
[C---:B------:R-:W-:Y:S01]  /*3460*/  FMUL.FTZ R15, R14.reuse, R83 ;  /* 0x000000530e0f7220 */ /* 0x040fe20000410000 */
[----:B------:R-:W-:-:S03]  /*3470*/  FMUL.FTZ R14, R14, R59 ;  /* 0x0000003b0e0e7220 */ /* 0x000fc60000410000 */
[C---:B------:R-:W-:Y:S01]  /*3480*/  FFMA.FTZ R15, R56.reuse, R59, -R15 ;  /* 0x0000003b380f7223 */ /* 0x040fe2000001080f */
[----:B------:R-:W-:Y:S01]  /*3490*/  FFMA.FTZ R14, R56, R83, R14 ;  /* 0x00000053380e7223 */ /* 0x000fe2000001000e */
[C---:B------:R-:W-:Y:S01]  /*34a0*/  LOP3.LUT R56, R12.reuse, 0xffff0000, RZ, 0xc0, !PT ;  /* 0xffff00000c387812 */ /* 0x040fe200078ec0ff */
[----:B------:R-:W-:-:S03]  /*34b0*/  IMAD.U32 R12, R12, 0x10000, RZ ;  /* 0x000100000c0c7824 */ /* 0x000fc600078e00ff */
[----:B------:R-:W-:Y:S01]  /*34c0*/  F2FP.BF16.F32.PACK_AB R15, R14, R15 ;  /* 0x0000000f0e0f723e */ /* 0x000fe200000010ff */
[C---:B------:R-:W-:Y:S01]  /*34d0*/  FMUL.FTZ R59, R56.reuse, R57 ;  /* 0x00000039383b7220 */ /* 0x040fe20000410000 */
[----:B------:R-:W-:Y:S01]  /*34e0*/  FMUL.FTZ R56, R56, R11 ;  /* 0x0000000b38387220 */ /* 0x000fe20000410000 */
[----:B------:R-:W-:Y:S02]  /*34f0*/  F2FP.BF16.F32.PACK_AB R14, R82, R105 ;  /* 0x00000069520e723e */ /* 0x000fe400000010ff */
[C---:B------:R-:W-:Y:S01]  /*3500*/  FFMA.FTZ R59, R12.reuse, R11, -R59 ;  /* 0x0000000b0c3b7223 */ /* 0x040fe2000001083b */
[----:B------:R-:W-:-:S05]  /*3510*/  FFMA.FTZ R56, R12, R57, R56 ;  /* 0x000000390c387223 */ /* 0x000fca0000010038 */
[----:B------:R-:W-:-:S07]  /*3520*/  F2FP.BF16.F32.PACK_AB R12, R56, R59 ;  /* 0x0000003b380c723e */ /* 0x000fce00000010ff */
.L_x_416:
[----:B------:R-:W-:Y:S05]  /*3530*/  BSYNC B2 ;  /* 0x0000000000027941 */ /* 0x000fea0003800000 */
.L_x_415:
[----:B--2---:R-:W-:-:S04]  /*3540*/  LEA R56, P3, R16, R60, 0x1 ;  /* 0x0000003c10387211 */ /* 0x004fc800078608ff */
[----:B-1----:R-:W-:-:S05]  /*3550*/  LEA.HI.X R57, R16, R61, R17, 0x1, P3 ;  /* 0x0000003d10397211 */ /* 0x002fca00018f0c11 */
[----:B----4-:R3:W-:Y:S04]  /*3560*/  ST.E.128 desc[UR42][R56.64], R12 ;  /* 0x0000000c38007985 */ /* 0x0107e8000c101d2a */
.L_x_414:
[----:B------:R-:W-:Y:S05]  /*3570*/  BSYNC B1 ;  /* 0x0000000000017941 */ /* 0x000fea0003800000 */
.L_x_413:
[----:B------:R-:W-:Y:S01]  /*3580*/  ISETP.NE.AND P3, PT, R29, RZ, PT ;  /* 0x000000ff1d00720c */ /* 0x000fe20003f65270 */
[----:B------:R-:W-:-:S12]  /*3590*/  BSSY B1, `(.L_x_417) ;  /* 0x0000039000017945 */ /* 0x000fd80003800000 */
[----:B------:R-:W-:Y:S05]  /*35a0*/  @!P3 BRA `(.L_x_418) ;  /* 0x0000000000dcb947 */ /* 0x000fea0003800000 */
[----:B------:R-:W4:Y:S01]  /*35b0*/  LDL R11, [R1+0x20] ;  /* 0x00002000010b7983 */ /* 0x000f220000100800 */
[----:B------:R-:W-:Y:S03]  /*35c0*/  BSSY B2, `(.L_x_419) ;  /* 0x0000030000027945 */ /* 0x000fe60003800000 */
[----:B---3--:R3:W0:Y:S01]  /*35d0*/  LDS.128 R12, [R32+0x15000] ;  /* 0x01500000200c7984 */ /* 0x0086220000000c00 */
[----:B----4-:R-:W-:-:S13]  /*35e0*/  ISETP.GE.AND P3, PT, R11, R98, PT ;  /* 0x000000620b00720c */ /* 0x010fda0003f66270 */
[----:B0--3--:R-:W-:Y:S05]  /*35f0*/  @P3 BRA `(.L_x_420) ;  /* 0x0000000000b03947 */ /* 0x009fea0003800000 */
[--C-:B------:R-:W-:Y:S01]  /*3600*/  SHF.R.U64 R11, R52, 0x10, R53.reuse ;  /* 0x00000010340b7819 */ /* 0x100fe20000001235 */
[C---:B------:R-:W-:Y:S01]  /*3610*/  IMAD.U32 R56, R13.reuse, 0x10000, RZ ;  /* 0x000100000d387824 */ /* 0x040fe200078e00ff */
[----:B------:R-:W-:Y:S02]  /*3620*/  SHF.R.U32.HI R52, RZ, 0x10, R53 ;  /* 0x00000010ff347819 */ /* 0x000fe40000011635 */
[----:B------:R-:W-:Y:S02]  /*3630*/  SHF.R.U64 R53, R54, 0x10, R55 ;  /* 0x0000001036357819 */ /* 0x000fe40000001237 */
[----:B------:R-:W-:Y:S02]  /*3640*/  PRMT R11, R116, 0x5410, R11 ;  /* 0x00005410740b7816 */ /* 0x000fe4000000000b */
[----:B------:R-:W-:Y:S02]  /*3650*/  PRMT R53, R118, 0x5410, R53 ;  /* 0x0000541076357816 */ /* 0x000fe40000000035 */
[----:B------:R-:W-:-:S02]  /*3660*/  LOP3.LUT R58, R13, 0xffff0000, RZ, 0xc0, !PT ;  /* 0xffff00000d3a7812 */ /* 0x000fc400078ec0ff */
[C---:B------:R-:W-:Y:S01]  /*3670*/  LOP3.LUT R57, R53.reuse, 0xffff0000, RZ, 0xc0, !PT ;  /* 0xffff000035397812 */ /* 0x040fe200078ec0ff */
[----:B------:R-:W-:Y:S01]  /*3680*/  IMAD.U32 R53, R53, 0x10000, RZ ;  /* 0x0001000035357824 */ /* 0x000fe200078e00ff */
[C---:B------:R-:W-:Y:S01]  /*3690*/  LOP3.LUT R13, R11.reuse, 0xffff0000, RZ, 0xc0, !PT ;  /* 0xffff00000b0d7812 */ /* 0x040fe200078ec0ff */
[----:B------:R-:W-:Y:S01]  /*36a0*/  IMAD.U32 R11, R11, 0x10000, RZ ;  /* 0x000100000b0b7824 */ /* 0x000fe200078e00ff */
[----:B------:R-:W-:Y:S01]  /*36b0*/  SHF.R.U32.HI R54, RZ, 0x10, R55 ;  /* 0x00000010ff367819 */ /* 0x000fe20000011637 */
[----:B------:R-:W-:Y:S01]  /*36c0*/  FMUL.FTZ R59, R58, R57 ;  /* 0x000000393a3b7220 */ /* 0x000fe20000410000 */
[----:B------:R-:W-:Y:S01]  /*36d0*/  PRMT R55, R104, 0x5432, R52 ;  /* 0x0000543268377816 */ /* 0x000fe20000000034 */
[-C--:B------:R-:W-:Y:S01]  /*36e0*/  FMUL.FTZ R58, R58, R13.reuse ;  /* 0x0000000d3a3a7220 */ /* 0x080fe20000410000 */
[----:B------:R-:W-:Y:S01]  /*36f0*/  PRMT R52, R107, 0x5432, R54 ;  /* 0x000054326b347816 */ /* 0x000fe20000000036 */
[C---:B------:R-:W-:Y:S02]  /*3700*/  FFMA.FTZ R54, R56.reuse, R13, -R59 ;  /* 0x0000000d38367223 */ /* 0x040fe4000001083b */
[----:B------:R-:W-:Y:S01]  /*3710*/  FFMA.FTZ R13, R56, R57, R58 ;  /* 0x00000039380d7223 */ /* 0x000fe2000001003a */
[----:B------:R-:W-:Y:S01]  /*3720*/  LOP3.LUT R56, R14, 0xffff0000, RZ, 0xc0, !PT ;  /* 0xffff00000e387812 */ /* 0x000fe200078ec0ff */
[----:B------:R-:W-:-:S02]  /*3730*/  IMAD.U32 R57, R52, 0x10000, RZ ;  /* 0x0001000034397824 */ /* 0x000fc400078e00ff */
[C---:B------:R-:W-:Y:S01]  /*3740*/  IMAD.U32 R59, R55.reuse, 0x10000, RZ ;  /* 0x00010000373b7824 */ /* 0x040fe200078e00ff */
[----:B------:R-:W-:Y:S01]  /*3750*/  LOP3.LUT R55, R55, 0xffff0000, RZ, 0xc0, !PT ;  /* 0xffff000037377812 */ /* 0x000fe200078ec0ff */
[----:B------:R-:W-:Y:S01]  /*3760*/  FMUL.FTZ R83, R56, R57 ;  /* 0x0000003938537220 */ /* 0x000fe20000410000 */
[----:B------:R-:W-:Y:S02]  /*3770*/  IMAD.U32 R14, R14, 0x10000, RZ ;  /* 0x000100000e0e7824 */ /* 0x000fe400078e00ff */
[-C--:B------:R-:W-:Y:S01]  /*3780*/  FMUL.FTZ R56, R56, R59.reuse ;  /* 0x0000003b38387220 */ /* 0x080fe20000410000 */
[----:B------:R-:W-:Y:S01]  /*3790*/  F2FP.BF16.F32.PACK_AB R13, R13, R54 ;  /* 0x000000360d0d723e */ /* 0x000fe200000010ff */
[C---:B------:R-:W-:Y:S02]  /*37a0*/  FFMA.FTZ R83, R14.reuse, R59, -R83 ;  /* 0x0000003b0e537223 */ /* 0x040fe40000010853 */
        /* <DEDUP_REMOVED lines=17> */
.L_x_420:
[----:B------:R-:W-:Y:S05]  /*38c0*/  BSYNC B2 ;  /* 0x0000000000027941 */ /* 0x000fea0003800000 */
.L_x_419:
[----:B------:R-:W-:Y:S02]  /*38d0*/  IMAD.SHL.U32 R11, R148, 0x8, RZ ;  /* 0x00000008940b7824 */ /* 0x000fe400078e00ff */
[----:B--2---:R-:W-:Y:S02]  /*38e0*/  IMAD.MOV.U32 R52, RZ, RZ, R60 ;  /* 0x000000ffff347224 */ /* 0x004fe400078e003c */
[----:B-1----:R-:W-:Y:S02]  /*38f0*/  IMAD.MOV.U32 R53, RZ, RZ, R61 ;  /* 0x000000ffff357224 */ /* 0x002fe400078e003d */
[----:B------:R-:W-:-:S05]  /*3900*/  IMAD.WIDE R52, R11, 0x2, R52 ;  /* 0x000000020b347825 */ /* 0x000fca00078e0234 */
[----:B------:R4:W-:Y:S02]  /*3910*/  ST.E.128 desc[UR42][R52.64], R12 ;  /* 0x0000000c34007985 */ /* 0x0009e4000c101d2a */
.L_x_418:
[----:B------:R-:W-:Y:S05]  /*3920*/  BSYNC B1 ;  /* 0x0000000000017941 */ /* 0x000fea0003800000 */
.L_x_417:
[----:B------:R-:W-:Y:S01]  /*3930*/  ISETP.NE.AND P3, PT, R30, RZ, PT ;  /* 0x000000ff1e00720c */ /* 0x000fe20003f65270 */
[----:B------:R-:W-:-:S12]  /*3940*/  BSSY B1, `(.L_x_421) ;  /* 0x0000039000017945 */ /* 0x000fd80003800000 */
[----:B------:R-:W-:Y:S05]  /*3950*/  @!P3 BRA `(.L_x_422) ;  /* 0x0000000000dcb947 */ /* 0x000fea0003800000 */
[----:B------:R-:W5:Y:S01]  /*3960*/  LDL R11, [R1+0x18] ;  /* 0x00001800010b7983 */ /* 0x000f620000100800 */
[----:B------:R-:W-:Y:S03]  /*3970*/  BSSY B2, `(.L_x_423) ;  /* 0x0000030000027945 */ /* 0x000fe60003800000 */
[----:B---34-:R3:W4:Y:S01]  /*3980*/  LDS.128 R12, [R35+0x17000] ;  /* 0x01700000230c7984 */ /* 0x0187220000000c00 */
[----:B-----5:R-:W-:-:S13]  /*3990*/  ISETP.GE.AND P3, PT, R11, R98, PT ;  /* 0x000000620b00720c */ /* 0x020fda0003f66270 */
[----:B---34-:R-:W-:Y:S05]  /*39a0*/  @P3 BRA `(.L_x_424) ;  /* 0x0000000000b03947 */ /* 0x018fea0003800000 */
[----:B------:R-:W-:Y:S02]  /*39b0*/  SHF.R.U64 R50, R50, 0x10, R51 ;  /* 0x0000001032327819 */ /* 0x000fe40000001233 */
[----:B------:R-:W-:Y:S01]  /*39c0*/  SHF.R.U64 R11, R48, 0x10, R49 ;  /* 0x00000010300b7819 */ /* 0x000fe20000001231 */
[C---:B------:R-:W-:Y:S01]  /*39d0*/  IMAD.U32 R48, R13.reuse, 0x10000, RZ ;  /* 0x000100000d307824 */ /* 0x040fe200078e00ff */
[----:B------:R-:W-:Y:S02]  /*39e0*/  PRMT R50, R106, 0x5432, R50 ;  /* 0x000054326a327816 */ /* 0x000fe40000000032 */
[----:B------:R-:W-:Y:S02]  /*39f0*/  PRMT R11, R62, 0x5432, R11 ;  /* 0x000054323e0b7816 */ /* 0x000fe4000000000b */
[----:B------:R-:W-:Y:S02]  /*3a00*/  LOP3.LUT R54, R13, 0xffff0000, RZ, 0xc0, !PT ;  /* 0xffff00000d367812 */ /* 0x000fe400078ec0ff */
[C---:B------:R-:W-:Y:S01]  /*3a10*/  LOP3.LUT R53, R50.reuse, 0xffff0000, RZ, 0xc0, !PT ;  /* 0xffff000032357812 */ /* 0x040fe200078ec0ff */
[----:B------:R-:W-:Y:S01]  /*3a20*/  IMAD.U32 R50, R50, 0x10000, RZ ;  /* 0x0001000032327824 */ /* 0x000fe200078e00ff */
[----:B------:R-:W-:-:S02]  /*3a30*/  SHF.R.U32.HI R52, RZ, 0x10, R49 ;  /* 0x00000010ff347819 */ /* 0x000fc40000011631 */
[C---:B------:R-:W-:Y:S01]  /*3a40*/  LOP3.LUT R49, R11.reuse, 0xffff0000, RZ, 0xc0, !PT ;  /* 0xffff00000b317812 */ /* 0x040fe200078ec0ff */
[C---:B------:R-:W-:Y:S01]  /*3a50*/  FMUL.FTZ R13, R54.reuse, R53 ;  /* 0x00000035360d7220 */ /* 0x040fe20000410000 */
[----:B------:R-:W-:Y:S01]  /*3a60*/  SHF.R.U32.HI R51, RZ, 0x10, R51 ;  /* 0x00000010ff337819 */ /* 0x000fe20000011633 */
[----:B------:R-:W-:Y:S02]  /*3a70*/  IMAD.U32 R11, R11, 0x10000, RZ ;  /* 0x000100000b0b7824 */ /* 0x000fe400078e00ff */
[-C--:B------:R-:W-:Y:S01]  /*3a80*/  FMUL.FTZ R54, R54, R49.reuse ;  /* 0x0000003136367220 */ /* 0x080fe20000410000 */
[C---:B------:R-:W-:Y:S01]  /*3a90*/  FFMA.FTZ R49, R48.reuse, R49, -R13 ;  /* 0x0000003130317223 */ /* 0x040fe2000001080d */
[----:B------:R-:W-:Y:S02]  /*3aa0*/  PRMT R51, R117, 0x5410, R51 ;  /* 0x0000541075337816 */ /* 0x000fe40000000033 */
[----:B------:R-:W-:Y:S01]  /*3ab0*/  PRMT R13, R63, 0x5432, R52 ;  /* 0x000054323f0d7816 */ /* 0x000fe20000000034 */
[----:B------:R-:W-:Y:S01]  /*3ac0*/  FFMA.FTZ R48, R48, R53, R54 ;  /* 0x0000003530307223 */ /* 0x000fe20000010036 */
[----:B------:R-:W-:Y:S01]  /*3ad0*/  LOP3.LUT R52, R14, 0xffff0000, RZ, 0xc0, !PT ;  /* 0xffff00000e347812 */ /* 0x000fe200078ec0ff */
[C---:B------:R-:W-:Y:S01]  /*3ae0*/  IMAD.U32 R53, R51.reuse, 0x10000, RZ ;  /* 0x0001000033357824 */ /* 0x040fe200078e00ff */
[----:B------:R-:W-:Y:S01]  /*3af0*/  LOP3.LUT R51, R51, 0xffff0000, RZ, 0xc0, !PT ;  /* 0xffff000033337812 */ /* 0x000fe200078ec0ff */
[C---:B------:R-:W-:Y:S01]  /*3b00*/  IMAD.U32 R55, R13.reuse, 0x10000, RZ ;  /* 0x000100000d377824 */ /* 0x040fe200078e00ff */
[----:B------:R-:W-:Y:S01]  /*3b10*/  LOP3.LUT R13, R13, 0xffff0000, RZ, 0xc0, !PT ;  /* 0xffff00000d0d7812 */ /* 0x000fe200078ec0ff */
[----:B------:R-:W-:Y:S01]  /*3b20*/  FMUL.FTZ R57, R52, R53 ;  /* 0x0000003534397220 */ /* 0x000fe20000410000 */
[----:B------:R-:W-:-:S02]  /*3b30*/  IMAD.U32 R14, R14, 0x10000, RZ ;  /* 0x000100000e0e7824 */ /* 0x000fc400078e00ff */
[-C--:B------:R-:W-:Y:S01]  /*3b40*/  FMUL.FTZ R52, R52, R55.reuse ;  /* 0x0000003734347220 */ /* 0x080fe20000410000 */
[C---:B------:R-:W-:Y:S02]  /*3b50*/  IMAD.U32 R54, R15.reuse, 0x10000, RZ ;  /* 0x000100000f367824 */ /* 0x040fe400078e00ff */
[C---:B------:R-:W-:Y:S01]  /*3b60*/  FFMA.FTZ R57, R14.reuse, R55, -R57 ;  /* 0x000000370e397223 */ /* 0x040fe20000010839 */
[----:B------:R-:W-:Y:S01]  /*3b70*/  FFMA.FTZ R52, R14, R53, R52 ;  /* 0x000000350e347223 */ /* 0x000fe20000010034 */
[----:B------:R-:W-:-:S05]  /*3b80*/  LOP3.LUT R14, R15, 0xffff0000, RZ, 0xc0, !PT ;  /* 0xffff00000f0e7812 */ /* 0x000fca00078ec0ff */
[C---:B------:R-:W-:Y:S01]  /*3b90*/  FMUL.FTZ R15, R14.reuse, R51 ;  /* 0x000000330e0f7220 */ /* 0x040fe20000410000 */
[----:B------:R-:W-:-:S03]  /*3ba0*/  FMUL.FTZ R14, R14, R13 ;  /* 0x0000000d0e0e7220 */ /* 0x000fc60000410000 */
[----:B------:R-:W-:Y:S01]  /*3bb0*/  FFMA.FTZ R15, R54, R13, -R15 ;  /* 0x0000000d360f7223 */ /* 0x000fe2000001080f */
[----:B------:R-:W-:Y:S01]  /*3bc0*/  LOP3.LUT R13, R12, 0xffff0000, RZ, 0xc0, !PT ;  /* 0xffff00000c0d7812 */ /* 0x000fe200078ec0ff */
[----:B------:R-:W-:Y:S01]  /*3bd0*/  FFMA.FTZ R14, R54, R51, R14 ;  /* 0x00000033360e7223 */ /* 0x000fe2000001000e */
[----:B------:R-:W-:-:S03]  /*3be0*/  IMAD.U32 R12, R12, 0x10000, RZ ;  /* 0x000100000c0c7824 */ /* 0x000fc600078e00ff */
[CC--:B------:R-:W-:Y:S01]  /*3bf0*/  FMUL.FTZ R51, R13.reuse, R50.reuse ;  /* 0x000000320d337220 */ /* 0x0c0fe20000410000 */
[----:B------:R-:W-:Y:S01]  /*3c00*/  FMUL.FTZ R13, R13, R11 ;  /* 0x0000000b0d0d7220 */ /* 0x000fe20000410000 */
[----:B------:R-:W-:Y:S02]  /*3c10*/  F2FP.BF16.F32.PACK_AB R15, R14, R15 ;  /* 0x0000000f0e0f723e */ /* 0x000fe400000010ff */
[C---:B------:R-:W-:Y:S01]  /*3c20*/  FFMA.FTZ R11, R12.reuse, R11, -R51 ;  /* 0x0000000b0c0b7223 */ /* 0x040fe20000010833 */
[----:B------:R-:W-:Y:S01]  /*3c30*/  FFMA.FTZ R12, R12, R50, R13 ;  /* 0x000000320c0c7223 */ /* 0x000fe2000001000d */
[----:B------:R-:W-:Y:S02]  /*3c40*/  F2FP.BF16.F32.PACK_AB R13, R48, R49 ;  /* 0x00000031300d723e */ /* 0x000fe400000010ff */
[----:B------:R-:W-:Y:S02]  /*3c50*/  F2FP.BF16.F32.PACK_AB R14, R52, R57 ;  /* 0x00000039340e723e */ /* 0x000fe400000010ff */
[----:B------:R-:W-:-:S07]  /*3c60*/  F2FP.BF16.F32.PACK_AB R12, R12, R11 ;  /* 0x0000000b0c0c723e */ /* 0x000fce00000010ff */
.L_x_424:
[----:B------:R-:W-:Y:S05]  /*3c70*/  BSYNC B2 ;  /* 0x0000000000027941 */ /* 0x000fea0003800000 */
.L_x_423:
[----:B------:R-:W-:Y:S02]  /*3c80*/  IMAD.SHL.U32 R11, R149, 0x8, RZ ;  /* 0x00000008950b7824 */ /* 0x000fe400078e00ff */
[----:B--2---:R-:W-:Y:S02]  /*3c90*/  IMAD.MOV.U32 R48, RZ, RZ, R60 ;  /* 0x000000ffff307224 */ /* 0x004fe400078e003c */
[----:B-1----:R-:W-:Y:S02]  /*3ca0*/  IMAD.MOV.U32 R49, RZ, RZ, R61 ;  /* 0x000000ffff317224 */ /* 0x002fe400078e003d */
[----:B------:R-:W-:-:S05]  /*3cb0*/  IMAD.WIDE R48, R11, 0x2, R48 ;  /* 0x000000020b307825 */ /* 0x000fca00078e0230 */
[----:B------:R1:W-:Y:S02]  /*3cc0*/  ST.E.128 desc[UR42][R48.64], R12 ;  /* 0x0000000c30007985 */ /* 0x0003e4000c101d2a */
.L_x_422:
[----:B------:R-:W-:Y:S05]  /*3cd0*/  BSYNC B1 ;  /* 0x0000000000017941 */ /* 0x000fea0003800000 */
.L_x_421:
[----:B------:R-:W-:Y:S01]  /*3ce0*/  LOP3.LUT P3, RZ, R21, 0x8, RZ, 0xc0, !PT ;  /* 0x0000000815ff7812 */ /* 0x000fe2000786c0ff */
[----:B------:R-:W-:-:S12]  /*3cf0*/  BSSY B1, `(.L_x_425) ;  /* 0x0000038000017945 */ /* 0x000fd80003800000 */
[----:B------:R-:W-:Y:S05]  /*3d00*/  @!P3 BRA `(.L_x_426) ;  /* 0x0000000000d8b947 */ /* 0x000fea0003800000 */
[----:B------:R-:W5:Y:S01]  /*3d10*/  LDL R11, [R1+0x1c] ;  /* 0x00001c00010b7983 */ /* 0x000f620000100800 */
[C---:B-12---:R-:W-:Y:S01]  /*3d20*/  LEA R48, P3, R22.reuse, R60, 0x1 ;  /* 0x0000003c16307211 */ /* 0x046fe200078608ff */
[----:B------:R-:W-:Y:S02]  /*3d30*/  BSSY B2, `(.L_x_427) ;  /* 0x0000032000027945 */ /* 0x000fe40003800000 */
[----:B---34-:R1:W2:Y:S01]  /*3d40*/  LDS.128 R12, [R32+0x17000] ;  /* 0x01700000200c7984 */ /* 0x0182a20000000c00 */
[----:B------:R-:W-:Y:S02]  /*3d50*/  LEA.HI.X R49, R22, R61, R153, 0x1, P3 ;  /* 0x0000003d16317211 */ /* 0x000fe400018f0c99 */
[----:B-----5:R-:W-:-:S13]  /*3d60*/  ISETP.GE.AND P3, PT, R11, R98, PT ;  /* 0x000000620b00720c */ /* 0x020fda0003f66270 */
[----:B-12---:R-:W-:Y:S05]  /*3d70*/  @P3 BRA `(.L_x_428) ;  /* 0x0000000000b43947 */ /* 0x006fea0003800000 */
[----:B------:R-:W-:Y:S02]  /*3d80*/  SHF.R.U64 R11, R46, 0x10, R47 ;  /* 0x000000102e0b7819 */ /* 0x000fe4000000122f */
[----:B------:R-:W-:Y:S02]  /*3d90*/  SHF.R.U64 R51, R44, 0x10, R45 ;  /* 0x000000102c337819 */ /* 0x000fe4000000122d */
[----:B------:R-:W-:Y:S02]  /*3da0*/  PRMT R114, R114, 0x5410, R11 ;  /* 0x0000541072727816 */ /* 0x000fe4000000000b */
[----:B------:R-:W-:Y:S02]  /*3db0*/  PRMT R112, R112, 0x5410, R51 ;  /* 0x0000541070707816 */ /* 0x000fe40000000033 */
[----:B------:R-:W-:Y:S02]  /*3dc0*/  SHF.R.U32.HI R44, RZ, 0x10, R47 ;  /* 0x00000010ff2c7819 */ /* 0x000fe4000001162f */
[----:B------:R-:W-:-:S02]  /*3dd0*/  SHF.R.U32.HI R50, RZ, 0x10, R45 ;  /* 0x00000010ff327819 */ /* 0x000fc4000001162d */
[----:B------:R-:W-:Y:S02]  /*3de0*/  LOP3.LUT R11, R13, 0xffff0000, RZ, 0xc0, !PT ;  /* 0xffff00000d0b7812 */ /* 0x000fe400078ec0ff */
[C---:B------:R-:W-:Y:S01]  /*3df0*/  LOP3.LUT R46, R114.reuse, 0xffff0000, RZ, 0xc0, !PT ;  /* 0xffff0000722e7812 */ /* 0x040fe200078ec0ff */
[----:B------:R-:W-:Y:S01]  /*3e00*/  IMAD.U32 R114, R114, 0x10000, RZ ;  /* 0x0001000072727824 */ /* 0x000fe200078e00ff */
[C---:B------:R-:W-:Y:S01]  /*3e10*/  LOP3.LUT R45, R112.reuse, 0xffff0000, RZ, 0xc0, !PT ;  /* 0xffff0000702d7812 */ /* 0x040fe200078ec0ff */
[----:B------:R-:W-:Y:S01]  /*3e20*/  IMAD.U32 R112, R112, 0x10000, RZ ;  /* 0x0001000070707824 */ /* 0x000fe200078e00ff */
[----:B------:R-:W-:Y:S01]  /*3e30*/  PRMT R115, R115, 0x5410, R44 ;  /* 0x0000541073737816 */ /* 0x000fe2000000002c */
[----:B------:R-:W-:Y:S02]  /*3e40*/  IMAD.U32 R44, R13, 0x10000, RZ ;  /* 0x000100000d2c7824 */ /* 0x000fe400078e00ff */
[C---:B------:R-:W-:Y:S01]  /*3e50*/  FMUL.FTZ R13, R11.reuse, R46 ;  /* 0x0000002e0b0d7220 */ /* 0x040fe20000410000 */
[----:B------:R-:W-:Y:S01]  /*3e60*/  FMUL.FTZ R47, R11, R45 ;  /* 0x0000002d0b2f7220 */ /* 0x000fe20000410000 */
[----:B------:R-:W-:-:S02]  /*3e70*/  PRMT R113, R113, 0x5410, R50 ;  /* 0x0000541071717816 */ /* 0x000fc40000000032 */
[C---:B------:R-:W-:Y:S01]  /*3e80*/  FFMA.FTZ R11, R44.reuse, R45, -R13 ;  /* 0x0000002d2c0b7223 */ /* 0x040fe2000001080d */
[----:B------:R-:W-:Y:S01]  /*3e90*/  FFMA.FTZ R44, R44, R46, R47 ;  /* 0x0000002e2c2c7223 */ /* 0x000fe2000001002f */
[C---:B------:R-:W-:Y:S01]  /*3ea0*/  LOP3.LUT R13, R14.reuse, 0xffff0000, RZ, 0xc0, !PT ;  /* 0xffff00000e0d7812 */ /* 0x040fe200078ec0ff */
[C---:B------:R-:W-:Y:S01]  /*3eb0*/  IMAD.U32 R46, R115.reuse, 0x10000, RZ ;  /* 0x00010000732e7824 */ /* 0x040fe200078e00ff */
[----:B------:R-:W-:Y:S01]  /*3ec0*/  LOP3.LUT R115, R115, 0xffff0000, RZ, 0xc0, !PT ;  /* 0xffff000073737812 */ /* 0x000fe200078ec0ff */
[C---:B------:R-:W-:Y:S01]  /*3ed0*/  IMAD.U32 R45, R113.reuse, 0x10000, RZ ;  /* 0x00010000712d7824 */ /* 0x040fe200078e00ff */
[----:B------:R-:W-:Y:S01]  /*3ee0*/  LOP3.LUT R113, R113, 0xffff0000, RZ, 0xc0, !PT ;  /* 0xffff000071717812 */ /* 0x000fe200078ec0ff */
[----:B------:R-:W-:Y:S02]  /*3ef0*/  IMAD.U32 R14, R14, 0x10000, RZ ;  /* 0x000100000e0e7824 */ /* 0x000fe400078e00ff */
[C---:B------:R-:W-:Y:S01]  /*3f00*/  FMUL.FTZ R47, R13.reuse, R46 ;  /* 0x0000002e0d2f7220 */ /* 0x040fe20000410000 */
[----:B------:R-:W-:Y:S01]  /*3f10*/  FMUL.FTZ R51, R13, R45 ;  /* 0x0000002d0d337220 */ /* 0x000fe20000410000 */
[----:B------:R-:W-:-:S02]  /*3f20*/  F2FP.BF16.F32.PACK_AB R11, R44, R11 ;  /* 0x0000000b2c0b723e */ /* 0x000fc400000010ff */
[----:B------:R-:W-:Y:S01]  /*3f30*/  FFMA.FTZ R13, R14, R45, -R47 ;  /* 0x0000002d0e0d7223 */ /* 0x000fe2000001082f */
[----:B------:R-:W-:Y:S01]  /*3f40*/  LOP3.LUT R47, R12, 0xffff0000, RZ, 0xc0, !PT ;  /* 0xffff00000c2f7812 */ /* 0x000fe200078ec0ff */
[----:B------:R-:W-:Y:S01]  /*3f50*/  FFMA.FTZ R14, R14, R46, R51 ;  /* 0x0000002e0e0e7223 */ /* 0x000fe20000010033 */
[C---:B------:R-:W-:Y:S01]  /*3f60*/  LOP3.LUT R45, R15.reuse, 0xffff0000, RZ, 0xc0, !PT ;  /* 0xffff00000f2d7812 */ /* 0x040fe200078ec0ff */
[----:B------:R-:W-:Y:S02]  /*3f70*/  IMAD.U32 R46, R15, 0x10000, RZ ;  /* 0x000100000f2e7824 */ /* 0x000fe400078e00ff */
[----:B------:R-:W-:Y:S02]  /*3f80*/  IMAD.U32 R15, R12, 0x10000, RZ ;  /* 0x000100000c0f7824 */ /* 0x000fe400078e00ff */
[----:B------:R-:W-:Y:S01]  /*3f90*/  FMUL.FTZ R12, R47, R114 ;  /* 0x000000722f0c7220 */ /* 0x000fe20000410000 */
[C---:B------:R-:W-:Y:S01]  /*3fa0*/  FMUL.FTZ R51, R45.reuse, R115 ;  /* 0x000000732d337220 */ /* 0x040fe20000410000 */
[-C--:B------:R-:W-:Y:S01]  /*3fb0*/  FMUL.FTZ R50, R45, R113.reuse ;  /* 0x000000712d327220 */ /* 0x080fe20000410000 */
[-C--:B------:R-:W-:Y:S01]  /*3fc0*/  FMUL.FTZ R47, R47, R112.reuse ;  /* 0x000000702f2f7220 */ /* 0x080fe20000410000 */
[C---:B------:R-:W-:Y:S01]  /*3fd0*/  FFMA.FTZ R12, R15.reuse, R112, -R12 ;  /* 0x000000700f0c7223 */ /* 0x040fe2000001080c */
[C---:B------:R-:W-:Y:S01]  /*3fe0*/  FFMA.FTZ R51, R46.reuse, R113, -R51 ;  /* 0x000000712e337223 */ /* 0x040fe20000010833 */
[----:B------:R-:W-:Y:S01]  /*3ff0*/  FFMA.FTZ R50, R46, R115, R50 ;  /* 0x000000732e327223 */ /* 0x000fe20000010032 */
[----:B------:R-:W-:Y:S01]  /*4000*/  FFMA.FTZ R47, R15, R114, R47 ;  /* 0x000000720f2f7223 */ /* 0x000fe2000001002f */
[----:B------:R-:W-:Y:S01]  /*4010*/  F2FP.BF16.F32.PACK_AB R14, R14, R13 ;  /* 0x0000000d0e0e723e */ /* 0x000fe200000010ff */
[----:B------:R-:W-:-:S02]  /*4020*/  IMAD.MOV.U32 R13, RZ, RZ, R11 ;  /* 0x000000ffff0d7224 */ /* 0x000fc400078e000b */
[----:B------:R-:W-:Y:S02]  /*4030*/  F2FP.BF16.F32.PACK_AB R15, R50, R51 ;  /* 0x00000033320f723e */ /* 0x000fe400000010ff */
[----:B------:R-:W-:-:S07]  /*4040*/  F2FP.BF16.F32.PACK_AB R12, R47, R12 ;  /* 0x0000000c2f0c723e */ /* 0x000fce00000010ff */
.L_x_428:
[----:B------:R-:W-:Y:S05]  /*4050*/  BSYNC B2 ;  /* 0x0000000000027941 */ /* 0x000fea0003800000 */
.L_x_427:
[----:B------:R1:W-:Y:S02]  /*4060*/  ST.E.128 desc[UR42][R48.64], R12 ;  /* 0x0000000c30007985 */ /* 0x0003e4000c101d2a */
.L_x_426:
[----:B------:R-:W-:Y:S05]  /*4070*/  BSYNC B1 ;  /* 0x0000000000017941 */ /* 0x000fea0003800000 */
.L_x_425:
[----:B------:R-:W-:Y:S01]  /*4080*/  LOP3.LUT P3, RZ, R21, 0x10, RZ, 0xc0, !PT ;  /* 0x0000001015ff7812 */ /* 0x000fe2000786c0ff */
[----:B------:R-:W-:-:S12]  /*4090*/  BSSY B1, `(.L_x_429) ;  /* 0x0000037000017945 */ /* 0x000fd80003800000 */
[----:B------:R-:W-:Y:S05]  /*40a0*/  @!P3 BRA `(.L_x_430) ;  /* 0x0000000000d4b947 */ /* 0x000fea0003800000 */
[----:B------:R-:W5:Y:S01]  /*40b0*/  LDL R11, [R1+0x24] ;  /* 0x00002400010b7983 */ /* 0x000f620000100800 */
[C---:B--2---:R-:W-:Y:S01]  /*40c0*/  LEA R44, P3, R19.reuse, R60, 0x1 ;  /* 0x0000003c132c7211 */ /* 0x044fe200078608ff */
[----:B------:R-:W-:Y:S02]  /*40d0*/  BSSY B2, `(.L_x_431) ;  /* 0x0000031000027945 */ /* 0x000fe40003800000 */
[----:B-1-34-:R1:W2:Y:S01]  /*40e0*/  LDS.128 R12, [R35+0x19000] ;  /* 0x01900000230c7984 */ /* 0x01a2a20000000c00 */
[----:B------:R-:W-:Y:S02]  /*40f0*/  LEA.HI.X R45, R19, R61, R152, 0x1, P3 ;  /* 0x0000003d132d7211 */ /* 0x000fe400018f0c98 */
[----:B-----5:R-:W-:-:S13]  /*4100*/  ISETP.GE.AND P3, PT, R11, R98, PT ;  /* 0x000000620b00720c */ /* 0x020fda0003f66270 */
[----:B-12---:R-:W-:Y:S05]  /*4110*/  @P3 BRA `(.L_x_432) ;  /* 0x0000000000b03947 */ /* 0x006fea0003800000 */
[----:B------:R-:W-:Y:S02]  /*4120*/  SHF.R.U64 R47, R42, 0x10, R43 ;  /* 0x000000102a2f7819 */ /* 0x000fe4000000122b */
[----:B------:R-:W-:Y:S01]  /*4130*/  SHF.R.U64 R48, R40, 0x10, R41 ;  /* 0x0000001028307819 */ /* 0x000fe20000001229 */
[----:B------:R-:W-:Y:S01]  /*4140*/  IMAD.U32 R40, R14, 0x10000, RZ ;  /* 0x000100000e287824 */ /* 0x000fe200078e00ff */
[----:B------:R-:W-:Y:S01]  /*4150*/  SHF.R.U32.HI R42, RZ, 0x10, R43 ;  /* 0x00000010ff2a7819 */ /* 0x000fe2000001162b */
[----:B------:R-:W-:Y:S01]  /*4160*/  IMAD.U32 R43, R13, 0x10000, RZ ;  /* 0x000100000d2b7824 */ /* 0x000fe200078e00ff */
[----:B------:R-:W-:Y:S02]  /*4170*/  SHF.R.U32.HI R46, RZ, 0x10, R41 ;  /* 0x00000010ff2e7819 */ /* 0x000fe40000011629 */
[----:B------:R-:W-:Y:S02]  /*4180*/  PRMT R110, R110, 0x5410, R47 ;  /* 0x000054106e6e7816 */ /* 0x000fe4000000002f */
[----:B------:R-:W-:-:S02]  /*4190*/  PRMT R107, R107, 0x5410, R48 ;  /* 0x000054106b6b7816 */ /* 0x000fc40000000030 */
[----:B------:R-:W-:Y:S02]  /*41a0*/  PRMT R111, R111, 0x5410, R42 ;  /* 0x000054106f6f7816 */ /* 0x000fe4000000002a */
[----:B------:R-:W-:Y:S02]  /*41b0*/  PRMT R109, R109, 0x5410, R46 ;  /* 0x000054106d6d7816 */ /* 0x000fe4000000002e */
[----:B------:R-:W-:Y:S01]  /*41c0*/  LOP3.LUT R42, R13, 0xffff0000, RZ, 0xc0, !PT ;  /* 0xffff00000d2a7812 */ /* 0x000fe200078ec0ff */
[----:B------:R-:W-:Y:S01]  /*41d0*/  IMAD.U32 R13, R12, 0x10000, RZ ;  /* 0x000100000c0d7824 */ /* 0x000fe200078e00ff */
[C---:B------:R-:W-:Y:S01]  /*41e0*/  LOP3.LUT R48, R110.reuse, 0xffff0000, RZ, 0xc0, !PT ;  /* 0xffff00006e307812 */ /* 0x040fe200078ec0ff */
[----:B------:R-:W-:Y:S01]  /*41f0*/  IMAD.U32 R47, R109, 0x10000, RZ ;  /* 0x000100006d2f7824 */ /* 0x000fe200078e00ff */
[----:B------:R-:W-:Y:S01]  /*4200*/  LOP3.LUT R46, R107, 0xffff0000, RZ, 0xc0, !PT ;  /* 0xffff00006b2e7812 */ /* 0x000fe200078ec0ff */
[----:B------:R-:W-:Y:S01]  /*4210*/  IMAD.U32 R110, R110, 0x10000, RZ ;  /* 0x000100006e6e7824 */ /* 0x000fe200078e00ff */
[----:B------:R-:W-:Y:S01]  /*4220*/  LOP3.LUT R41, R14, 0xffff0000, RZ, 0xc0, !PT ;  /* 0xffff00000e297812 */ /* 0x000fe200078ec0ff */
[C---:B------:R-:W-:Y:S01]  /*4230*/  FMUL.FTZ R50, R42.reuse, R48 ;  /* 0x000000302a327220 */ /* 0x040fe20000410000 */
[C---:B------:R-:W-:Y:S01]  /*4240*/  LOP3.LUT R11, R15.reuse, 0xffff0000, RZ, 0xc0, !PT ;  /* 0xffff00000f0b7812 */ /* 0x040fe200078ec0ff */
[----:B------:R-:W-:Y:S01]  /*4250*/  FMUL.FTZ R49, R42, R46 ;  /* 0x0000002e2a317220 */ /* 0x000fe20000410000 */
[----:B------:R-:W-:Y:S01]  /*4260*/  IMAD.U32 R14, R15, 0x10000, RZ ;  /* 0x000100000f0e7824 */ /* 0x000fe200078e00ff */
[----:B------:R-:W-:Y:S01]  /*4270*/  LOP3.LUT R42, R12, 0xffff0000, RZ, 0xc0, !PT ;  /* 0xffff00000c2a7812 */ /* 0x000fe200078ec0ff */
[----:B------:R-:W-:-:S02]  /*4280*/  IMAD.U32 R15, R111, 0x10000, RZ ;  /* 0x000100006f0f7824 */ /* 0x000fc400078e00ff */
[C---:B------:R-:W-:Y:S01]  /*4290*/  FFMA.FTZ R12, R43.reuse, R46, -R50 ;  /* 0x0000002e2b0c7223 */ /* 0x040fe20000010832 */
[----:B------:R-:W-:Y:S01]  /*42a0*/  FFMA.FTZ R43, R43, R48, R49 ;  /* 0x000000302b2b7223 */ /* 0x000fe20000010031 */
[----:B------:R-:W-:Y:S01]  /*42b0*/  FMUL.FTZ R49, R41, R47 ;  /* 0x0000002f29317220 */ /* 0x000fe20000410000 */
[----:B------:R-:W-:Y:S01]  /*42c0*/  LOP3.LUT R111, R111, 0xffff0000, RZ, 0xc0, !PT ;  /* 0xffff00006f6f7812 */ /* 0x000fe200078ec0ff */
[-C--:B------:R-:W-:Y:S01]  /*42d0*/  FMUL.FTZ R51, R41, R15.reuse ;  /* 0x0000000f29337220 */ /* 0x080fe20000410000 */
[----:B------:R-:W-:Y:S01]  /*42e0*/  LOP3.LUT R109, R109, 0xffff0000, RZ, 0xc0, !PT ;  /* 0xffff00006d6d7812 */ /* 0x000fe200078ec0ff */
[----:B------:R-:W-:Y:S02]  /*42f0*/  IMAD.U32 R107, R107, 0x10000, RZ ;  /* 0x000100006b6b7824 */ /* 0x000fe400078e00ff */
[C---:B------:R-:W-:Y:S01]  /*4300*/  FFMA.FTZ R46, R40.reuse, R15, R49 ;  /* 0x0000000f282e7223 */ /* 0x040fe20000010031 */
[----:B------:R-:W-:Y:S01]  /*4310*/  FFMA.FTZ R41, R40, R47, -R51 ;  /* 0x0000002f28297223 */ /* 0x000fe20000010833 */
[C---:B------:R-:W-:Y:S01]  /*4320*/  FMUL.FTZ R15, R11.reuse, R111 ;  /* 0x0000006f0b0f7220 */ /* 0x040fe20000410000 */
[----:B------:R-:W-:Y:S01]  /*4330*/  FMUL.FTZ R48, R11, R109 ;  /* 0x0000006d0b307220 */ /* 0x000fe20000410000 */
[CC--:B------:R-:W-:Y:S01]  /*4340*/  FMUL.FTZ R40, R42.reuse, R110.reuse ;  /* 0x0000006e2a287220 */ /* 0x0c0fe20000410000 */
[----:B------:R-:W-:Y:S01]  /*4350*/  FMUL.FTZ R11, R42, R107 ;  /* 0x0000006b2a0b7220 */ /* 0x000fe20000410000 */
[C---:B------:R-:W-:Y:S01]  /*4360*/  FFMA.FTZ R15, R14.reuse, R109, -R15 ;  /* 0x0000006d0e0f7223 */ /* 0x040fe2000001080f */
[----:B------:R-:W-:Y:S01]  /*4370*/  FFMA.FTZ R48, R14, R111, R48 ;  /* 0x0000006f0e307223 */ /* 0x000fe20000010030 */
[C---:B------:R-:W-:Y:S01]  /*4380*/  FFMA.FTZ R40, R13.reuse, R107, -R40 ;  /* 0x0000006b0d287223 */ /* 0x040fe20000010828 */
[----:B------:R-:W-:Y:S01]  /*4390*/  FFMA.FTZ R11, R13, R110, R11 ;  /* 0x0000006e0d0b7223 */ /* 0x000fe2000001000b */
[----:B------:R-:W-:-:S02]  /*43a0*/  F2FP.BF16.F32.PACK_AB R13, R43, R12 ;  /* 0x0000000c2b0d723e */ /* 0x000fc400000010ff */
[----:B------:R-:W-:Y:S02]  /*43b0*/  F2FP.BF16.F32.PACK_AB R15, R48, R15 ;  /* 0x0000000f300f723e */ /* 0x000fe400000010ff */
[----:B------:R-:W-:Y:S02]  /*43c0*/  F2FP.BF16.F32.PACK_AB R14, R46, R41 ;  /* 0x000000292e0e723e */ /* 0x000fe400000010ff */
[----:B------:R-:W-:-:S07]  /*43d0*/  F2FP.BF16.F32.PACK_AB R12, R11, R40 ;  /* 0x000000280b0c723e */ /* 0x000fce00000010ff */
.L_x_432:
[----:B------:R-:W-:Y:S05]  /*43e0*/  BSYNC B2 ;  /* 0x0000000000027941 */ /* 0x000fea0003800000 */
.L_x_431:
[----:B------:R1:W-:Y:S02]  /*43f0*/  ST.E.128 desc[UR42][R44.64], R12 ;  /* 0x0000000c2c007985 */ /* 0x0003e4000c101d2a */
.L_x_430:
[----:B------:R-:W-:Y:S05]  /*4400*/  BSYNC B1 ;  /* 0x0000000000017941 */ /* 0x000fea0003800000 */
.L_x_429:
[----:B------:R-:W-:-:S13]  /*4410*/  LOP3.LUT P3, RZ, R21, 0x20, RZ, 0xc0, !PT ;  /* 0x0000002015ff7812 */ /* 0x000fda000786c0ff */
        /* <DEDUP_REMOVED lines=8> */
[--C-:B------:R-:W-:Y:S01]  /*44a0*/  SHF.R.U64 R43, R36, 0x10, R37.reuse ;  /* 0x00000010242b7819 */ /* 0x100fe20000001225 */
[----:B------:R-:W-:Y:S01]  /*44b0*/  IMAD.U32 R36, R14, 0x10000, RZ ;  /* 0x000100000e247824 */ /* 0x000fe200078e00ff */
[----:B------:R-:W-:Y:S02]  /*44c0*/  SHF.R.U32.HI R42, RZ, 0x10, R37 ;  /* 0x00000010ff2a7819 */ /* 0x000fe40000011625 */
[----:B------:R-:W-:Y:S02]  /*44d0*/  SHF.R.U64 R37, R38, 0x10, R39 ;  /* 0x0000001026257819 */ /* 0x000fe40000001227 */
[----:B------:R-:W-:Y:S02]  /*44e0*/  PRMT R62, R62, 0x5410, R43 ;  /* 0x000054103e3e7816 */ /* 0x000fe4000000002b */
[----:B------:R-:W-:Y:S02]  /*44f0*/  PRMT R104, R104, 0x5410, R37 ;  /* 0x0000541068687816 */ /* 0x000fe40000000025 */
[----:B------:R-:W-:-:S02]  /*4500*/  SHF.R.U32.HI R39, RZ, 0x10, R39 ;  /* 0x00000010ff277819 */ /* 0x000fc40000011627 */
[----:B------:R-:W-:Y:S02]  /*4510*/  PRMT R63, R63, 0x5410, R42 ;  /* 0x000054103f3f7816 */ /* 0x000fe4000000002a */
[----:B------:R-:W-:Y:S02]  /*4520*/  LOP3.LUT R37, R13, 0xffff0000, RZ, 0xc0, !PT ;  /* 0xffff00000d257812 */ /* 0x000fe400078ec0ff */
[C---:B------:R-:W-:Y:S01]  /*4530*/  LOP3.LUT R44, R104.reuse, 0xffff0000, RZ, 0xc0, !PT ;  /* 0xffff0000682c7812 */ /* 0x040fe200078ec0ff */
[----:B------:R-:W-:Y:S01]  /*4540*/  IMAD.U32 R104, R104, 0x10000, RZ ;  /* 0x0001000068687824 */ /* 0x000fe200078e00ff */
[C---:B------:R-:W-:Y:S01]  /*4550*/  LOP3.LUT R42, R62.reuse, 0xffff0000, RZ, 0xc0, !PT ;  /* 0xffff00003e2a7812 */ /* 0x040fe200078ec0ff */
[----:B------:R-:W-:Y:S01]  /*4560*/  IMAD.U32 R62, R62, 0x10000, RZ ;  /* 0x000100003e3e7824 */ /* 0x000fe200078e00ff */
[----:B------:R-:W-:Y:S01]  /*4570*/  PRMT R106, R106, 0x5410, R39 ;  /* 0x000054106a6a7816 */ /* 0x000fe20000000027 */
[----:B------:R-:W-:Y:S01]  /*4580*/  FMUL.FTZ R46, R37, R44 ;  /* 0x0000002c252e7220 */ /* 0x000fe20000410000 */
[----:B------:R-:W-:Y:S01]  /*4590*/  LOP3.LUT R38, R14, 0xffff0000, RZ, 0xc0, !PT ;  /* 0xffff00000e267812 */ /* 0x000fe200078ec0ff */
[C---:B------:R-:W-:Y:S01]  /*45a0*/  IMAD.U32 R14, R15.reuse, 0x10000, RZ ;  /* 0x000100000f0e7824 */ /* 0x040fe200078e00ff */
[----:B------:R-:W-:Y:S01]  /*45b0*/  LOP3.LUT R11, R15, 0xffff0000, RZ, 0xc0, !PT ;  /* 0xffff00000f0b7812 */ /* 0x000fe200078ec0ff */
[----:B------:R-:W-:-:S02]  /*45c0*/  IMAD.U32 R15, R13, 0x10000, RZ ;  /* 0x000100000d0f7824 */ /* 0x000fc400078e00ff */
[-C--:B------:R-:W-:Y:S01]  /*45d0*/  FMUL.FTZ R37, R37, R42.reuse ;  /* 0x0000002a25257220 */ /* 0x080fe20000410000 */
[C---:B------:R-:W-:Y:S01]  /*45e0*/  IMAD.U32 R39, R63.reuse, 0x10000, RZ ;  /* 0x000100003f277824 */ /* 0x040fe200078e00ff */
[----:B------:R-:W-:Y:S01]  /*45f0*/  LOP3.LUT R63, R63, 0xffff0000, RZ, 0xc0, !PT ;  /* 0xffff00003f3f7812 */ /* 0x000fe200078ec0ff */
[----:B------:R-:W-:Y:S02]  /*4600*/  IMAD.U32 R43, R106, 0x10000, RZ ;  /* 0x000100006a2b7824 */ /* 0x000fe400078e00ff */
[C---:B------:R-:W-:Y:S01]  /*4610*/  FFMA.FTZ R46, R15.reuse, R42, -R46 ;  /* 0x0000002a0f2e7223 */ /* 0x040fe2000001082e */
[----:B------:R-:W-:Y:S01]  /*4620*/  FFMA.FTZ R37, R15, R44, R37 ;  /* 0x0000002c0f257223 */ /* 0x000fe20000010025 */
[----:B------:R-:W-:Y:S01]  /*4630*/  FMUL.FTZ R15, R38, R39 ;  /* 0x00000027260f7220 */ /* 0x000fe20000410000 */
[----:B------:R-:W-:Y:S01]  /*4640*/  LOP3.LUT R106, R106, 0xffff0000, RZ, 0xc0, !PT ;  /* 0xffff00006a6a7812 */ /* 0x000fe200078ec0ff */
[----:B------:R-:W-:Y:S02]  /*4650*/  IMAD.U32 R13, R12, 0x10000, RZ ;  /* 0x000100000c0d7824 */ /* 0x000fe400078e00ff */
[-C--:B------:R-:W-:Y:S01]  /*4660*/  FMUL.FTZ R45, R38, R43.reuse ;  /* 0x0000002b262d7220 */ /* 0x080fe20000410000 */
[----:B------:R-:W-:Y:S01]  /*4670*/  LOP3.LUT R12, R12, 0xffff0000, RZ, 0xc0, !PT ;  /* 0xffff00000c0c7812 */ /* 0x000fe200078ec0ff */
[C---:B------:R-:W-:Y:S01]  /*4680*/  FFMA.FTZ R38, R36.reuse, R43, R15 ;  /* 0x0000002b24267223 */ /* 0x040fe2000001000f */
[C---:B------:R-:W-:Y:S01]  /*4690*/  FMUL.FTZ R15, R11.reuse, R106 ;  /* 0x0000006a0b0f7220 */ /* 0x040fe20000410000 */
[----:B------:R-:W-:Y:S01]  /*46a0*/  FFMA.FTZ R45, R36, R39, -R45 ;  /* 0x00000027242d7223 */ /* 0x000fe2000001082d */
[-C--:B------:R-:W-:Y:S01]  /*46b0*/  FMUL.FTZ R39, R11, R63.reuse ;  /* 0x0000003f0b277220 */ /* 0x080fe20000410000 */
[C---:B------:R-:W-:Y:S01]  /*46c0*/  FMUL.FTZ R36, R12.reuse, R104 ;  /* 0x000000680c247220 */ /* 0x040fe20000410000 */
        /* <DEDUP_REMOVED lines=9> */
.L_x_434:
[----:B------:R-:W-:Y:S05]  /*4760*/  BSYNC B1 ;  /* 0x0000000000017941 */ /* 0x000fea0003800000 */
.L_x_433:
[----:B------:R1:W-:Y:S01]  /*4770*/  ST.E.128 desc[UR42][R40.64], R12 ;  /* 0x0000000c28007985 */ /* 0x0003e2000c101d2a */
[----:B------:R-:W-:Y:S05]  /*4780*/  BRA `(.L_x_412) ;  /* 0x00000020009c7947 */ /* 0x000fea0003800000 */
.L_x_405:
        /* <DEDUP_REMOVED lines=15> */
[----:B------:R-:W-:Y:S01]  /*4880*/  IADD3 R14, P2, R66, R14, RZ ;  /* 0x0000000e420e7210 */ /* 0x000fe20007f5e0ff */
[----:B------:R-:W-:Y:S01]  /*4890*/  ULDC.64 UR4, c[0x0][0x3e8] ;  /* 0x0000fa0000047ab9 */ /* 0x000fe20000000a00 */
[----:B------:R-:W-:Y:S02]  /*48a0*/  CS2R R46, SRZ ;  /* 0x00000000002e7805 */ /* 0x000fe4000001ff00 */
[----:B------:R-:W-:Y:S02]  /*48b0*/  CS2R R44, SRZ ;  /* 0x00000000002c7805 */ /* 0x000fe4000001ff00 */
[----:B------:R-:W-:Y:S01]  /*48c0*/  CS2R R58, SRZ ;  /* 0x00000000003a7805 */ /* 0x000fe2000001ff00 */
[----:B------:R-:W-:Y:S01]  /*48d0*/  IMAD.X R13, R11, 0x1, R85, P2 ;  /* 0x000000010b0d7824 */ /* 0x000fe200010e0655 */
[----:B------:R-:W-:Y:S02]  /*48e0*/  IADD3 R11, P2, R70, R12, RZ ;  /* 0x0000000c460b7210 */ /* 0x000fe40007f5e0ff */
[----:B------:R-:W-:-:S03]  /*48f0*/  CS2R R56, SRZ ;  /* 0x0000000000387805 */ /* 0x000fc6000001ff00 */
        /* <DEDUP_REMOVED lines=8> */
[----:B------:R-:W-:Y:S02]  /*4980*/  CS2R R40, SRZ ;  /* 0x0000000000287805 */ /* 0x000fe4000001ff00 */
[----:B------:R-:W-:Y:S02]  /*4990*/  CS2R R54, SRZ ;  /* 0x0000000000367805 */ /* 0x000fe4000001ff00 */
[----:B------:R-:W-:-:S05]  /*49a0*/  CS2R R52, SRZ ;  /* 0x0000000000347805 */ /* 0x000fca000001ff00 */
[----:B------:R0:W5:Y:S04]  /*49b0*/  @!P2 LDG.E.128 R44, desc[UR42][R12.64] ;  /* 0x0000002a0c2ca981 */ /* 0x000168000c1e1d00 */
[----:B------:R0:W5:Y:S01]  /*49c0*/  @!P2 LDG.E.128 R56, desc[UR42][R14.64] ;  /* 0x0000002a0e38a981 */ /* 0x000162000c1e1d00 */
[----:B------:R-:W-:Y:S02]  /*49d0*/  ISETP.GE.AND P2, PT, R0, R98, PT ;  /* 0x000000620000720c */ /* 0x000fe40003f46270 */
[----:B------:R-:W-:Y:S02]  /*49e0*/  CS2R R38, SRZ ;  /* 0x0000000000267805 */ /* 0x000fe4000001ff00 */
[----:B------:R-:W-:Y:S02]  /*49f0*/  CS2R R36, SRZ ;  /* 0x0000000000247805 */ /* 0x000fe4000001ff00 */
[----:B------:R-:W-:-:S02]  /*4a00*/  CS2R R50, SRZ ;  /* 0x0000000000327805 */ /* 0x000fc4000001ff00 */
[----:B------:R-:W-:-:S05]  /*4a10*/  CS2R R48, SRZ ;  /* 0x0000000000307805 */ /* 0x000fca000001ff00 */
[----:B------:R0:W5:Y:S04]  /*4a20*/  @!P2 LDG.E.128 R40, desc[UR42][R12.64+0x20] ;  /* 0x0000202a0c28a981 */ /* 0x000168000c1e1d00 */
[----:B------:R0:W5:Y:S01]  /*4a30*/  @!P2 LDG.E.128 R52, desc[UR42][R14.64+0x20] ;  /* 0x0000202a0e34a981 */ /* 0x000162000c1e1d00 */
[----:B------:R-:W-:-:S13]  /*4a40*/  ISETP.GE.AND P2, PT, R3, R98, PT ;  /* 0x000000620300720c */ /* 0x000fda0003f46270 */
[----:B------:R0:W5:Y:S04]  /*4a50*/  @!P2 LDG.E.128 R36, desc[UR42][R12.64+0x40] ;  /* 0x0000402a0c24a981 */ /* 0x000168000c1e1d00 */
[----:B------:R0:W5:Y:S02]  /*4a60*/  @!P2 LDG.E.128 R48, desc[UR42][R14.64+0x40] ;  /* 0x0000402a0e30a981 */ /* 0x000164000c1e1d00 */
.L_x_436:
[----:B------:R-:W-:Y:S05]  /*4a70*/  BSYNC B1 ;  /* 0x0000000000017941 */ /* 0x000fea0003800000 */
.L_x_435:
[----:B-----5:R-:W-:Y:S01]  /*4a80*/  IMAD.MOV.U32 R11, RZ, RZ, R38 ;  /* 0x000000ffff0b7224 */ /* 0x020fe200078e0026 */
[----:B------:R-:W-:Y:S01]  /*4a90*/  UISETP.NE.AND UP0, UPT, UR40, 0x3, UPT ;  /* 0x000000032800788c */ /* 0x000fe2000bf05270 */
[----:B0-----:R-:W-:Y:S02]  /*4aa0*/  IMAD.MOV.U32 R12, RZ, RZ, R39 ;  /* 0x000000ffff0c7224 */ /* 0x001fe400078e0027 */
[----:B------:R-:W-:Y:S02]  /*4ab0*/  IMAD.MOV.U32 R13, RZ, RZ, R36 ;  /* 0x000000ffff0d7224 */ /* 0x000fe400078e0024 */
[----:B------:R-:W-:Y:S01]  /*4ac0*/  IMAD.MOV.U32 R14, RZ, RZ, R43 ;  /* 0x000000ffff0e7224 */ /* 0x000fe200078e002b */
[----:B------:R-:W-:Y:S01]  /*4ad0*/  PRMT R110, R11, 0x5410, R12 ;  /* 0x000054100b6e7816 */ /* 0x000fe2000000000c */
[----:B------:R-:W-:Y:S01]  /*4ae0*/  IMAD.MOV.U32 R11, RZ, RZ, R37 ;  /* 0x000000ffff0b7224 */ /* 0x000fe200078e0025 */
[----:B------:R-:W-:Y:S01]  /*4af0*/  PLOP3.LUT P2, PT, PT, PT, UP0, 0x80, 0x0 ;  /* 0x000000000000781c */ /* 0x000fe20003f4f008 */
[----:B------:R-:W-:-:S03]  /*4b00*/  IMAD.MOV.U32 R12, RZ, RZ, R42 ;  /* 0x000000ffff0c7224 */ /* 0x000fc600078e002a */
[----:B------:R-:W-:Y:S01]  /*4b10*/  PRMT R111, R13, 0x5410, R11 ;  /* 0x000054100d6f7816 */ /* 0x000fe2000000000b */
[----:B------:R-:W-:Y:S01]  /*4b20*/  IMAD.MOV.U32 R11, RZ, RZ, R40 ;  /* 0x000000ffff0b7224 */ /* 0x000fe200078e0028 */
[----:B------:R-:W-:Y:S01]  /*4b30*/  PRMT R116, R14, 0x5410, R12 ;  /* 0x000054100e747816 */ /* 0x000fe2000000000c */
[----:B------:R-:W-:-:S05]  /*4b40*/  IMAD.MOV.U32 R12, RZ, RZ, R41 ;  /* 0x000000ffff0c7224 */ /* 0x000fca00078e0029 */
[----:B------:R-:W-:Y:S01]  /*4b50*/  PRMT R117, R12, 0x5410, R11 ;  /* 0x000054100c757816 */ /* 0x000fe2000000000b */
[----:B------:R-:W-:Y:S02]  /*4b60*/  IMAD.MOV.U32 R11, RZ, RZ, R46 ;  /* 0x000000ffff0b7224 */ /* 0x000fe400078e002e */
        /* <DEDUP_REMOVED lines=23> */
[----:B------:R-:W-:Y:S06]  /*4ce0*/  @!P2 BRA `(.L_x_437) ;  /* 0x000000000004a947 */ /* 0x000fec0003800000 */
[----:B------:R-:W-:Y:S01]  /*4cf0*/  BPT.TRAP 0x1 ;  /* 0x000000040000795c */ /* 0x000fe20000300000 */
.L_x_437:
[----:B------:R-:W-:Y:S01]  /*4d00*/  IMAD R31, R18, 0x8, R2 ;  /* 0x00000008121f7824 */ /* 0x000fe200078e0202 */
[----:B------:R-:W-:Y:S01]  /*4d10*/  SHF.L.U32 R80, R137, 0x1f, RZ ;  /* 0x0000001f89507819 */ /* 0x000fe200000006ff */
[----:B------:R-:W-:Y:S03]  /*4d20*/  BSSY B1, `(.L_x_438) ;  /* 0x0000003000017945 */ /* 0x000fe60003800000 */
[----:B------:R-:W0:Y:S02]  /*4d30*/  SYNCS.PHASECHK.TRANS64.TRYWAIT P4, [R31+URZ+0x2d890], R80 ;  /* 0x02d890501f0075a7 */ /* 0x000e24000808017f */
[----:B0-----:R-:W-:Y:S05]  /*4d40*/  @!P4 BRA `(.L_x_439) ;  /* 0x0000014000fcc947 */ /* 0x001fea0003800000 */
.L_x_664:
[----:B------:R-:W-:Y:S05]  /*4d50*/  BSYNC B1 ;  /* 0x0000000000017941 */ /* 0x000fea0003800000 */
.L_x_438:
[----:B------:R-:W-:-:S03]  /*4d60*/  UMOV UR4, 0xffffffff ;  /* 0xffffffff00047882 */ /* 0x000fc60000000000 */
[----:B------:R-:W-:Y:S05]  /*4d70*/  BRA.DIV UR4, `(.L_x_440) ;  /* 0x0000014604047947 */ /* 0x000fea000b800000 */
[----:B------:R1:W2:Y:S04]  /*4d80*/  SHFL.IDX PT, R83, R61, RZ, 0x1e1f ;  /* 0x001e1fff3d537589 */ /* 0x0002a800000e0000 */
[----:B------:R1:W3:Y:S02]  /*4d90*/  SHFL.IDX PT, R82, R60, RZ, 0x1e1f ;  /* 0x001e1fff3c527589 */ /* 0x0002e400000e0000 */
.L_x_668:
[----:B------:R-:W-:Y:S05]  /*4da0*/  @P3 BRA `(.L_x_412) ;  /* 0x0000001c00143947 */ /* 0x000fea0003800000 */
[----:B------:R-:W4:Y:S01]  /*4db0*/  LDC R11, c[0x0][0x2f4] ;  /* 0x0000bd00ff0b7b82 */ /* 0x000f220000000800 */
[----:B------:R-:W-:Y:S01]  /*4dc0*/  ISETP.NE.AND P3, PT, R28, RZ, PT ;  /* 0x000000ff1c00720c */ /* 0x000fe20003f65270 */
[----:B------:R-:W-:Y:S01]  /*4dd0*/  BSSY B1, `(.L_x_441) ;  /* 0x000007d000017945 */ /* 0x000fe20003800000 */
[----:B----4-:R-:W-:-:S11]  /*4de0*/  IMAD.IADD R103, R11, 0x1, -R99 ;  /* 0x000000010b677824 */ /* 0x010fd600078e0a63 */
[----:B------:R-:W-:Y:S05]  /*4df0*/  @!P3 BRA `(.L_x_442) ;  /* 0x0000000400e8b947 */ /* 0x000fea0003800000 */
[----:B------:R-:W-:Y:S01]  /*4e00*/  SEL R12, R99, R103, !P0 ;  /* 0x00000067630c7207 */ /* 0x000fe20004000000 */
[----:B------:R-:W-:Y:S01]  /*4e10*/  BSSY B2, `(.L_x_443) ;  /* 0x0000072000027945 */ /* 0x000fe20003800000 */
[----:B------:R-:W-:Y:S02]  /*4e20*/  ISETP.GE.AND P3, PT, R16, R98, PT ;  /* 0x000000621000720c */ /* 0x000fe40003f66270 */
[----:B------:R-:W-:-:S04]  /*4e30*/  SHF.R.S32.HI R13, RZ, 0x1f, R12 ;  /* 0x0000001fff0d7819 */ /* 0x000fc8000001140c */
[----:B------:R-:W-:-:S04]  /*4e40*/  LEA.HI R13, R13, R12, RZ, 0x4 ;  /* 0x0000000c0d0d7211 */ /* 0x000fc800078f20ff */
[----:B------:R-:W-:-:S04]  /*4e50*/  SHF.R.S32.HI R13, RZ, 0x4, R13 ;  /* 0x00000004ff0d7819 */ /* 0x000fc8000001140d */
[----:B------:R-:W-:-:S04]  /*4e60*/  LEA.HI.SX32 R104, R73, R13, 0x1d ;  /* 0x0000000d49687211 */ /* 0x000fc800078feaff */
[----:B------:R-:W-:-:S04]  /*4e70*/  SHF.R.S32.HI R12, RZ, 0x1f, R104 ;  /* 0x0000001fff0c7819 */ /* 0x000fc80000011468 */
[----:B------:R-:W-:Y:S01]  /*4e80*/  LEA.HI R12, R12, R104, RZ, 0x2 ;  /* 0x000000680c0c7211 */ /* 0x000fe200078f10ff */
[----:B------:R-:W-:-:S04]  /*4e90*/  IMAD.SHL.U32 R104, R104, 0x8, RZ ;  /* 0x0000000868687824 */ /* 0x000fc800078e00ff */
[----:B------:R-:W-:Y:S01]  /*4ea0*/  IMAD.SHL.U32 R12, R12, 0x400, RZ ;  /* 0x000004000c0c7824 */ /* 0x000fe200078e00ff */
[----:B------:R-:W-:-:S04]  /*4eb0*/  LOP3.LUT R13, R143, 0x18, R104, 0xf8, !PT ;  /* 0x000000188f0d7812 */ /* 0x000fc800078ef868 */
[----:B------:R-:W-:Y:S02]  /*4ec0*/  LOP3.LUT R13, R13, R144, RZ, 0x3c, !PT ;  /* 0x000000900d0d7212 */ /* 0x000fe400078e3cff */
[----:B------:R-:W-:-:S04]  /*4ed0*/  LOP3.LUT R12, R12, 0x7ffff000, RZ, 0xc0, !PT ;  /* 0x7ffff0000c0c7812 */ /* 0x000fc800078ec0ff */
[----:B------:R-:W-:-:S05]  /*4ee0*/  IADD3 R12, R13, R12, R145 ;  /* 0x0000000c0d0c7210 */ /* 0x000fca0007ffe091 */
[C---:B-1----:R-:W-:Y:S02]  /*4ef0*/  IMAD R60, R18.reuse, 0x3000, R12 ;  /* 0x00003000123c7824 */ /* 0x042fe400078e020c */
[----:B------:R-:W-:Y:S02]  /*4f00*/  IMAD R12, R18, 0x3000, R96 ;  /* 0x00003000120c7824 */ /* 0x000fe400078e0260 */
[--C-:B------:R-:W-:Y:S02]  /*4f10*/  IMAD R60, R60, 0x2, R2.reuse ;  /* 0x000000023c3c7824 */ /* 0x100fe400078e0202 */
[----:B------:R-:W-:-:S04]  /*4f20*/  IMAD R12, R12, 0x2, R2 ;  /* 0x000000020c0c7824 */ /* 0x000fc800078e0202 */
[----:B------:R-:W1:Y:S04]  /*4f30*/  LDS.128 R60, [R60+0x15400] ;  /* 0x015400003c3c7984 */ /* 0x000e680000000c00 */
[----:B------:R-:W4:Y:S01]  /*4f40*/  LDS.128 R12, [R12+0x15400] ;  /* 0x015400000c0c7984 */ /* 0x000f220000000c00 */
[----:B------:R-:W-:Y:S05]  /*4f50*/  @P3 BRA `(.L_x_444) ;  /* 0x0000000400743947 */ /* 0x000fea0003800000 */
[--C-:B------:R-:W-:Y:S02]  /*4f60*/  SHF.R.U64 R44, R44, 0x10, R45.reuse ;  /* 0x000000102c2c7819 */ /* 0x100fe4000000122d */
[----:B------:R-:W-:Y:S02]  /*4f70*/  SHF.R.U32.HI R105, RZ, 0x10, R45 ;  /* 0x00000010ff697819 */ /* 0x000fe4000001162d */
[C---:B------:R-:W-:Y:S02]  /*4f80*/  PRMT R44, R106.reuse, 0x5432, R44 ;  /* 0x000054326a2c7816 */ /* 0x040fe4000000002c */
[----:B------:R-:W-:Y:S02]  /*4f90*/  PRMT R105, R106, 0x5410, R105 ;  /* 0x000054106a697816 */ /* 0x000fe40000000069 */
[----:B------:R-:W-:Y:S02]  /*4fa0*/  SHF.R.U32.HI R106, RZ, 0x10, R57 ;  /* 0x00000010ff6a7819 */ /* 0x000fe40000011639 */
[----:B------:R-:W-:-:S02]  /*4fb0*/  SHF.R.U64 R45, R46, 0x10, R47 ;  /* 0x000000102e2d7819 */ /* 0x000fc4000000122f */
[----:B------:R-:W-:Y:S02]  /*4fc0*/  SHF.R.U32.HI R46, RZ, 0x10, R47 ;  /* 0x00000010ff2e7819 */ /* 0x000fe4000001162f */
[----:B------:R-:W-:Y:S02]  /*4fd0*/  SHF.R.U64 R47, R56, 0x10, R57 ;  /* 0x00000010382f7819 */ /* 0x000fe40000001239 */
[--C-:B------:R-:W-:Y:S02]  /*4fe0*/  SHF.R.U64 R56, R58, 0x10, R59.reuse ;  /* 0x000000103a387819 */ /* 0x100fe4000000123b */
[----:B------:R-:W-:Y:S01]  /*4ff0*/  SHF.R.U32.HI R57, RZ, 0x10, R59 ;  /* 0x00000010ff397819 */ /* 0x000fe2000001163b */
[----:B------:R-:W-:Y:S01]  /*5000*/  IMAD.U32 R59, R105, 0x10000, RZ ;  /* 0x00010000693b7824 */ /* 0x000fe200078e00ff */
[C---:B------:R-:W-:Y:S02]  /*5010*/  PRMT R106, R109.reuse, 0x5432, R106 ;  /* 0x000054326d6a7816 */ /* 0x040fe4000000006a */
[----:B------:R-:W-:Y:S01]  /*5020*/  PRMT R47, R109, 0x5410, R47 ;  /* 0x000054106d2f7816 */ /* 0x000fe2000000002f */
[----:B-1----:R-:W-:Y:S01]  /*5030*/  IMAD.U32 R109, R61, 0x10000, RZ ;  /* 0x000100003d6d7824 */ /* 0x002fe200078e00ff */
[----:B------:R-:W-:-:S02]  /*5040*/  PRMT R56, R108, 0x5432, R56 ;  /* 0x000054326c387816 */ /* 0x000fc40000000038 */
[----:B------:R-:W-:Y:S01]  /*5050*/  PRMT R57, R108, 0x5410, R57 ;  /* 0x000054106c397816 */ /* 0x000fe20000000039 */
[C---:B------:R-:W-:Y:S01]  /*5060*/  IMAD.U32 R108, R106.reuse, 0x10000, RZ ;  /* 0x000100006a6c7824 */ /* 0x040fe200078e00ff */
[C---:B------:R-:W-:Y:S02]  /*5070*/  PRMT R45, R107.reuse, 0x5410, R45 ;  /* 0x000054106b2d7816 */ /* 0x040fe4000000002d */
[----:B------:R-:W-:Y:S01]  /*5080*/  PRMT R46, R107, 0x5432, R46 ;  /* 0x000054326b2e7816 */ /* 0x000fe2000000002e */
[----:B----4-:R-:W-:Y:S02]  /*5090*/  IMAD.U32 R107, R13, 0x10000, RZ ;  /* 0x000100000d6b7824 */ /* 0x010fe400078e00ff */
[----:B------:R-:W-:Y:S01]  /*50a0*/  FMUL.FTZ R58, R109, R108 ;  /* 0x0000006c6d3a7220 */ /* 0x000fe20000410000 */
[----:B------:R-:W-:Y:S02]  /*50b0*/  LOP3.LUT R106, R106, 0xffff0000, RZ, 0xc0, !PT ;  /* 0xffff00006a6a7812 */ /* 0x000fe400078ec0ff */
[----:B------:R-:W-:Y:S01]  /*50c0*/  LOP3.LUT R61, R61, 0xffff0000, RZ, 0xc0, !PT ;  /* 0xffff00003d3d7812 */ /* 0x000fe200078ec0ff */
[-C--:B------:R-:W-:Y:S01]  /*50d0*/  FFMA.FTZ R58, R107, R59.reuse, -R58 ;  /* 0x0000003b6b3a7223 */ /* 0x080fe2000001083a */
[----:B------:R-:W-:Y:S01]  /*50e0*/  FMUL.FTZ R59, R109, R59 ;  /* 0x0000003b6d3b7220 */ /* 0x000fe20000410000 */
[----:B------:R-:W-:-:S03]  /*50f0*/  LOP3.LUT R105, R105, 0xffff0000, RZ, 0xc0, !PT ;  /* 0xffff000069697812 */ /* 0x000fc600078ec0ff */
[----:B------:R-:W-:Y:S01]  /*5100*/  FFMA.FTZ R59, R107, R108, R59 ;  /* 0x0000006c6b3b7223 */ /* 0x000fe2000001003b */
[----:B------:R-:W-:Y:S01]  /*5110*/  LOP3.LUT R107, R13, 0xffff0000, RZ, 0xc0, !PT ;  /* 0xffff00000d6b7812 */ /* 0x000fe200078ec0ff */
[CC--:B------:R-:W-:Y:S01]  /*5120*/  FMUL.FTZ R13, R61.reuse, R106.reuse ;  /* 0x0000006a3d0d7220 */ /* 0x0c0fe20000410000 */
[-C--:B------:R-:W-:Y:S01]  /*5130*/  FMUL.FTZ R61, R61, R105.reuse ;  /* 0x000000693d3d7220 */ /* 0x080fe20000410000 */
[C---:B------:R-:W-:Y:S01]  /*5140*/  IMAD.U32 R108, R63.reuse, 0x10000, RZ ;  /* 0x000100003f6c7824 */ /* 0x040fe200078e00ff */
[----:B------:R-:W-:Y:S01]  /*5150*/  LOP3.LUT R63, R63, 0xffff0000, RZ, 0xc0, !PT ;  /* 0xffff00003f3f7812 */ /* 0x000fe200078ec0ff */
[C---:B------:R-:W-:Y:S01]  /*5160*/  FFMA.FTZ R13, R107.reuse, R105, -R13 ;  /* 0x000000696b0d7223 */ /* 0x040fe2000001080d */
[----:B------:R-:W-:Y:S01]  /*5170*/  FFMA.FTZ R61, R107, R106, R61 ;  /* 0x0000006a6b3d7223 */ /* 0x000fe2000001003d */
[C---:B------:R-:W-:Y:S01]  /*5180*/  IMAD.U32 R107, R57.reuse, 0x10000, RZ ;  /* 0x00010000396b7824 */ /* 0x040fe200078e00ff */
[----:B------:R-:W-:Y:S01]  /*5190*/  LOP3.LUT R57, R57, 0xffff0000, RZ, 0xc0, !PT ;  /* 0xffff000039397812 */ /* 0x000fe200078ec0ff */
[C---:B------:R-:W-:Y:S01]  /*51a0*/  IMAD.U32 R106, R15.reuse, 0x10000, RZ ;  /* 0x000100000f6a7824 */ /* 0x040fe200078e00ff */
[----:B------:R-:W-:Y:S01]  /*51b0*/  LOP3.LUT R15, R15, 0xffff0000, RZ, 0xc0, !PT ;  /* 0xffff00000f0f7812 */ /* 0x000fe200078ec0ff */
[----:B------:R-:W-:-:S02]  /*51c0*/  IMAD.U32 R105, R46, 0x10000, RZ ;  /* 0x000100002e697824 */ /* 0x000fc400078e00ff */
[----:B------:R-:W-:Y:S01]  /*51d0*/  FMUL.FTZ R109, R108, R107 ;  /* 0x0000006b6c6d7220 */ /* 0x000fe20000410000 */
[----:B------:R-:W-:Y:S02]  /*51e0*/  LOP3.LUT R46, R46, 0xffff0000, RZ, 0xc0, !PT ;  /* 0xffff00002e2e7812 */ /* 0x000fe400078ec0ff */
[----:B------:R-:W-:Y:S01]  /*51f0*/  F2FP.BF16.F32.PACK_AB R13, R13, R58 ;  /* 0x0000003a0d0d723e */ /* 0x000fe200000010ff */
[-C--:B------:R-:W-:Y:S01]  /*5200*/  FFMA.FTZ R109, R106, R105.reuse, -R109 ;  /* 0x000000696a6d7223 */ /* 0x080fe2000001086d */
[----:B------:R-:W-:Y:S01]  /*5210*/  FMUL.FTZ R105, R108, R105 ;  /* 0x000000696c697220 */ /* 0x000fe20000410000 */
[----:B------:R-:W-:Y:S01]  /*5220*/  F2FP.BF16.F32.PACK_AB R61, R61, R59 ;  /* 0x0000003b3d3d723e */ /* 0x000fe200000010ff */
[----:B------:R-:W-:Y:S02]  /*5230*/  IMAD.U32 R58, R60, 0x10000, RZ ;  /* 0x000100003c3a7824 */ /* 0x000fe400078e00ff */
[----:B------:R-:W-:Y:S01]  /*5240*/  FFMA.FTZ R106, R106, R107, R105 ;  /* 0x0000006b6a6a7223 */ /* 0x000fe20000010069 */
[----:B------:R-:W-:Y:S01]  /*5250*/  FMUL.FTZ R105, R63, R57 ;  /* 0x000000393f697220 */ /* 0x000fe20000410000 */
[C---:B------:R-:W-:Y:S01]  /*5260*/  IMAD.U32 R59, R44.reuse, 0x10000, RZ ;  /* 0x000100002c3b7824 */ /* 0x040fe200078e00ff */
[----:B------:R-:W-:-:S02]  /*5270*/  LOP3.LUT R44, R44, 0xffff0000, RZ, 0xc0, !PT ;  /* 0xffff00002c2c7812 */ /* 0x000fc400078ec0ff */
[-C--:B------:R-:W-:Y:S01]  /*5280*/  FFMA.FTZ R105, R15, R46.reuse, -R105 ;  /* 0x0000002e0f697223 */ /* 0x080fe20000010869 */
[----:B------:R-:W-:-:S04]  /*5290*/  FMUL.FTZ R46, R63, R46 ;  /* 0x0000002e3f2e7220 */ /* 0x000fc80000410000 */
[----:B------:R-:W-:Y:S01]  /*52a0*/  FFMA.FTZ R46, R15, R57, R46 ;  /* 0x000000390f2e7223 */ /* 0x000fe2000001002e */
[C---:B------:R-:W-:Y:S01]  /*52b0*/  IMAD.U32 R57, R47.reuse, 0x10000, RZ ;  /* 0x000100002f397824 */ /* 0x040fe200078e00ff */
[----:B------:R-:W-:Y:S01]  /*52c0*/  LOP3.LUT R47, R47, 0xffff0000, RZ, 0xc0, !PT ;  /* 0xffff00002f2f7812 */ /* 0x000fe200078ec0ff */
[----:B------:R-:W-:Y:S01]  /*52d0*/  IMAD.U32 R15, R12, 0x10000, RZ ;  /* 0x000100000c0f7824 */ /* 0x000fe200078e00ff */
[----:B------:R-:W-:Y:S01]  /*52e0*/  F2FP.BF16.F32.PACK_AB R105, R105, R109 ;  /* 0x0000006d6969723e */ /* 0x000fe200000010ff */
[C---:B------:R-:W-:Y:S01]  /*52f0*/  FMUL.FTZ R63, R58.reuse, R57 ;  /* 0x000000393a3f7220 */ /* 0x040fe20000410000 */
[-C--:B------:R-:W-:Y:S01]  /*5300*/  FMUL.FTZ R58, R58, R59.reuse ;  /* 0x0000003b3a3a7220 */ /* 0x080fe20000410000 */
[----:B------:R-:W-:Y:S02]  /*5310*/  F2FP.BF16.F32.PACK_AB R46, R46, R106 ;  /* 0x0000006a2e2e723e */ /* 0x000fe400000010ff */
[C---:B------:R-:W-:Y:S01]  /*5320*/  FFMA.FTZ R63, R15.reuse, R59, -R63 ;  /* 0x0000003b0f3f7223 */ /* 0x040fe2000001083f */
[----:B------:R-:W-:Y:S01]  /*5330*/  FFMA.FTZ R58, R15, R57, R58 ;  /* 0x000000390f3a7223 */ /* 0x000fe2000001003a */
[----:B------:R-:W-:Y:S01]  /*5340*/  LOP3.LUT R15, R60, 0xffff0000, RZ, 0xc0, !PT ;  /* 0xffff00003c0f7812 */ /* 0x000fe200078ec0ff */
[----:B------:R-:W-:Y:S01]  /*5350*/  IMAD.U32 R60, R62, 0x10000, RZ ;  /* 0x000100003e3c7824 */ /* 0x000fe200078e00ff */
[----:B------:R-:W-:-:S03]  /*5360*/  LOP3.LUT R57, R12, 0xffff0000, RZ, 0xc0, !PT ;  /* 0xffff00000c397812 */ /* 0x000fc600078ec0ff */
[C---:B------:R-:W-:Y:S01]  /*5370*/  FMUL.FTZ R12, R15.reuse, R47 ;  /* 0x0000002f0f0c7220 */ /* 0x040fe20000410000 */
[----:B------:R-:W-:-:S03]  /*5380*/  FMUL.FTZ R15, R15, R44 ;  /* 0x0000002c0f0f7220 */ /* 0x000fc60000410000 */
[C---:B------:R-:W-:Y:S01]  /*5390*/  FFMA.FTZ R12, R57.reuse, R44, -R12 ;  /* 0x0000002c390c7223 */ /* 0x040fe2000001080c */
[----:B------:R-:W-:Y:S01]  /*53a0*/  FFMA.FTZ R15, R57, R47, R15 ;  /* 0x0000002f390f7223 */ /* 0x000fe2000001000f */
[C---:B------:R-:W-:Y:S01]  /*53b0*/  IMAD.U32 R47, R56.reuse, 0x10000, RZ ;  /* 0x00010000382f7824 */ /* 0x040fe200078e00ff */
[----:B------:R-:W-:Y:S01]  /*53c0*/  LOP3.LUT R56, R56, 0xffff0000, RZ, 0xc0, !PT ;  /* 0xffff000038387812 */ /* 0x000fe200078ec0ff */
[C---:B------:R-:W-:Y:S01]  /*53d0*/  IMAD.U32 R57, R45.reuse, 0x10000, RZ ;  /* 0x000100002d397824 */ /* 0x040fe200078e00ff */
[----:B------:R-:W-:Y:S01]  /*53e0*/  LOP3.LUT R45, R45, 0xffff0000, RZ, 0xc0, !PT ;  /* 0xffff00002d2d7812 */ /* 0x000fe200078ec0ff */
[----:B------:R-:W-:Y:S01]  /*53f0*/  FMUL.FTZ R59, R60, R47 ;  /* 0x0000002f3c3b7220 */ /* 0x000fe20000410000 */
[----:B------:R-:W-:Y:S02]  /*5400*/  IMAD.U32 R44, R14, 0x10000, RZ ;  /* 0x000100000e2c7824 */ /* 0x000fe400078e00ff */
[-C--:B------:R-:W-:Y:S01]  /*5410*/  FMUL.FTZ R60, R60, R57.reuse ;  /* 0x000000393c3c7220 */ /* 0x080fe20000410000 */
[----:B------:R-:W-:Y:S01]  /*5420*/  LOP3.LUT R14, R14, 0xffff0000, RZ, 0xc0, !PT ;  /* 0xffff00000e0e7812 */ /* 0x000fe200078ec0ff */
[----:B------:R-:W-:-:S02]  /*5430*/  FFMA.FTZ R59, R44, R57, -R59 ;  /* 0x000000392c3b7223 */ /* 0x000fc4000001083b */
[----:B------:R-:W-:Y:S01]  /*5440*/  FFMA.FTZ R60, R44, R47, R60 ;  /* 0x0000002f2c3c7223 */ /* 0x000fe2000001003c */
[----:B------:R-:W-:Y:S02]  /*5450*/  LOP3.LUT R44, R62, 0xffff0000, RZ, 0xc0, !PT ;  /* 0xffff00003e2c7812 */ /* 0x000fe400078ec0ff */
[----:B------:R-:W-:Y:S02]  /*5460*/  F2FP.BF16.F32.PACK_AB R15, R15, R58 ;  /* 0x0000003a0f0f723e */ /* 0x000fe400000010ff */
[----:B------:R-:W-:Y:S01]  /*5470*/  F2FP.BF16.F32.PACK_AB R12, R12, R63 ;  /* 0x0000003f0c0c723e */ /* 0x000fe200000010ff */
[CC--:B------:R-:W-:Y:S01]  /*5480*/  FMUL.FTZ R47, R44.reuse, R56.reuse ;  /* 0x000000382c2f7220 */ /* 0x0c0fe20000410000 */
[-C--:B------:R-:W-:Y:S01]  /*5490*/  FMUL.FTZ R44, R44, R45.reuse ;  /* 0x0000002d2c2c7220 */ /* 0x080fe20000410000 */
[----:B------:R-:W-:Y:S02]  /*54a0*/  IMAD.MOV.U32 R63, RZ, RZ, R46 ;  /* 0x000000ffff3f7224 */ /* 0x000fe400078e002e */
[C---:B------:R-:W-:Y:S01]  /*54b0*/  FFMA.FTZ R47, R14.reuse, R45, -R47 ;  /* 0x0000002d0e2f7223 */ /* 0x040fe2000001082f */
[----:B------:R-:W-:-:S04]  /*54c0*/  FFMA.FTZ R44, R14, R56, R44 ;  /* 0x000000380e2c7223 */ /* 0x000fc8000001002c */
[----:B------:R-:W-:Y:S02]  /*54d0*/  F2FP.BF16.F32.PACK_AB R47, R47, R59 ;  /* 0x0000003b2f2f723e */ /* 0x000fe400000010ff */
[----:B------:R-:W-:Y:S01]  /*54e0*/  F2FP.BF16.F32.PACK_AB R44, R44, R60 ;  /* 0x0000003c2c2c723e */ /* 0x000fe200000010ff */
[----:B------:R-:W-:Y:S02]  /*54f0*/  IMAD.MOV.U32 R60, RZ, RZ, R15 ;  /* 0x000000ffff3c7224 */ /* 0x000fe400078e000f */
[----:B------:R-:W-:Y:S02]  /*5500*/  IMAD.MOV.U32 R14, RZ, RZ, R47 ;  /* 0x000000ffff0e7224 */ /* 0x000fe400078e002f */
[----:B------:R-:W-:Y:S02]  /*5510*/  IMAD.MOV.U32 R15, RZ, RZ, R105 ;  /* 0x000000ffff0f7224 */ /* 0x000fe400078e0069 */
[----:B------:R-:W-:-:S07]  /*5520*/  IMAD.MOV.U32 R62, RZ, RZ, R44 ;  /* 0x000000ffff3e7224 */ /* 0x000fce00078e002c */
.L_x_444:
[----:B------:R-:W-:Y:S05]  /*5530*/  BSYNC B2 ;  /* 0x0000000000027941 */ /* 0x000fea0003800000 */
.L_x_443:
[----:B---3--:R-:W-:-:S04]  /*5540*/  LEA R44, P3, R9, R82, 0x1 ;  /* 0x00000052092c7211 */ /* 0x008fc800078608ff */
[----:B--2---:R-:W-:Y:S02]  /*5550*/  LEA.HI.X R45, R9, R83, R93, 0x1, P3 ;  /* 0x00000053092d7211 */ /* 0x004fe400018f0c5d */
[----:B------:R-:W-:-:S03]  /*5560*/  ISETP.GE.AND P3, PT, R104, R11, PT ;  /* 0x0000000b6800720c */ /* 0x000fc60003f66270 */
[----:B----4-:R2:W-:Y:S10]  /*5570*/  ST.E.128 desc[UR42][R44.64], R12 ;  /* 0x0000000c2c007985 */ /* 0x0105f4000c101d2a */
[----:B--2---:R-:W-:-:S05]  /*5580*/  @!P3 IMAD.WIDE R12, R104, 0x2, R82 ;  /* 0x00000002680cb825 */ /* 0x004fca00078e0252 */
[----:B-1----:R4:W-:Y:S02]  /*5590*/  @!P3 ST.E.128 desc[UR42][R12.64], R60 ;  /* 0x0000003c0c00b985 */ /* 0x0029e4000c101d2a */
.L_x_442:
[----:B------:R-:W-:Y:S05]  /*55a0*/  BSYNC B1 ;  /* 0x0000000000017941 */ /* 0x000fea0003800000 */
.L_x_441:
[----:B------:R-:W-:Y:S01]  /*55b0*/  ISETP.NE.AND P3, PT, R29, RZ, PT ;  /* 0x000000ff1d00720c */ /* 0x000fe20003f65270 */
[----:B------:R-:W-:-:S12]  /*55c0*/  BSSY B1, `(.L_x_445) ;  /* 0x000007b000017945 */ /* 0x000fd80003800000 */
[----:B------:R-:W-:Y:S05]  /*55d0*/  @!P3 BRA `(.L_x_446) ;  /* 0x0000000400e4b947 */ /* 0x000fea0003800000 */
[----:B------:R-:W-:Y:S01]  /*55e0*/  LOP3.LUT P4, RZ, R23, 0x1, RZ, 0xc0, !PT ;  /* 0x0000000117ff7812 */ /* 0x000fe2000788c0ff */
[----:B------:R-:W-:Y:S01]  /*55f0*/  BSSY B2, `(.L_x_447) ;  /* 0x0000071000027945 */ /* 0x000fe20003800000 */
[----:B------:R-:W-:Y:S02]  /*5600*/  ISETP.GE.AND P3, PT, R0, R98, PT ;  /* 0x000000620000720c */ /* 0x000fe40003f66270 */
[----:B----4-:R-:W-:-:S04]  /*5610*/  SEL R12, R99, R103, !P4 ;  /* 0x00000067630c7207 */ /* 0x010fc80006000000 */
        /* <DEDUP_REMOVED lines=12> */
[C---:B------:R-:W-:Y:S02]  /*56e0*/  IMAD R44, R18.reuse, 0x3000, R12 ;  /* 0x00003000122c7824 */ /* 0x040fe400078e020c */
[----:B------:R-:W-:Y:S02]  /*56f0*/  IMAD R12, R18, 0x3000, R95 ;  /* 0x00003000120c7824 */ /* 0x000fe400078e025f */
[--C-:B------:R-:W-:Y:S02]  /*5700*/  IMAD R44, R44, 0x2, R2.reuse ;  /* 0x000000022c2c7824 */ /* 0x100fe400078e0202 */
[----:B------:R-:W-:-:S04]  /*5710*/  IMAD R12, R12, 0x2, R2 ;  /* 0x000000020c0c7824 */ /* 0x000fc800078e0202 */
[----:B------:R-:W4:Y:S04]  /*5720*/  LDS.128 R44, [R44+0x15400] ;  /* 0x015400002c2c7984 */ /* 0x000f280000000c00 */
[----:B------:R-:W0:Y:S01]  /*5730*/  LDS.128 R12, [R12+0x15400] ;  /* 0x015400000c0c7984 */ /* 0x000e220000000c00 */
[----:B------:R-:W-:Y:S05]  /*5740*/  @P3 BRA `(.L_x_448) ;  /* 0x00000004006c3947 */ /* 0x000fea0003800000 */
[----:B------:R-:W-:Y:S01]  /*5750*/  SHF.R.U32.HI R58, RZ, 0x10, R53 ;  /* 0x00000010ff3a7819 */ /* 0x000fe20000011635 */
[----:B-1--4-:R-:W-:Y:S01]  /*5760*/  IMAD.U32 R61, R45, 0x10000, RZ ;  /* 0x000100002d3d7824 */ /* 0x012fe200078e00ff */
[--C-:B------:R-:W-:Y:S01]  /*5770*/  SHF.R.U64 R40, R40, 0x10, R41.reuse ;  /* 0x0000001028287819 */ /* 0x100fe20000001229 */
[----:B0-----:R-:W-:Y:S01]  /*5780*/  IMAD.U32 R59, R13, 0x10000, RZ ;  /* 0x000100000d3b7824 */ /* 0x001fe200078e00ff */
[----:B------:R-:W-:Y:S02]  /*5790*/  SHF.R.U32.HI R41, RZ, 0x10, R41 ;  /* 0x00000010ff297819 */ /* 0x000fe40000011629 */
[----:B------:R-:W-:Y:S02]  /*57a0*/  PRMT R58, R115, 0x5410, R58 ;  /* 0x00005410733a7816 */ /* 0x000fe4000000003a */
[----:B------:R-:W-:Y:S02]  /*57b0*/  SHF.R.U64 R42, R42, 0x10, R43 ;  /* 0x000000102a2a7819 */ /* 0x000fe4000000122b */
[----:B------:R-:W-:Y:S01]  /*57c0*/  PRMT R41, R117, 0x5410, R41 ;  /* 0x0000541075297816 */ /* 0x000fe20000000029 */
[----:B------:R-:W-:Y:S01]  /*57d0*/  IMAD.U32 R60, R58, 0x10000, RZ ;  /* 0x000100003a3c7824 */ /* 0x000fe200078e00ff */
[----:B------:R-:W-:-:S02]  /*57e0*/  SHF.R.U32.HI R57, RZ, 0x10, R43 ;  /* 0x00000010ff397819 */ /* 0x000fc4000001162b */
[----:B------:R-:W-:Y:S02]  /*57f0*/  SHF.R.U64 R43, R52, 0x10, R53 ;  /* 0x00000010342b7819 */ /* 0x000fe40000001235 */
[--C-:B------:R-:W-:Y:S02]  /*5800*/  SHF.R.U64 R52, R54, 0x10, R55.reuse ;  /* 0x0000001036347819 */ /* 0x100fe40000001237 */
[C---:B------:R-:W-:Y:S02]  /*5810*/  PRMT R53, R116.reuse, 0x5432, R42 ;  /* 0x0000543274357816 */ /* 0x040fe4000000002a */
[----:B------:R-:W-:Y:S01]  /*5820*/  SHF.R.U32.HI R54, RZ, 0x10, R55 ;  /* 0x00000010ff367819 */ /* 0x000fe20000011637 */
[----:B------:R-:W-:Y:S01]  /*5830*/  IMAD.U32 R55, R41, 0x10000, RZ ;  /* 0x0001000029377824 */ /* 0x000fe200078e00ff */
[----:B------:R-:W-:Y:S01]  /*5840*/  PRMT R42, R116, 0x5410, R57 ;  /* 0x00005410742a7816 */ /* 0x000fe20000000039 */
[----:B------:R-:W-:Y:S01]  /*5850*/  FMUL.FTZ R57, R61, R60 ;  /* 0x0000003c3d397220 */ /* 0x000fe20000410000 */
[----:B------:R-:W-:-:S02]  /*5860*/  LOP3.LUT R58, R58, 0xffff0000, RZ, 0xc0, !PT ;  /* 0xffff00003a3a7812 */ /* 0x000fc400078ec0ff */
[----:B------:R-:W-:Y:S01]  /*5870*/  LOP3.LUT R45, R45, 0xffff0000, RZ, 0xc0, !PT ;  /* 0xffff00002d2d7812 */ /* 0x000fe200078ec0ff */
[-C--:B------:R-:W-:Y:S01]  /*5880*/  FFMA.FTZ R57, R59, R55.reuse, -R57 ;  /* 0x000000373b397223 */ /* 0x080fe20000010839 */
[----:B------:R-:W-:Y:S01]  /*5890*/  FMUL.FTZ R55, R61, R55 ;  /* 0x000000373d377220 */ /* 0x000fe20000410000 */
[----:B------:R-:W-:Y:S01]  /*58a0*/  LOP3.LUT R41, R41, 0xffff0000, RZ, 0xc0, !PT ;  /* 0xffff000029297812 */ /* 0x000fe200078ec0ff */
[----:B------:R-:W-:Y:S01]  /*58b0*/  IMAD.U32 R61, R47, 0x10000, RZ ;  /* 0x000100002f3d7824 */ /* 0x000fe200078e00ff */
[----:B------:R-:W-:Y:S01]  /*58c0*/  PRMT R54, R114, 0x5410, R54 ;  /* 0x0000541072367816 */ /* 0x000fe20000000036 */
[----:B------:R-:W-:Y:S01]  /*58d0*/  FFMA.FTZ R55, R59, R60, R55 ;  /* 0x0000003c3b377223 */ /* 0x000fe20000010037 */
[----:B------:R-:W-:Y:S01]  /*58e0*/  LOP3.LUT R59, R13, 0xffff0000, RZ, 0xc0, !PT ;  /* 0xffff00000d3b7812 */ /* 0x000fe200078ec0ff */
[----:B------:R-:W-:Y:S01]  /*58f0*/  FMUL.FTZ R13, R45, R58 ;  /* 0x0000003a2d0d7220 */ /* 0x000fe20000410000 */
[----:B------:R-:W-:Y:S01]  /*5900*/  LOP3.LUT R47, R47, 0xffff0000, RZ, 0xc0, !PT ;  /* 0xffff00002f2f7812 */ /* 0x000fe200078ec0ff */
[C---:B------:R-:W-:Y:S01]  /*5910*/  IMAD.U32 R60, R54.reuse, 0x10000, RZ ;  /* 0x00010000363c7824 */ /* 0x040fe200078e00ff */
[----:B------:R-:W-:Y:S01]  /*5920*/  LOP3.LUT R54, R54, 0xffff0000, RZ, 0xc0, !PT ;  /* 0xffff000036367812 */ /* 0x000fe200078ec0ff */
[-C--:B------:R-:W-:Y:S01]  /*5930*/  FFMA.FTZ R13, R59, R41.reuse, -R13 ;  /* 0x000000293b0d7223 */ /* 0x080fe2000001080d */
[----:B------:R-:W-:Y:S01]  /*5940*/  FMUL.FTZ R41, R45, R41 ;  /* 0x000000292d297220 */ /* 0x000fe20000410000 */
[----:B------:R-:W-:Y:S01]  /*5950*/  FMUL.FTZ R45, R61, R60 ;  /* 0x0000003c3d2d7220 */ /* 0x000fe20000410000 */
[----:B------:R-:W-:-:S02]  /*5960*/  PRMT R43, R115, 0x5432, R43 ;  /* 0x00005432732b7816 */ /* 0x000fc4000000002b */
[----:B------:R-:W-:Y:S01]  /*5970*/  FFMA.FTZ R41, R59, R58, R41 ;  /* 0x0000003a3b297223 */ /* 0x000fe20000010029 */
[C---:B------:R-:W-:Y:S01]  /*5980*/  IMAD.U32 R59, R15.reuse, 0x10000, RZ ;  /* 0x000100000f3b7824 */ /* 0x040fe200078e00ff */
[----:B------:R-:W-:Y:S01]  /*5990*/  LOP3.LUT R15, R15, 0xffff0000, RZ, 0xc0, !PT ;  /* 0xffff00000f0f7812 */ /* 0x000fe200078ec0ff */
[C---:B------:R-:W-:Y:S01]  /*59a0*/  IMAD.U32 R58, R42.reuse, 0x10000, RZ ;  /* 0x000100002a3a7824 */ /* 0x040fe200078e00ff */
[----:B------:R-:W-:Y:S02]  /*59b0*/  LOP3.LUT R42, R42, 0xffff0000, RZ, 0xc0, !PT ;  /* 0xffff00002a2a7812 */ /* 0x000fe400078ec0ff */
[----:B------:R-:W-:Y:S01]  /*59c0*/  PRMT R40, R117, 0x5432, R40 ;  /* 0x0000543275287816 */ /* 0x000fe20000000028 */
[-C--:B------:R-:W-:Y:S01]  /*59d0*/  FFMA.FTZ R45, R59, R58.reuse, -R45 ;  /* 0x0000003a3b2d7223 */ /* 0x080fe2000001082d */
[----:B------:R-:W-:Y:S01]  /*59e0*/  FMUL.FTZ R58, R61, R58 ;  /* 0x0000003a3d3a7220 */ /* 0x000fe20000410000 */
[----:B------:R-:W-:Y:S02]  /*59f0*/  F2FP.BF16.F32.PACK_AB R41, R41, R55 ;  /* 0x000000372929723e */ /* 0x000fe400000010ff */
[----:B------:R-:W-:Y:S01]  /*5a00*/  PRMT R52, R114, 0x5432, R52 ;  /* 0x0000543272347816 */ /* 0x000fe20000000034 */
[----:B------:R-:W-:Y:S01]  /*5a10*/  FFMA.FTZ R58, R59, R60, R58 ;  /* 0x0000003c3b3a7223 */ /* 0x000fe2000001003a */
[----:B------:R-:W-:Y:S01]  /*5a20*/  FMUL.FTZ R59, R47, R54 ;  /* 0x000000362f3b7220 */ /* 0x000fe20000410000 */
[----:B------:R-:W-:-:S03]  /*5a30*/  F2FP.BF16.F32.PACK_AB R13, R13, R57 ;  /* 0x000000390d0d723e */ /* 0x000fc600000010ff */
[-C--:B------:R-:W-:Y:S01]  /*5a40*/  FFMA.FTZ R59, R15, R42.reuse, -R59 ;  /* 0x0000002a0f3b7223 */ /* 0x080fe2000001083b */
[----:B------:R-:W-:Y:S01]  /*5a50*/  FMUL.FTZ R42, R47, R42 ;  /* 0x0000002a2f2a7220 */ /* 0x000fe20000410000 */
[----:B------:R-:W-:-:S03]  /*5a60*/  IMAD.U32 R47, R44, 0x10000, RZ ;  /* 0x000100002c2f7824 */ /* 0x000fc600078e00ff */
[----:B------:R-:W-:Y:S01]  /*5a70*/  F2FP.BF16.F32.PACK_AB R59, R59, R45 ;  /* 0x0000002d3b3b723e */ /* 0x000fe200000010ff */
[----:B------:R-:W-:Y:S01]  /*5a80*/  FFMA.FTZ R42, R15, R54, R42 ;  /* 0x000000360f2a7223 */ /* 0x000fe2000001002a */
[C---:B------:R-:W-:Y:S01]  /*5a90*/  IMAD.U32 R45, R43.reuse, 0x10000, RZ ;  /* 0x000100002b2d7824 */ /* 0x040fe200078e00ff */
[----:B------:R-:W-:Y:S01]  /*5aa0*/  LOP3.LUT R43, R43, 0xffff0000, RZ, 0xc0, !PT ;  /* 0xffff00002b2b7812 */ /* 0x000fe200078ec0ff */
[C---:B------:R-:W-:Y:S01]  /*5ab0*/  IMAD.U32 R54, R40.reuse, 0x10000, RZ ;  /* 0x0001000028367824 */ /* 0x040fe200078e00ff */
[----:B------:R-:W-:Y:S01]  /*5ac0*/  LOP3.LUT R40, R40, 0xffff0000, RZ, 0xc0, !PT ;  /* 0xffff000028287812 */ /* 0x000fe200078ec0ff */
[C---:B------:R-:W-:Y:S01]  /*5ad0*/  FMUL.FTZ R55, R47.reuse, R45 ;  /* 0x0000002d2f377220 */ /* 0x040fe20000410000 */
[----:B------:R-:W-:Y:S02]  /*5ae0*/  IMAD.U32 R15, R12, 0x10000, RZ ;  /* 0x000100000c0f7824 */ /* 0x000fe400078e00ff */
[----:B------:R-:W-:Y:S01]  /*5af0*/  FMUL.FTZ R47, R47, R54 ;  /* 0x000000362f2f7220 */ /* 0x000fe20000410000 */
[----:B------:R-:W-:Y:S01]  /*5b00*/  F2FP.BF16.F32.PACK_AB R42, R42, R58 ;  /* 0x0000003a2a2a723e */ /* 0x000fe200000010ff */
[----:B------:R-:W-:-:S02]  /*5b10*/  FFMA.FTZ R55, R15, R54, -R55 ;  /* 0x000000360f377223 */ /* 0x000fc40000010837 */
        /* <DEDUP_REMOVED lines=8> */
[----:B------:R-:W-:Y:S02]  /*5ba0*/  IMAD.U32 R43, R52, 0x10000, RZ ;  /* 0x00010000342b7824 */ /* 0x000fe400078e00ff */
        /* <DEDUP_REMOVED lines=9> */
[----:B------:R-:W-:Y:S02]  /*5c40*/  LOP3.LUT R43, R52, 0xffff0000, RZ, 0xc0, !PT ;  /* 0xffff0000342b7812 */ /* 0x000fe400078ec0ff */
[----:B------:R-:W-:Y:S01]  /*5c50*/  F2FP.BF16.F32.PACK_AB R12, R12, R55 ;  /* 0x000000370c0c723e */ /* 0x000fe200000010ff */
[C---:B------:R-:W-:Y:S02]  /*5c60*/  FMUL.FTZ R44, R40.reuse, R53 ;  /* 0x00000035282c7220 */ /* 0x040fe40000410000 */
[-C--:B------:R-:W-:Y:S02]  /*5c70*/  FMUL.FTZ R57, R40, R43.reuse ;  /* 0x0000002b28397220 */ /* 0x080fe40000410000 */
[C---:B------:R-:W-:Y:S01]  /*5c80*/  FFMA.FTZ R43, R14.reuse, R43, R44 ;  /* 0x0000002b0e2b7223 */ /* 0x040fe2000001002c */
[----:B------:R-:W-:Y:S01]  /*5c90*/  F2FP.BF16.F32.PACK_AB R44, R15, R47 ;  /* 0x0000002f0f2c723e */ /* 0x000fe200000010ff */
[----:B------:R-:W-:Y:S01]  /*5ca0*/  FFMA.FTZ R40, R14, R53, -R57 ;  /* 0x000000350e287223 */ /* 0x000fe20000010839 */
[----:B------:R-:W-:-:S02]  /*5cb0*/  IMAD.MOV.U32 R15, RZ, RZ, R59 ;  /* 0x000000ffff0f7224 */ /* 0x000fc400078e003b */
[----:B------:R-:W-:Y:S01]  /*5cc0*/  F2FP.BF16.F32.PACK_AB R46, R43, R54 ;  /* 0x000000362b2e723e */ /* 0x000fe200000010ff */
[----:B------:R-:W-:Y:S01]  /*5cd0*/  IMAD.MOV.U32 R47, RZ, RZ, R42 ;  /* 0x000000ffff2f7224 */ /* 0x000fe200078e002a */
[----:B------:R-:W-:Y:S01]  /*5ce0*/  F2FP.BF16.F32.PACK_AB R14, R40, R45 ;  /* 0x0000002d280e723e */ /* 0x000fe200000010ff */
[----:B------:R-:W-:-:S07]  /*5cf0*/  IMAD.MOV.U32 R45, RZ, RZ, R41 ;  /* 0x000000ffff2d7224 */ /* 0x000fce00078e0029 */
.L_x_448:
[----:B------:R-:W-:Y:S05]  /*5d00*/  BSYNC B2 ;  /* 0x0000000000027941 */ /* 0x000fea0003800000 */
.L_x_447:
[----:B---3--:R-:W-:-:S04]  /*5d10*/  LEA R40, P3, R10, R82, 0x1 ;  /* 0x000000520a287211 */ /* 0x008fc800078608ff */
[----:B--2---:R-:W-:Y:S02]  /*5d20*/  LEA.HI.X R41, R10, R83, R92, 0x1, P3 ;  /* 0x000000530a297211 */ /* 0x004fe400018f0c5c */
[----:B------:R-:W-:-:S03]  /*5d30*/  ISETP.GE.AND P3, PT, R56, R11, PT ;  /* 0x0000000b3800720c */ /* 0x000fc60003f66270 */
[----:B0-----:R0:W-:Y:S10]  /*5d40*/  ST.E.128 desc[UR42][R40.64], R12 ;  /* 0x0000000c28007985 */ /* 0x0011f4000c101d2a */
[----:B------:R-:W-:-:S05]  /*5d50*/  @!P3 IMAD.WIDE R42, R56, 0x2, R82 ;  /* 0x00000002382ab825 */ /* 0x000fca00078e0252 */
[----:B----4-:R0:W-:Y:S02]  /*5d60*/  @!P3 ST.E.128 desc[UR42][R42.64], R44 ;  /* 0x0000002c2a00b985 */ /* 0x0101e4000c101d2a */
.L_x_446:
[----:B------:R-:W-:Y:S05]  /*5d70*/  BSYNC B1 ;  /* 0x0000000000017941 */ /* 0x000fea0003800000 */
.L_x_445:
[----:B------:R-:W-:-:S13]  /*5d80*/  ISETP.NE.AND P3, PT, R30, RZ, PT ;  /* 0x000000ff1e00720c */ /* 0x000fda0003f65270 */
[----:B------:R-:W-:Y:S05]  /*5d90*/  @!P3 BRA `(.L_x_412) ;  /* 0x0000000c0018b947 */ /* 0x000fea0003800000 */
[----:B------:R-:W-:Y:S01]  /*5da0*/  LOP3.LUT P4, RZ, R23, 0x2, RZ, 0xc0, !PT ;  /* 0x0000000217ff7812 */ /* 0x000fe2000788c0ff */
[----:B------:R-:W-:Y:S01]  /*5db0*/  BSSY B1, `(.L_x_449) ;  /* 0x0000075000017945 */ /* 0x000fe20003800000 */
[C---:B0--3--:R-:W-:Y:S02]  /*5dc0*/  LEA R44, P3, R20.reuse, R82, 0x1 ;  /* 0x00000052142c7211 */ /* 0x049fe400078608ff */
[----:B------:R-:W-:Y:S02]  /*5dd0*/  SEL R103, R99, R103, !P4 ;  /* 0x0000006763677207 */ /* 0x000fe40006000000 */
[----:B--2---:R-:W-:Y:S02]  /*5de0*/  LEA.HI.X R45, R20, R83, R91, 0x1, P3 ;  /* 0x00000053142d7211 */ /* 0x004fe400018f0c5b */
[----:B----4-:R-:W-:Y:S02]  /*5df0*/  SHF.R.S32.HI R12, RZ, 0x1f, R103 ;  /* 0x0000001fff0c7819 */ /* 0x010fe40000011467 */
[----:B------:R-:W-:-:S02]  /*5e00*/  ISETP.GE.AND P3, PT, R3, R98, PT ;  /* 0x000000620300720c */ /* 0x000fc40003f66270 */
[----:B------:R-:W-:-:S04]  /*5e10*/  LEA.HI R12, R12, R103, RZ, 0x4 ;  /* 0x000000670c0c7211 */ /* 0x000fc800078f20ff */
[----:B------:R-:W-:-:S04]  /*5e20*/  SHF.R.S32.HI R13, RZ, 0x4, R12 ;  /* 0x00000004ff0d7819 */ /* 0x000fc8000001140c */
[----:B------:R-:W-:-:S04]  /*5e30*/  LEA.HI.SX32 R13, R4, R13, 0x1d ;  /* 0x0000000d040d7211 */ /* 0x000fc800078feaff */
[----:B------:R-:W-:Y:S01]  /*5e40*/  SHF.R.S32.HI R12, RZ, 0x1f, R13 ;  /* 0x0000001fff0c7819 */ /* 0x000fe2000001140d */
[----:B------:R-:W-:-:S03]  /*5e50*/  IMAD.SHL.U32 R46, R13, 0x8, RZ ;  /* 0x000000080d2e7824 */ /* 0x000fc600078e00ff */
[----:B------:R-:W-:Y:S02]  /*5e60*/  LEA.HI R12, R12, R13, RZ, 0x2 ;  /* 0x0000000d0c0c7211 */ /* 0x000fe400078f10ff */
[----:B------:R-:W-:-:S03]  /*5e70*/  LOP3.LUT R13, R143, 0x18, R46, 0xf8, !PT ;  /* 0x000000188f0d7812 */ /* 0x000fc600078ef82e */
[----:B------:R-:W-:Y:S01]  /*5e80*/  IMAD.SHL.U32 R12, R12, 0x400, RZ ;  /* 0x000004000c0c7824 */ /* 0x000fe200078e00ff */
[----:B------:R-:W-:-:S04]  /*5e90*/  LOP3.LUT R13, R13, R144, RZ, 0x3c, !PT ;  /* 0x000000900d0d7212 */ /* 0x000fc800078e3cff */
[----:B------:R-:W-:-:S04]  /*5ea0*/  LOP3.LUT R12, R12, 0x7ffff000, RZ, 0xc0, !PT ;  /* 0x7ffff0000c0c7812 */ /* 0x000fc800078ec0ff */
[----:B------:R-:W-:Y:S01]  /*5eb0*/  IADD3 R15, R13, R12, R145 ;  /* 0x0000000c0d0f7210 */ /* 0x000fe20007ffe091 */
[----:B------:R-:W-:-:S04]  /*5ec0*/  IMAD R13, R18, 0x3000, R94 ;  /* 0x00003000120d7824 */ /* 0x000fc800078e025e */
[----:B------:R-:W-:Y:S02]  /*5ed0*/  IMAD R15, R18, 0x3000, R15 ;  /* 0x00003000120f7824 */ /* 0x000fe400078e020f */
[--C-:B------:R-:W-:Y:S02]  /*5ee0*/  IMAD R13, R13, 0x2, R2.reuse ;  /* 0x000000020d0d7824 */ /* 0x100fe400078e0202 */
[----:B------:R-:W-:-:S04]  /*5ef0*/  IMAD R40, R15, 0x2, R2 ;  /* 0x000000020f287824 */ /* 0x000fc800078e0202 */
[----:B------:R-:W0:Y:S04]  /*5f00*/  LDS.128 R12, [R13+0x15400] ;  /* 0x015400000d0c7984 */ /* 0x000e280000000c00 */
[----:B------:R-:W2:Y:S01]  /*5f10*/  LDS.128 R40, [R40+0x15400] ;  /* 0x0154000028287984 */ /* 0x000ea20000000c00 */
[----:B------:R-:W-:Y:S05]  /*5f20*/  @P3 BRA `(.L_x_450) ;  /* 0x0000000400743947 */ /* 0x000fea0003800000 */
[----:B------:R-:W-:Y:S01]  /*5f30*/  SHF.R.U32.HI R52, RZ, 0x10, R49 ;  /* 0x00000010ff347819 */ /* 0x000fe20000011631 */
[----:B--2---:R-:W-:Y:S01]  /*5f40*/  IMAD.U32 R53, R41, 0x10000, RZ ;  /* 0x0001000029357824 */ /* 0x004fe200078e00ff */
[----:B------:R-:W-:Y:S02]  /*5f50*/  SHF.R.U32.HI R54, RZ, 0x10, R37 ;  /* 0x00000010ff367819 */ /* 0x000fe40000011625 */
[----:B------:R-:W-:Y:S01]  /*5f60*/  PRMT R55, R113, 0x5432, R52 ;  /* 0x0000543271377816 */ /* 0x000fe20000000034 */
[----:B0-----:R-:W-:Y:S01]  /*5f70*/  IMAD.U32 R52, R13, 0x10000, RZ ;  /* 0x000100000d347824 */ /* 0x001fe200078e00ff */
[----:B------:R-:W-:Y:S02]  /*5f80*/  PRMT R47, R111, 0x5432, R54 ;  /* 0x000054326f2f7816 */ /* 0x000fe40000000036 */
[C---:B------:R-:W-:Y:S01]  /*5f90*/  LOP3.LUT R58, R55.reuse, 0xffff0000, RZ, 0xc0, !PT ;  /* 0xffff0000373a7812 */ /* 0x040fe200078ec0ff */
[----:B------:R-:W-:Y:S01]  /*5fa0*/  IMAD.U32 R56, R55, 0x10000, RZ ;  /* 0x0001000037387824 */ /* 0x000fe200078e00ff */
[----:B------:R-:W-:Y:S01]  /*5fb0*/  LOP3.LUT R41, R41, 0xffff0000, RZ, 0xc0, !PT ;  /* 0xffff000029297812 */ /* 0x000fe200078ec0ff */
[----:B------:R-:W-:Y:S01]  /*5fc0*/  IMAD.U32 R54, R47, 0x10000, RZ ;  /* 0x000100002f367824 */ /* 0x000fe200078e00ff */
[----:B------:R-:W-:Y:S01]  /*5fd0*/  LOP3.LUT R13, R13, 0xffff0000, RZ, 0xc0, !PT ;  /* 0xffff00000d0d7812 */ /* 0x000fe200078ec0ff */
[C---:B------:R-:W-:Y:S01]  /*5fe0*/  FMUL.FTZ R57, R53.reuse, R56 ;  /* 0x0000003835397220 */ /* 0x040fe20000410000 */
[----:B------:R-:W-:Y:S01]  /*5ff0*/  SHF.R.U64 R48, R48, 0x10, R49 ;  /* 0x0000001030307819 */ /* 0x000fe20000001231 */
[----:B------:R-:W-:Y:S01]  /*6000*/  FMUL.FTZ R53, R53, R54 ;  /* 0x0000003635357220 */ /* 0x000fe20000410000 */
[----:B-1----:R-:W-:Y:S01]  /*6010*/  FMUL.FTZ R60, R41, R58 ;  /* 0x0000003a293c7220 */ /* 0x002fe20000410000 */
[----:B------:R-:W-:Y:S01]  /*6020*/  FFMA.FTZ R54, R52, R54, -R57 ;  /* 0x0000003634367223 */ /* 0x000fe20000010839 */
[----:B------:R-:W-:Y:S01]  /*6030*/  SHF.R.U64 R36, R36, 0x10, R37 ;  /* 0x0000001024247819 */ /* 0x000fe20000001225 */
[----:B------:R-:W-:Y:S01]  /*6040*/  FFMA.FTZ R52, R52, R56, R53 ;  /* 0x0000003834347223 */ /* 0x000fe20000010035 */
[----:B------:R-:W-:Y:S01]  /*6050*/  LOP3.LUT R56, R47, 0xffff0000, RZ, 0xc0, !PT ;  /* 0xffff00002f387812 */ /* 0x000fe200078ec0ff */
[----:B------:R-:W-:Y:S01]  /*6060*/  IMAD.U32 R37, R12, 0x10000, RZ ;  /* 0x000100000c257824 */ /* 0x000fe200078e00ff */
[--C-:B------:R-:W-:Y:S01]  /*6070*/  SHF.R.U32.HI R53, RZ, 0x10, R51.reuse ;  /* 0x00000010ff357819 */ /* 0x100fe20000011633 */
[----:B------:R-:W-:Y:S01]  /*6080*/  IMAD.U32 R55, R15, 0x10000, RZ ;  /* 0x000100000f377824 */ /* 0x000fe200078e00ff */
[----:B------:R-:W-:Y:S01]  /*6090*/  SHF.R.U64 R51, R50, 0x10, R51 ;  /* 0x0000001032337819 */ /* 0x000fe20000001233 */
[-C--:B------:R-:W-:Y:S01]  /*60a0*/  FMUL.FTZ R47, R41, R56.reuse ;  /* 0x00000038292f7220 */ /* 0x080fe20000410000 */
[----:B------:R-:W-:Y:S01]  /*60b0*/  FFMA.FTZ R41, R13, R56, -R60 ;  /* 0x000000380d297223 */ /* 0x000fe2000001083c */
[----:B------:R-:W-:Y:S01]  /*60c0*/  PRMT R53, R112, 0x5432, R53 ;  /* 0x0000543270357816 */ /* 0x000fe20000000035 */
[----:B------:R-:W-:-:S02]  /*60d0*/  IMAD.U32 R56, R43, 0x10000, RZ ;  /* 0x000100002b387824 */ /* 0x000fc400078e00ff */
[----:B------:R-:W-:Y:S01]  /*60e0*/  FFMA.FTZ R13, R13, R58, R47 ;  /* 0x0000003a0d0d7223 */ /* 0x000fe2000001002f */
[--C-:B------:R-:W-:Y:S02]  /*60f0*/  SHF.R.U32.HI R47, RZ, 0x10, R39.reuse ;  /* 0x00000010ff2f7819 */ /* 0x100fe40000011627 */
[----:B------:R-:W-:Y:S01]  /*6100*/  SHF.R.U64 R39, R38, 0x10, R39 ;  /* 0x0000001026277819 */ /* 0x000fe20000001227 */
[----:B------:R-:W-:Y:S01]  /*6110*/  IMAD.U32 R58, R53, 0x10000, RZ ;  /* 0x00010000353a7824 */ /* 0x000fe200078e00ff */
[----:B------:R-:W-:Y:S01]  /*6120*/  PRMT R47, R110, 0x5432, R47 ;  /* 0x000054326e2f7816 */ /* 0x000fe2000000002f */
[----:B------:R-:W-:Y:S01]  /*6130*/  IMAD.U32 R38, R40, 0x10000, RZ ;  /* 0x0001000028267824 */ /* 0x000fe200078e00ff */
[----:B------:R-:W-:Y:S01]  /*6140*/  LOP3.LUT R50, R43, 0xffff0000, RZ, 0xc0, !PT ;  /* 0xffff00002b327812 */ /* 0x000fe200078ec0ff */
[----:B------:R-:W-:Y:S01]  /*6150*/  IMAD.U32 R43, R42, 0x10000, RZ ;  /* 0x000100002a2b7824 */ /* 0x000fe200078e00ff */
[----:B------:R-:W-:Y:S01]  /*6160*/  LOP3.LUT R53, R53, 0xffff0000, RZ, 0xc0, !PT ;  /* 0xffff000035357812 */ /* 0x000fe200078ec0ff */
[C---:B------:R-:W-:Y:S01]  /*6170*/  IMAD.U32 R57, R47.reuse, 0x10000, RZ ;  /* 0x000100002f397824 */ /* 0x040fe200078e00ff */
[----:B------:R-:W-:Y:S01]  /*6180*/  PRMT R110, R110, 0x5410, R39 ;  /* 0x000054106e6e7816 */ /* 0x000fe20000000027 */
[C---:B------:R-:W-:Y:S01]  /*6190*/  FMUL.FTZ R60, R56.reuse, R58 ;  /* 0x0000003a383c7220 */ /* 0x040fe20000410000 */
[----:B------:R-:W-:Y:S01]  /*61a0*/  LOP3.LUT R39, R47, 0xffff0000, RZ, 0xc0, !PT ;  /* 0xffff00002f277812 */ /* 0x000fe200078ec0ff */
[-C--:B------:R-:W-:Y:S01]  /*61b0*/  FMUL.FTZ R59, R56, R57.reuse ;  /* 0x00000039383b7220 */ /* 0x080fe20000410000 */
[----:B------:R-:W-:Y:S01]  /*61c0*/  PRMT R113, R113, 0x5410, R48 ;  /* 0x0000541071717816 */ /* 0x000fe20000000030 */
[----:B------:R-:W-:Y:S01]  /*61d0*/  FFMA.FTZ R56, R55, R57, -R60 ;  /* 0x0000003937387223 */ /* 0x000fe2000001083c */
[----:B------:R-:W-:Y:S01]  /*61e0*/  LOP3.LUT R49, R15, 0xffff0000, RZ, 0xc0, !PT ;  /* 0xffff00000f317812 */ /* 0x000fe200078ec0ff */
[----:B------:R-:W-:Y:S01]  /*61f0*/  IMAD.U32 R15, R14, 0x10000, RZ ;  /* 0x000100000e0f7824 */ /* 0x000fe200078e00ff */
[----:B------:R-:W-:Y:S01]  /*6200*/  PRMT R111, R111, 0x5410, R36 ;  /* 0x000054106f6f7816 */ /* 0x000fe20000000024 */
[C---:B------:R-:W-:Y:S01]  /*6210*/  FMUL.FTZ R36, R50.reuse, R53 ;  /* 0x0000003532247220 */ /* 0x040fe20000410000 */
[-C--:B------:R-:W-:Y:S01]  /*6220*/  FMUL.FTZ R50, R50, R39.reuse ;  /* 0x0000002732327220 */ /* 0x080fe20000410000 */
[----:B------:R-:W-:Y:S01]  /*6230*/  IMAD.U32 R48, R113, 0x10000, RZ ;  /* 0x0001000071307824 */ /* 0x000fe200078e00ff */
[----:B------:R-:W-:Y:S01]  /*6240*/  LOP3.LUT R40, R40, 0xffff0000, RZ, 0xc0, !PT ;  /* 0xffff000028287812 */ /* 0x000fe200078ec0ff */
[----:B------:R-:W-:Y:S01]  /*6250*/  FFMA.FTZ R39, R49, R39, -R36 ;  /* 0x0000002731277223 */ /* 0x000fe20000010824 */
[----:B------:R-:W-:-:S02]  /*6260*/  IMAD.U32 R47, R111, 0x10000, RZ ;  /* 0x000100006f2f7824 */ /* 0x000fc400078e00ff */
[----:B------:R-:W-:Y:S01]  /*6270*/  FFMA.FTZ R36, R49, R53, R50 ;  /* 0x0000003531247223 */ /* 0x000fe20000010032 */
[----:B------:R-:W-:Y:S01]  /*6280*/  LOP3.LUT R113, R113, 0xffff0000, RZ, 0xc0, !PT ;  /* 0xffff000071717812 */ /* 0x000fe200078ec0ff */
[CC--:B------:R-:W-:Y:S01]  /*6290*/  FMUL.FTZ R50, R38.reuse, R48.reuse ;  /* 0x0000003026327220 */ /* 0x0c0fe20000410000 */
[----:B------:R-:W-:Y:S01]  /*62a0*/  LOP3.LUT R111, R111, 0xffff0000, RZ, 0xc0, !PT ;  /* 0xffff00006f6f7812 */ /* 0x000fe200078ec0ff */
[-C--:B------:R-:W-:Y:S01]  /*62b0*/  FMUL.FTZ R49, R38, R47.reuse ;  /* 0x0000002f26317220 */ /* 0x080fe20000410000 */
[----:B------:R-:W-:Y:S01]  /*62c0*/  PRMT R112, R112, 0x5410, R51 ;  /* 0x0000541070707816 */ /* 0x000fe20000000033 */
[C---:B------:R-:W-:Y:S01]  /*62d0*/  FFMA.FTZ R38, R37.reuse, R47, -R50 ;  /* 0x0000002f25267223 */ /* 0x040fe20000010832 */
[----:B------:R-:W-:Y:S01]  /*62e0*/  LOP3.LUT R12, R12, 0xffff0000, RZ, 0xc0, !PT ;  /* 0xffff00000c0c7812 */ /* 0x000fe200078ec0ff */
[----:B------:R-:W-:Y:S01]  /*62f0*/  FMUL.FTZ R47, R40, R113 ;  /* 0x00000071282f7220 */ /* 0x000fe20000410000 */
[----:B------:R-:W-:Y:S01]  /*6300*/  LOP3.LUT R42, R42, 0xffff0000, RZ, 0xc0, !PT ;  /* 0xffff00002a2a7812 */ /* 0x000fe200078ec0ff */
[----:B------:R-:W-:Y:S01]  /*6310*/  FFMA.FTZ R37, R37, R48, R49 ;  /* 0x0000003025257223 */ /* 0x000fe20000010031 */
[----:B------:R-:W-:Y:S01]  /*6320*/  FMUL.FTZ R53, R40, R111 ;  /* 0x0000006f28357220 */ /* 0x000fe20000410000 */
[C---:B------:R-:W-:Y:S01]  /*6330*/  LOP3.LUT R51, R112.reuse, 0xffff0000, RZ, 0xc0, !PT ;  /* 0xffff000070337812 */ /* 0x040fe200078ec0ff */
[----:B------:R-:W-:Y:S01]  /*6340*/  IMAD.U32 R48, R112, 0x10000, RZ ;  /* 0x0001000070307824 */ /* 0x000fe200078e00ff */
[C---:B------:R-:W-:Y:S01]  /*6350*/  LOP3.LUT R49, R110.reuse, 0xffff0000, RZ, 0xc0, !PT ;  /* 0xffff00006e317812 */ /* 0x040fe200078ec0ff */
[----:B------:R-:W-:-:S02]  /*6360*/  IMAD.U32 R40, R110, 0x10000, RZ ;  /* 0x000100006e287824 */ /* 0x000fc400078e00ff */
[C---:B------:R-:W-:Y:S01]  /*6370*/  FFMA.FTZ R47, R12.reuse, R111, -R47 ;  /* 0x0000006f0c2f7223 */ /* 0x040fe2000001082f */
[----:B------:R-:W-:Y:S01]  /*6380*/  FFMA.FTZ R12, R12, R113, R53 ;  /* 0x000000710c0c7223 */ /* 0x000fe20000010035 */
[----:B------:R-:W-:Y:S01]  /*6390*/  LOP3.LUT R14, R14, 0xffff0000, RZ, 0xc0, !PT ;  /* 0xffff00000e0e7812 */ /* 0x000fe200078ec0ff */
[----:B------:R-:W-:Y:S01]  /*63a0*/  FMUL.FTZ R50, R43, R48 ;  /* 0x000000302b327220 */ /* 0x000fe20000410000 */
[C---:B------:R-:W-:Y:S01]  /*63b0*/  FMUL.FTZ R53, R42.reuse, R51 ;  /* 0x000000332a357220 */ /* 0x040fe20000410000 */
[----:B------:R-:W-:Y:S01]  /*63c0*/  FFMA.FTZ R55, R55, R58, R59 ;  /* 0x0000003a37377223 */ /* 0x000fe2000001003b */
[-C--:B------:R-:W-:Y:S01]  /*63d0*/  FMUL.FTZ R43, R43, R40.reuse ;  /* 0x000000282b2b7220 */ /* 0x080fe20000410000 */
[----:B------:R-:W-:Y:S01]  /*63e0*/  FMUL.FTZ R42, R42, R49 ;  /* 0x000000312a2a7220 */ /* 0x000fe20000410000 */
[----:B------:R-:W-:Y:S01]  /*63f0*/  FFMA.FTZ R50, R15, R40, -R50 ;  /* 0x000000280f327223 */ /* 0x000fe20000010832 */
[----:B------:R-:W-:Y:S01]  /*6400*/  F2FP.BF16.F32.PACK_AB R41, R41, R54 ;  /* 0x000000362929723e */ /* 0x000fe200000010ff */
[----:B------:R-:W-:Y:S01]  /*6410*/  FFMA.FTZ R43, R15, R48, R43 ;  /* 0x000000300f2b7223 */ /* 0x000fe2000001002b */
[C---:B------:R-:W-:Y:S01]  /*6420*/  FFMA.FTZ R42, R14.reuse, R51, R42 ;  /* 0x000000330e2a7223 */ /* 0x040fe2000001002a */
[----:B------:R-:W-:Y:S01]  /*6430*/  F2FP.BF16.F32.PACK_AB R40, R47, R38 ;  /* 0x000000262f28723e */ /* 0x000fe200000010ff */
[----:B------:R-:W-:Y:S01]  /*6440*/  FFMA.FTZ R53, R14, R49, -R53 ;  /* 0x000000310e357223 */ /* 0x000fe20000010835 */
[----:B------:R-:W-:Y:S01]  /*6450*/  F2FP.BF16.F32.PACK_AB R52, R13, R52 ;  /* 0x000000340d34723e */ /* 0x000fe200000010ff */
[----:B------:R-:W-:Y:S01]  /*6460*/  IMAD.MOV.U32 R13, RZ, RZ, R41 ;  /* 0x000000ffff0d7224 */ /* 0x000fe200078e0029 */
[----:B------:R-:W-:-:S02]  /*6470*/  F2FP.BF16.F32.PACK_AB R36, R36, R55 ;  /* 0x000000372424723e */ /* 0x000fc400000010ff */
[----:B------:R-:W-:Y:S01]  /*6480*/  F2FP.BF16.F32.PACK_AB R37, R12, R37 ;  /* 0x000000250c25723e */ /* 0x000fe200000010ff */
[----:B------:R-:W-:Y:S01]  /*6490*/  IMAD.MOV.U32 R12, RZ, RZ, R40 ;  /* 0x000000ffff0c7224 */ /* 0x000fe200078e0028 */
[----:B------:R-:W-:Y:S01]  /*64a0*/  F2FP.BF16.F32.PACK_AB R42, R42, R43 ;  /* 0x0000002b2a2a723e */ /* 0x000fe200000010ff */
[----:B------:R-:W-:Y:S01]  /*64b0*/  IMAD.MOV.U32 R41, RZ, RZ, R52 ;  /* 0x000000ffff297224 */ /* 0x000fe200078e0034 */
[----:B------:R-:W-:Y:S01]  /*64c0*/  F2FP.BF16.F32.PACK_AB R15, R39, R56 ;  /* 0x00000038270f723e */ /* 0x000fe200000010ff */
[----:B------:R-:W-:Y:S01]  /*64d0*/  IMAD.MOV.U32 R40, RZ, RZ, R37 ;  /* 0x000000ffff287224 */ /* 0x000fe200078e0025 */
[----:B------:R-:W-:Y:S01]  /*64e0*/  F2FP.BF16.F32.PACK_AB R14, R53, R50 ;  /* 0x00000032350e723e */ /* 0x000fe200000010ff */
[----:B------:R-:W-:-:S07]  /*64f0*/  IMAD.MOV.U32 R43, RZ, RZ, R36 ;  /* 0x000000ffff2b7224 */ /* 0x000fce00078e0024 */
.L_x_450:
[----:B------:R-:W-:Y:S05]  /*6500*/  BSYNC B1 ;  /* 0x0000000000017941 */ /* 0x000fea0003800000 */
.L_x_449:
[----:B0-----:R0:W-:Y:S01]  /*6510*/  ST.E.128 desc[UR42][R44.64], R12 ;  /* 0x0000000c2c007985 */ /* 0x0011e2000c101d2a */
[----:B------:R-:W-:-:S13]  /*6520*/  ISETP.GE.AND P3, PT, R46, R11, PT ;  /* 0x0000000b2e00720c */ /* 0x000fda0003f66270 */
[----:B------:R-:W-:Y:S05]  /*6530*/  @P3 BRA `(.L_x_412) ;  /* 0x0000000400303947 */ /* 0x000fea0003800000 */
[----:B------:R-:W-:-:S05]  /*6540*/  IMAD.WIDE R82, R46, 0x2, R82 ;  /* 0x000000022e527825 */ /* 0x000fca00078e0252 */
[----:B--2---:R2:W-:Y:S01]  /*6550*/  ST.E.128 desc[UR42][R82.64], R40 ;  /* 0x0000002852007985 */ /* 0x0045e2000c101d2a */
[----:B------:R-:W-:Y:S05]  /*6560*/  BRA `(.L_x_412) ;  /* 0x0000000400247947 */ /* 0x000fea0003800000 */
.L_x_404:
[----:B------:R-:W-:-:S06]  /*6570*/  UISETP.NE.AND UP0, UPT, UR40, 0x3, UPT ;  /* 0x000000032800788c */ /* 0x000fcc000bf05270 */
[----:B------:R-:W-:-:S13]  /*6580*/  PLOP3.LUT P2, PT, PT, PT, UP0, 0x80, 0x0 ;  /* 0x000000000000781c */ /* 0x000fda0003f4f008 */
[----:B------:R-:W-:Y:S05]  /*6590*/  @!P2 BRA `(.L_x_451) ;  /* 0x000000000004a947 */ /* 0x000fea0003800000 */
[----:B------:R-:W-:Y:S01]  /*65a0*/  BPT.TRAP 0x1 ;  /* 0x000000040000795c */ /* 0x000fe20000300000 */
.L_x_451:
[----:B------:R-:W-:Y:S01]  /*65b0*/  IMAD R31, R18, 0x8, R2 ;  /* 0x00000008121f7824 */ /* 0x000fe200078e0202 */
[----:B------:R-:W-:Y:S01]  /*65c0*/  SHF.L.U32 R80, R137, 0x1f, RZ ;  /* 0x0000001f89507819 */ /* 0x000fe200000006ff */
[----:B------:R-:W-:Y:S01]  /*65d0*/  BSSY B1, `(.L_x_452) ;  /* 0x0000004000017945 */ /* 0x000fe20003800000 */
[----:B------:R-:W-:Y:S02]  /*65e0*/  SHF.R.S32.HI R77, RZ, 0x1f, R76 ;  /* 0x0000001fff4d7819 */ /* 0x000fe4000001144c */
[----:B------:R-:W0:Y:S02]  /*65f0*/  SYNCS.PHASECHK.TRANS64.TRYWAIT P3, [R31+URZ+0x2d890], R80 ;  /* 0x02d890501f0075a7 */ /* 0x000e24000806017f */
[----:B0-----:R-:W-:Y:S05]  /*6600*/  @!P3 BRA `(.L_x_453) ;  /* 0x0000012c002cb947 */ /* 0x001fea0003800000 */
.L_x_669:
[----:B------:R-:W-:Y:S05]  /*6610*/  BSYNC B1 ;  /* 0x0000000000017941 */ /* 0x000fea0003800000 */
.L_x_452:
[----:B------:R-:W-:Y:S01]  /*6620*/  ULDC.64 UR4, c[0x0][0x300] ;  /* 0x0000c00000047ab9 */ /* 0x000fe20000000a00 */
[----:B-----5:R-:W-:Y:S01]  /*6630*/  SHF.R.S32.HI R78, RZ, 0x1f, R75 ;  /* 0x0000001fff4e7819 */ /* 0x020fe2000001144b */
[----:B------:R-:W-:Y:S02]  /*6640*/  IMAD R11, R77, UR4, RZ ;  /* 0x000000044d0b7c24 */ /* 0x000fe4000f8e02ff */
[----:B------:R-:W-:-:S04]  /*6650*/  IMAD.WIDE.U32 R12, R76, UR4, RZ ;  /* 0x000000044c0c7c25 */ /* 0x000fc8000f8e00ff */
[----:B------:R-:W-:Y:S01]  /*6660*/  IMAD R11, R76, UR5, R11 ;  /* 0x000000054c0b7c24 */ /* 0x000fe2000f8e020b */
[----:B------:R-:W-:Y:S01]  /*6670*/  ULDC.64 UR4, c[0x0][0x310] ;  /* 0x0000c40000047ab9 */ /* 0x000fe20000000a00 */
[----:B------:R-:W-:Y:S02]  /*6680*/  IMAD R79, R26, -0x80, R24 ;  /* 0xffffff801a4f7824 */ /* 0x000fe400078e0218 */
[----:B------:R-:W-:Y:S02]  /*6690*/  IMAD R14, R78, UR4, RZ ;  /* 0x000000044e0e7c24 */ /* 0x000fe4000f8e02ff */
[----:B------:R-:W-:Y:S01]  /*66a0*/  IMAD.IADD R13, R13, 0x1, R11 ;  /* 0x000000010d0d7824 */ /* 0x000fe200078e020b */
[----:B------:R-:W-:Y:S01]  /*66b0*/  VIMNMX R79, R79, 0x80, PT ;  /* 0x000000804f4f7848 */ /* 0x000fe20003fe0100 */
[C---:B------:R-:W-:Y:S02]  /*66c0*/  IMAD R11, R75.reuse, UR5, R14 ;  /* 0x000000054b0b7c24 */ /* 0x040fe4000f8e020e */
[----:B------:R-:W-:Y:S01]  /*66d0*/  IMAD.WIDE.U32 R12, R75, UR4, R12 ;  /* 0x000000044b0c7c25 */ /* 0x000fe2000f8e000c */
[----:B------:R-:W-:-:S03]  /*66e0*/  ULDC.64 UR4, c[0x0][0x308] ;  /* 0x0000c20000047ab9 */ /* 0x000fc60000000a00 */
[----:B------:R-:W-:Y:S02]  /*66f0*/  IMAD R15, R7, UR4, RZ ;  /* 0x00000004070f7c24 */ /* 0x000fe4000f8e02ff */
[----:B------:R-:W-:Y:S02]  /*6700*/  IMAD.IADD R13, R13, 0x1, R11 ;  /* 0x000000010d0d7824 */ /* 0x000fe400078e020b */
[C---:B------:R-:W-:Y:S02]  /*6710*/  IMAD R15, R34.reuse, UR5, R15 ;  /* 0x00000005220f7c24 */ /* 0x040fe4000f8e020f */
[----:B------:R-:W-:Y:S01]  /*6720*/  IMAD.WIDE.U32 R12, R34, UR4, R12 ;  /* 0x00000004220c7c25 */ /* 0x000fe2000f8e000c */
[----:B------:R-:W-:-:S03]  /*6730*/  ULDC.64 UR4, c[0x0][0x2e8] ;  /* 0x0000ba0000047ab9 */ /* 0x000fc60000000a00 */
[----:B------:R-:W-:Y:S01]  /*6740*/  IMAD.IADD R13, R13, 0x1, R15 ;  /* 0x000000010d0d7824 */ /* 0x000fe200078e020f */
[----:B------:R-:W-:Y:S01]  /*6750*/  LEA R42, P3, R12, UR4, 0x1 ;  /* 0x000000040c2a7c11 */ /* 0x000fe2000f8608ff */
[----:B------:R-:W-:-:S03]  /*6760*/  UMOV UR4, 0xffffffff ;  /* 0xffffffff00047882 */ /* 0x000fc60000000000 */
[----:B------:R-:W-:Y:S02]  /*6770*/  LEA.HI.X R13, R12, UR5, R13, 0x1, P3 ;  /* 0x000000050c0d7c11 */ /* 0x000fe400098f0c0d */
[----:B------:R-:W-:Y:S01]  /*6780*/  ISETP.GT.AND P3, PT, R79, R138, PT ;  /* 0x0000008a4f00720c */ /* 0x000fe20003f64270 */
[----:B------:R-:W-:-:S12]  /*6790*/  BRA.DIV UR4, `(.L_x_454) ;  /* 0x0000012a04dc7947 */ /* 0x000fd8000b800000 */
[----:B------:R1:W2:Y:S04]  /*67a0*/  SHFL.IDX PT, R43, R13, RZ, 0x1e1f ;  /* 0x001e1fff0d2b7589 */ /* 0x0002a800000e0000 */
[----:B------:R-:W3:Y:S02]  /*67b0*/  SHFL.IDX PT, R42, R42, RZ, 0x1e1f ;  /* 0x001e1fff2a2a7589 */ /* 0x000ee400000e0000 */
.L_x_673:
[----:B------:R-:W-:Y:S05]  /*67c0*/  @!P3 BRA `(.L_x_412) ;  /* 0x00000000008cb947 */ /* 0x000fea0003800000 */
[----:B------:R-:W-:Y:S02]  /*67d0*/  ULDC UR4, c[0x0][0x2f4] ;  /* 0x0000bd0000047ab9 */ /* 0x000fe40000000800 */
[----:B------:R-:W-:Y:S02]  /*67e0*/  ISETP.GE.AND P5, PT, R16, UR4, PT ;  /* 0x0000000410007c0c */ /* 0x000fe4000bfa6270 */
[----:B------:R-:W-:-:S11]  /*67f0*/  ISETP.GE.AND P4, PT, R22, UR4, PT ;  /* 0x0000000416007c0c */ /* 0x000fd6000bf86270 */
[----:B-1----:R-:W1:Y:S01]  /*6800*/  @!P5 LDS.128 R12, [R35+0x15000] ;  /* 0x01500000230cd984 */ /* 0x002e620000000c00 */
[----:B---3--:R-:W-:-:S04]  /*6810*/  @!P5 LEA R40, P3, R16, R42, 0x1 ;  /* 0x0000002a1028d211 */ /* 0x008fc800078608ff */
[----:B--2---:R-:W-:Y:S02]  /*6820*/  @!P5 LEA.HI.X R41, R16, R43, R17, 0x1, P3 ;  /* 0x0000002b1029d211 */ /* 0x004fe400018f0c11 */
[----:B------:R-:W-:-:S04]  /*6830*/  @!P4 LEA R38, P3, R22, R42, 0x1 ;  /* 0x0000002a1626c211 */ /* 0x000fc800078608ff */
[----:B------:R-:W-:Y:S02]  /*6840*/  @!P4 LEA.HI.X R39, R22, R43, R153, 0x1, P3 ;  /* 0x0000002b1627c211 */ /* 0x000fe400018f0c99 */
[----:B------:R-:W-:-:S13]  /*6850*/  ISETP.GE.AND P3, PT, R19, UR4, PT ;  /* 0x0000000413007c0c */ /* 0x000fda000bf66270 */
[----:B------:R-:W-:-:S04]  /*6860*/  @!P3 LEA R36, P6, R19, R42, 0x1 ;  /* 0x0000002a1324b211 */ /* 0x000fc800078c08ff */
[----:B------:R-:W-:Y:S01]  /*6870*/  @!P3 LEA.HI.X R37, R19, R43, R152, 0x1, P6 ;  /* 0x0000002b1325b211 */ /* 0x000fe200030f0c98 */
[----:B-1----:R1:W-:Y:S01]  /*6880*/  @!P5 ST.E.128 desc[UR42][R40.64], R12 ;  /* 0x0000000c2800d985 */ /* 0x0023e2000c101d2a */
[----:B------:R-:W-:-:S13]  /*6890*/  ISETP.GE.AND P5, PT, R0, UR4, PT ;  /* 0x0000000400007c0c */ /* 0x000fda000bfa6270 */
[----:B------:R-:W2:Y:S01]  /*68a0*/  @!P5 LDS.128 R12, [R32+0x15000] ;  /* 0x01500000200cd984 */ /* 0x000ea20000000c00 */
[----:B------:R-:W-:Y:S02]  /*68b0*/  @!P5 IMAD.SHL.U32 R11, R148, 0x8, RZ ;  /* 0x00000008940bd824 */ /* 0x000fe400078e00ff */
[----:B-1----:R-:W-:Y:S02]  /*68c0*/  @!P5 IMAD.MOV.U32 R40, RZ, RZ, R42 ;  /* 0x000000ffff28d224 */ /* 0x002fe400078e002a */
[----:B------:R-:W-:Y:S02]  /*68d0*/  @!P5 IMAD.MOV.U32 R41, RZ, RZ, R43 ;  /* 0x000000ffff29d224 */ /* 0x000fe400078e002b */
[----:B------:R-:W-:-:S05]  /*68e0*/  @!P5 IMAD.WIDE R40, R11, 0x2, R40 ;  /* 0x000000020b28d825 */ /* 0x000fca00078e0228 */
[----:B--2---:R1:W-:Y:S01]  /*68f0*/  @!P5 ST.E.128 desc[UR42][R40.64], R12 ;  /* 0x0000000c2800d985 */ /* 0x0043e2000c101d2a */
[----:B------:R-:W-:-:S13]  /*6900*/  ISETP.GE.AND P5, PT, R3, UR4, PT ;  /* 0x0000000403007c0c */ /* 0x000fda000bfa6270 */
[----:B------:R-:W2:Y:S01]  /*6910*/  @!P5 LDS.128 R12, [R35+0x17000] ;  /* 0x01700000230cd984 */ /* 0x000ea20000000c00 */
[----:B------:R-:W-:Y:S02]  /*6920*/  @!P5 IMAD.SHL.U32 R11, R149, 0x8, RZ ;  /* 0x00000008950bd824 */ /* 0x000fe400078e00ff */
[----:B-1----:R-:W-:Y:S02]  /*6930*/  @!P5 IMAD.MOV.U32 R40, RZ, RZ, R42 ;  /* 0x000000ffff28d224 */ /* 0x002fe400078e002a */
[----:B------:R-:W-:Y:S02]  /*6940*/  @!P5 IMAD.MOV.U32 R41, RZ, RZ, R43 ;  /* 0x000000ffff29d224 */ /* 0x000fe400078e002b */
[----:B------:R-:W-:-:S05]  /*6950*/  @!P5 IMAD.WIDE R40, R11, 0x2, R40 ;  /* 0x000000020b28d825 */ /* 0x000fca00078e0228 */
[----:B--2---:R1:W-:Y:S01]  /*6960*/  @!P5 ST.E.128 desc[UR42][R40.64], R12 ;  /* 0x0000000c2800d985 */ /* 0x0043e2000c101d2a */
[----:B------:R-:W-:-:S03]  /*6970*/  ISETP.GE.AND P5, PT, R136, UR4, PT ;  /* 0x0000000488007c0c */ /* 0x000fc6000bfa6270 */
[----:B------:R-:W2:Y:S10]  /*6980*/  @!P4 LDS.128 R12, [R32+0x17000] ;  /* 0x01700000200cc984 */ /* 0x000eb40000000c00 */
[----:B-1----:R-:W-:-:S04]  /*6990*/  @!P5 LEA R40, P6, R136, R42, 0x1 ;  /* 0x0000002a8828d211 */ /* 0x002fc800078c08ff */
[----:B------:R-:W-:Y:S01]  /*69a0*/  @!P5 LEA.HI.X R41, R136, R43, R151, 0x1, P6 ;  /* 0x0000002b8829d211 */ /* 0x000fe200030f0c97 */
[----:B--2---:R-:W-:Y:S04]  /*69b0*/  @!P4 ST.E.128 desc[UR42][R38.64], R12 ;  /* 0x0000000c2600c985 */ /* 0x004fe8000c101d2a */
[----:B------:R-:W1:Y:S04]  /*69c0*/  @!P3 LDS.128 R12, [R35+0x19000] ;  /* 0x01900000230cb984 */ /* 0x000e680000000c00 */
[----:B-1----:R-:W-:Y:S04]  /*69d0*/  @!P3 ST.E.128 desc[UR42][R36.64], R12 ;  /* 0x0000000c2400b985 */ /* 0x002fe8000c101d2a */
[----:B------:R-:W1:Y:S04]  /*69e0*/  @!P5 LDS.128 R12, [R32+0x19000] ;  /* 0x01900000200cd984 */ /* 0x000e680000000c00 */
[----:B-1----:R4:W-:Y:S02]  /*69f0*/  @!P5 ST.E.128 desc[UR42][R40.64], R12 ;  /* 0x0000000c2800d985 */ /* 0x0029e4000c101d2a */
.L_x_412:
[----:B------:R-:W-:Y:S05]  /*6a00*/  BSYNC B0 ;  /* 0x0000000000007941 */ /* 0x000fea0003800000 */
.L_x_403:
[----:B------:R-:W5:Y:S01]  /*6a10*/  S2R R11, SR_TID.X ;  /* 0x00000000000b7919 */ /* 0x000f620000002100 */
[----:B------:R-:W-:Y:S01]  /*6a20*/  @!PT LDS RZ, [RZ] ;  /* 0x00000000fffff984 */ /* 0x000fe20000000800 */
[----:B------:R-:W-:Y:S01]  /*6a30*/  @!PT LDS RZ, [RZ] ;  /* 0x00000000fffff984 */ /* 0x000fe20000000800 */
[----:B------:R-:W-:Y:S01]  /*6a40*/  @!PT LDS RZ, [RZ] ;  /* 0x00000000fffff984 */ /* 0x000fe20000000800 */
[----:B------:R-:W-:Y:S01]  /*6a50*/  @!PT LDS RZ, [RZ] ;  /* 0x00000000fffff984 */ /* 0x000fe20000000800 */
[----:B------:R0:W-:Y:S06]  /*6a60*/  MEMBAR.ALL.CTA ;  /* 0x0000000000007992 */ /* 0x0001ec0000008000 */
[----:B0-----:R-:W0:Y:S01]  /*6a70*/  FENCE.VIEW.ASYNC.S ;  /* 0x00000000000073c6 */ /* 0x001e220000000000 */
[----:B------:R-:W-:Y:S05]  /*6a80*/  WARPSYNC.ALL ;  /* 0x0000000000007948 */ /* 0x000fea0003800000 */
[----:B------:R-:W-:Y:S01]  /*6a90*/  BSSY B0, `(.L_x_455) ;  /* 0x0000008000007945 */ /* 0x000fe20003800000 */
[----:B0-----:R0:W-:Y:S01]  /*6aa0*/  BAR.SYNC.DEFER_BLOCKING R102, 0x80 ;  /* 0x000200660000751d */ /* 0x0011e20000010000 */
[----:B-----5:R-:W-:-:S13]  /*6ab0*/  LOP3.LUT P3, RZ, R11, 0x7f, RZ, 0xc0, !PT ;  /* 0x0000007f0bff7812 */ /* 0x020fda000786c0ff */
[----:B------:R-:W-:-:S05]  /*6ac0*/  @!P3 VIADD R11, R31, 0x2d8a0 ;  /* 0x0002d8a01f0bb836 */ /* 0x000fca0000000000 */
[----:B------:R-:W-:-:S04]  /*6ad0*/  @!P3 PRMT R11, RZ, 0x654, R11 ;  /* 0x00000654ff0bb816 */ /* 0x000fc8000000000b */
[----:B------:R0:W-:Y:S01]  /*6ae0*/  @!P3 SYNCS.ARRIVE.TRANS64.RED.A1T0 RZ, [R11+URZ], RZ ;  /* 0x000000ff0bffb9a7 */ /* 0x0001e2000810043f */
[----:B------:R-:W-:Y:S05]  /*6af0*/  @!P2 BRA `(.L_x_456) ;  /* 0x000000000004a947 */ /* 0x000fea0003800000 */
[----:B------:R-:W-:Y:S01]  /*6b00*/  BPT.TRAP 0x1 ;  /* 0x000000040000795c */ /* 0x000fe20000300000 */
.L_x_456:
[----:B------:R-:W-:Y:S05]  /*6b10*/  BSYNC B0 ;  /* 0x0000000000007941 */ /* 0x000fea0003800000 */
.L_x_455:
[----:B------:R-:W5:Y:S01]  /*6b20*/  SYNCS.PHASECHK.TRANS64.TRYWAIT P2, [R31+URZ+0x2d8b0], R80 ;  /* 0x02d8b0501f0075a7 */ /* 0x000f62000804017f */
[----:B------:R-:W-:Y:S04]  /*6b30*/  BSSY B0, `(.L_x_457) ;  /* 0x0000002000007945 */ /* 0x000fe80003800000 */
[----:B-----5:R-:W-:Y:S05]  /*6b40*/  @!P2 BRA `(.L_x_458) ;  /* 0x000001280038a947 */ /* 0x020fea0003800000 */
.L_x_674:
[----:B------:R-:W-:Y:S05]  /*6b50*/  BSYNC B0 ;  /* 0x0000000000007941 */ /* 0x000fea0003800000 */
.L_x_457:
[----:B------:R-:W-:Y:S01]  /*6b60*/  ULDC.64 UR4, c[0x0][0x328] ;  /* 0x0000ca0000047ab9 */ /* 0x000fe20000000a00 */
[----:B------:R-:W-:Y:S01]  /*6b70*/  BSSY B0, `(.L_x_459) ;  /* 0x0000037000007945 */ /* 0x000fe20003800000 */
[----:B------:R-:W-:Y:S02]  /*6b80*/  IMAD R77, R77, UR4, RZ ;  /* 0x000000044d4d7c24 */ /* 0x000fe4000f8e02ff */
[----:B-1-34-:R-:W-:-:S04]  /*6b90*/  IMAD.WIDE.U32 R12, R76, UR4, RZ ;  /* 0x000000044c0c7c25 */ /* 0x01afc8000f8e00ff */
[----:B------:R-:W-:Y:S01]  /*6ba0*/  IMAD R77, R76, UR5, R77 ;  /* 0x000000054c4d7c24 */ /* 0x000fe2000f8e024d */
[----:B------:R-:W-:Y:S02]  /*6bb0*/  ULDC.64 UR4, c[0x0][0x338] ;  /* 0x0000ce0000047ab9 */ /* 0x000fe40000000a00 */
[----:B------:R-:W-:Y:S02]  /*6bc0*/  IMAD R78, R78, UR4, RZ ;  /* 0x000000044e4e7c24 */ /* 0x000fe4000f8e02ff */
[----:B------:R-:W-:Y:S02]  /*6bd0*/  IMAD.IADD R13, R13, 0x1, R77 ;  /* 0x000000010d0d7824 */ /* 0x000fe400078e024d */
[C---:B0-----:R-:W-:Y:S02]  /*6be0*/  IMAD R11, R75.reuse, UR5, R78 ;  /* 0x000000054b0b7c24 */ /* 0x041fe4000f8e024e */
        /* <DEDUP_REMOVED lines=8> */
[----:B------:R-:W-:-:S04]  /*6c70*/  LEA R11, P2, R12, UR4, 0x1 ;  /* 0x000000040c0b7c11 */ /* 0x000fc8000f8408ff */
[----:B------:R-:W-:Y:S01]  /*6c80*/  LEA.HI.X R12, R12, UR5, R13, 0x1, P2 ;  /* 0x000000050c0c7c11 */ /* 0x000fe200090f0c0d */
[----:B--2---:R0:W1:Y:S01]  /*6c90*/  SHFL.IDX PT, R40, R11, RZ, 0x1e1f ;  /* 0x001e1fff0b287589 */ /* 0x00406200000e0000 */
[----:B------:R-:W-:-:S03]  /*6ca0*/  ISETP.GT.AND P2, PT, R79, R138, PT ;  /* 0x0000008a4f00720c */ /* 0x000fc60003f44270 */
[----:B------:R0:W2:Y:S10]  /*6cb0*/  SHFL.IDX PT, R41, R12, RZ, 0x1e1f ;  /* 0x001e1fff0c297589 */ /* 0x0000b400000e0000 */
[----:B0-----:R-:W-:Y:S05]  /*6cc0*/  @!P2 BRA `(.L_x_460) ;  /* 0x000000000084a947 */ /* 0x001fea0003800000 */
[----:B------:R-:W-:Y:S02]  /*6cd0*/  ULDC UR4, c[0x0][0x2f4] ;  /* 0x0000bd0000047ab9 */ /* 0x000fe40000000800 */
[----:B------:R-:W-:Y:S02]  /*6ce0*/  ISETP.GE.AND P5, PT, R16, UR4, PT ;  /* 0x0000000410007c0c */ /* 0x000fe4000bfa6270 */
[----:B------:R-:W-:-:S11]  /*6cf0*/  ISETP.GE.AND P4, PT, R22, UR4, PT ;  /* 0x0000000416007c0c */ /* 0x000fd6000bf86270 */
[----:B------:R-:W0:Y:S01]  /*6d00*/  @!P5 LDS.128 R12, [R35] ;  /* 0x00000000230cd984 */ /* 0x000e220000000c00 */
[----:B-1----:R-:W-:-:S04]  /*6d10*/  @!P5 LEA R42, P2, R16, R40, 0x1 ;  /* 0x00000028102ad211 */ /* 0x002fc800078408ff */
[----:B--2---:R-:W-:Y:S02]  /*6d20*/  @!P5 LEA.HI.X R43, R16, R41, R17, 0x1, P2 ;  /* 0x00000029102bd211 */ /* 0x004fe400010f0c11 */
[----:B------:R-:W-:-:S04]  /*6d30*/  @!P4 LEA R38, P2, R22, R40, 0x1 ;  /* 0x000000281626c211 */ /* 0x000fc800078408ff */
[----:B------:R-:W-:Y:S02]  /*6d40*/  @!P4 LEA.HI.X R39, R22, R41, R153, 0x1, P2 ;  /* 0x000000291627c211 */ /* 0x000fe400010f0c99 */
[----:B------:R-:W-:-:S13]  /*6d50*/  ISETP.GE.AND P2, PT, R19, UR4, PT ;  /* 0x0000000413007c0c */ /* 0x000fda000bf46270 */
[----:B------:R-:W-:-:S04]  /*6d60*/  @!P2 LEA R36, P6, R19, R40, 0x1 ;  /* 0x000000281324a211 */ /* 0x000fc800078c08ff */
[----:B------:R-:W-:Y:S01]  /*6d70*/  @!P2 LEA.HI.X R37, R19, R41, R152, 0x1, P6 ;  /* 0x000000291325a211 */ /* 0x000fe200030f0c98 */
[----:B0-----:R0:W-:Y:S01]  /*6d80*/  @!P5 ST.E.128 desc[UR42][R42.64], R12 ;  /* 0x0000000c2a00d985 */ /* 0x0011e2000c101d2a */
[----:B------:R-:W-:-:S13]  /*6d90*/  ISETP.GE.AND P5, PT, R0, UR4, PT ;  /* 0x0000000400007c0c */ /* 0x000fda000bfa6270 */
[----:B------:R-:W1:Y:S01]  /*6da0*/  @!P5 LDS.128 R12, [R32] ;  /* 0x00000000200cd984 */ /* 0x000e620000000c00 */
[----:B------:R-:W-:-:S04]  /*6db0*/  @!P5 IMAD.SHL.U32 R11, R148, 0x8, RZ ;  /* 0x00000008940bd824 */ /* 0x000fc800078e00ff */
[----:B0-----:R-:W-:-:S05]  /*6dc0*/  @!P5 IMAD.WIDE R42, R11, 0x2, R40 ;  /* 0x000000020b2ad825 */ /* 0x001fca00078e0228 */
[----:B-1----:R0:W-:Y:S01]  /*6dd0*/  @!P5 ST.E.128 desc[UR42][R42.64], R12 ;  /* 0x0000000c2a00d985 */ /* 0x0021e2000c101d2a */
[----:B------:R-:W-:-:S13]  /*6de0*/  ISETP.GE.AND P5, PT, R3, UR4, PT ;  /* 0x0000000403007c0c */ /* 0x000fda000bfa6270 */
[----:B------:R-:W1:Y:S01]  /*6df0*/  @!P5 LDS.128 R12, [R35+0x2000] ;  /* 0x00200000230cd984 */ /* 0x000e620000000c00 */
[----:B------:R-:W-:Y:S02]  /*6e00*/  @!P5 IMAD.SHL.U32 R11, R149, 0x8, RZ ;  /* 0x00000008950bd824 */ /* 0x000fe400078e00ff */
[----:B0-----:R-:W-:Y:S02]  /*6e10*/  @!P5 IMAD.MOV.U32 R42, RZ, RZ, R40 ;  /* 0x000000ffff2ad224 */ /* 0x001fe400078e0028 */
[----:B------:R-:W-:Y:S02]  /*6e20*/  @!P5 IMAD.MOV.U32 R43, RZ, RZ, R41 ;  /* 0x000000ffff2bd224 */ /* 0x000fe400078e0029 */
[----:B------:R-:W-:-:S05]  /*6e30*/  @!P5 IMAD.WIDE R42, R11, 0x2, R42 ;  /* 0x000000020b2ad825 */ /* 0x000fca00078e022a */
[----:B-1----:R-:W-:Y:S01]  /*6e40*/  @!P5 ST.E.128 desc[UR42][R42.64], R12 ;  /* 0x0000000c2a00d985 */ /* 0x002fe2000c101d2a */
[----:B------:R-:W-:-:S03]  /*6e50*/  ISETP.GE.AND P5, PT, R136, UR4, PT ;  /* 0x0000000488007c0c */ /* 0x000fc6000bfa6270 */
[----:B------:R-:W0:Y:S10]  /*6e60*/  @!P4 LDS.128 R12, [R32+0x2000] ;  /* 0x00200000200cc984 */ /* 0x000e340000000c00 */
[----:B------:R-:W-:-:S04]  /*6e70*/  @!P5 LEA R40, P6, R136, R40, 0x1 ;  /* 0x000000288828d211 */ /* 0x000fc800078c08ff */
[----:B------:R-:W-:Y:S01]  /*6e80*/  @!P5 LEA.HI.X R41, R136, R41, R151, 0x1, P6 ;  /* 0x000000298829d211 */ /* 0x000fe200030f0c97 */
[----:B0-----:R-:W-:Y:S04]  /*6e90*/  @!P4 ST.E.128 desc[UR42][R38.64], R12 ;  /* 0x0000000c2600c985 */ /* 0x001fe8000c101d2a */
[----:B------:R-:W0:Y:S04]  /*6ea0*/  @!P2 LDS.128 R12, [R35+0x4000] ;  /* 0x00400000230ca984 */ /* 0x000e280000000c00 */
[----:B0-----:R-:W-:Y:S04]  /*6eb0*/  @!P2 ST.E.128 desc[UR42][R36.64], R12 ;  /* 0x0000000c2400a985 */ /* 0x001fe8000c101d2a */
[----:B------:R-:W0:Y:S04]  /*6ec0*/  @!P5 LDS.128 R12, [R32+0x4000] ;  /* 0x00400000200cd984 */ /* 0x000e280000000c00 */
[----:B0-----:R0:W-:Y:S02]  /*6ed0*/  @!P5 ST.E.128 desc[UR42][R40.64], R12 ;  /* 0x0000000c2800d985 */ /* 0x0011e4000c101d2a */
.L_x_460:
[----:B------:R-:W-:Y:S05]  /*6ee0*/  BSYNC B0 ;  /* 0x0000000000007941 */ /* 0x000fea0003800000 */
.L_x_459:
[----:B------:R-:W-:Y:S01]  /*6ef0*/  @!PT LDS RZ, [RZ] ;  /* 0x00000000fffff984 */ /* 0x000fe20000000800 */
[----:B------:R-:W-:Y:S01]  /*6f00*/  @!PT LDS RZ, [RZ] ;  /* 0x00000000fffff984 */ /* 0x000fe20000000800 */
[----:B------:R-:W-:Y:S01]  /*6f10*/  @!PT LDS RZ, [RZ] ;  /* 0x00000000fffff984 */ /* 0x000fe20000000800 */
[----:B------:R-:W-:Y:S01]  /*6f20*/  @!PT LDS RZ, [RZ] ;  /* 0x00000000fffff984 */ /* 0x000fe20000000800 */
[----:B------:R3:W-:Y:S06]  /*6f30*/  MEMBAR.ALL.CTA ;  /* 0x0000000000007992 */ /* 0x0007ec0000008000 */
[----:B---3--:R-:W3:Y:S01]  /*6f40*/  FENCE.VIEW.ASYNC.S ;  /* 0x00000000000073c6 */ /* 0x008ee20000000000 */
[----:B------:R-:W-:Y:S02]  /*6f50*/  VIADD R18, R18, 0x1 ;  /* 0x0000000112127836 */ /* 0x000fe40000000000 */
[----:B------:R-:W-:Y:S01]  /*6f60*/  @!P3 VIADD R31, R31, 0x2d8c0 ;  /* 0x0002d8c01f1fb836 */ /* 0x000fe20000000000 */
[----:B---3--:R3:W-:Y:S02]  /*6f70*/  BAR.SYNC.DEFER_BLOCKING R102, 0x80 ;  /* 0x000200660000751d */ /* 0x0087e40000010000 */
[----:B------:R-:W-:-:S02]  /*6f80*/  ISETP.NE.AND P2, PT, R18, 0x2, PT ;  /* 0x000000021200780c */ /* 0x000fc40003f45270 */
[----:B------:R-:W-:Y:S02]  /*6f90*/  @!P3 PRMT R31, RZ, 0x654, R31 ;  /* 0x00000654ff1fb816 */ /* 0x000fe4000000001f */
[----:B0-----:R-:W-:Y:S02]  /*6fa0*/  SEL R12, RZ, 0x1, P2 ;  /* 0x00000001ff0c7807 */ /* 0x001fe40001000000 */
[----:B------:R-:W-:Y:S02]  /*6fb0*/  SEL R18, R18, RZ, P2 ;  /* 0x000000ff12127207 */ /* 0x000fe40001000000 */
[----:B------:R-:W-:Y:S01]  /*6fc0*/  LOP3.LUT R137, R137, R12, RZ, 0x3c, !PT ;  /* 0x0000000c89897212 */ /* 0x000fe200078e3cff */
[----:B------:R3:W-:Y:S01]  /*6fd0*/  @!P3 SYNCS.ARRIVE.TRANS64.RED.A1T0 RZ, [R31+URZ], RZ ;  /* 0x000000ff1fffb9a7 */ /* 0x0007e2000810043f */
[----:B------:R-:W-:Y:S05]  /*6fe0*/  @P1 BRA `(.L_x_461) ;  /* 0xffffffb400781947 */ /* 0x000fea000383ffff */
[----:B------:R-:W0:Y:S01]  /*6ff0*/  S2R R11, SR_TID.X ;  /* 0x00000000000b7919 */ /* 0x000e220000002100 */
[----:B------:R-:W-:Y:S02]  /*7000*/  PLOP3.LUT P0, PT, PT, PT, PT, 0x8, 0x0 ;  /* 0x000000000000781c */ /* 0x000fe40003f0e170 */
[----:B0-----:R-:W-:-:S04]  /*7010*/  SHF.R.U32.HI R11, RZ, 0x7, R11 ;  /* 0x00000007ff0b7819 */ /* 0x001fc8000001160b */
[----:B------:R-:W-:-:S13]  /*7020*/  ISETP.NE.AND P4, PT, R11, 0x1, PT ;  /* 0x000000010b00780c */ /* 0x000fda0003f85270 */
[----:B------:R-:W-:Y:S06]  /*7030*/  @!P4 BAR.ARV 0x9, 0x100 ;  /* 0x024400000000cb1d */ /* 0x000fec0000002000 */
.L_x_398:
[----:B------:R-:W-:Y:S02]  /*7040*/  ISETP.GE.AND P2, PT, R101, 0x1, PT ;  /* 0x000000016500780c */ /* 0x000fe40003f46270 */
[----:B-12---:R-:W-:Y:S02]  /*7050*/  CS2R R40, SRZ ;  /* 0x0000000000287805 */ /* 0x006fe4000001ff00 */
[----:B------:R-:W-:Y:S01]  /*7060*/  PLOP3.LUT P1, PT, PT, PT, PT, 0x80, 0x0 ;  /* 0x000000000000781c */ /* 0x000fe20003f2f070 */
[----:B------:R-:W-:Y:S01]  /*7070*/  IMAD.MOV.U32 R135, RZ, RZ, RZ ;  /* 0x000000ffff877224 */ /* 0x000fe200078e00ff */
[----:B------:R-:W-:Y:S02]  /*7080*/  CS2R R52, SRZ ;  /* 0x0000000000347805 */ /* 0x000fe4000001ff00 */
[----:B------:R-:W-:Y:S01]  /*7090*/  CS2R R38, SRZ ;  /* 0x0000000000267805 */ /* 0x000fe2000001ff00 */
        /* <DEDUP_REMOVED lines=10> */
[----:B---3--:R-:W-:Y:S02]  /*7140*/  CS2R R30, SRZ ;  /* 0x00000000001e7805 */ /* 0x008fe4000001ff00 */
[----:B------:R-:W-:Y:S02]  /*7150*/  CS2R R66, SRZ ;  /* 0x0000000000427805 */ /* 0x000fe4000001ff00 */
[----:B------:R-:W-:Y:S02]  /*7160*/  CS2R R58, SRZ ;  /* 0x00000000003a7805 */ /* 0x000fe4000001ff00 */
[----:B------:R-:W-:Y:S02]  /*7170*/  CS2R R72, SRZ ;  /* 0x0000000000487805 */ /* 0x000fe4000001ff00 */
[----:B------:R-:W-:Y:S02]  /*7180*/  CS2R R46, SRZ ;  /* 0x00000000002e7805 */ /* 0x000fe4000001ff00 */
[----:B------:R-:W-:-:S02]  /*7190*/  CS2R R26, SRZ ;  /* 0x00000000001a7805 */ /* 0x000fc4000001ff00 */
[----:B------:R-:W-:Y:S01]  /*71a0*/  CS2R R60, SRZ ;  /* 0x00000000003c7805 */ /* 0x000fe2000001ff00 */
[----:B------:R-:W-:Y:S01]  /*71b0*/  IMAD.MOV.U32 R74, RZ, RZ, RZ ;  /* 0x000000ffff4a7224 */ /* 0x000fe200078e00ff */
[----:B------:R-:W-:Y:S02]  /*71c0*/  CS2R R48, SRZ ;  /* 0x0000000000307805 */ /* 0x000fe4000001ff00 */
[----:B------:R-:W-:Y:S02]  /*71d0*/  CS2R R36, SRZ ;  /* 0x0000000000247805 */ /* 0x000fe4000001ff00 */
[----:B------:R-:W-:Y:S01]  /*71e0*/  CS2R R62, SRZ ;  /* 0x00000000003e7805 */ /* 0x000fe2000001ff00 */
[----:B------:R-:W-:Y:S02]  /*71f0*/  IMAD.MOV.U32 R51, RZ, RZ, RZ ;  /* 0x000000ffff337224 */ /* 0x000fe400078e00ff */
[----:B------:R-:W-:Y:S01]  /*7200*/  IMAD.MOV.U32 R6, RZ, RZ, RZ ;  /* 0x000000ffff067224 */ /* 0x000fe200078e00ff */
[----:B------:R-:W-:Y:S06]  /*7210*/  @P0 BRA `(.L_x_462) ;  /* 0x00000000000c0947 */ /* 0x000fec0003800000 */
[----:B------:R-:W0:Y:S01]  /*7220*/  FENCE.VIEW.ASYNC.G ;  /* 0x00000000000073c6 */ /* 0x000e220000000100 */
[----:B------:R-:W-:Y:S05]  /*7230*/  WARPSYNC.ALL ;  /* 0x0000000000007948 */ /* 0x000fea0003800000 */
[----:B0-----:R-:W-:Y:S06]  /*7240*/  BAR.ARV 0xc, 0x200 ;  /* 0x0308000000007b1d */ /* 0x001fec0000002000 */
.L_x_462:
[----:B------:R-:W-:Y:S02]  /*7250*/  IMAD.MOV.U32 R50, RZ, RZ, RZ ;  /* 0x000000ffff327224 */ /* 0x000fe400078e00ff */
[----:B------:R-:W-:Y:S01]  /*7260*/  IMAD.MOV.U32 R7, RZ, RZ, RZ ;  /* 0x000000ffff077224 */ /* 0x000fe200078e00ff */
[----:B------:R-:W-:Y:S06]  /*7270*/  @!P2 BRA `(.L_x_463) ;  /* 0x000000940098a947 */ /* 0x000fec0003800000 */
[----:B------:R-:W-:-:S03]  /*7280*/  UMOV UR4, 0xffffffff ;  /* 0xffffffff00047882 */ /* 0x000fc60000000000 */
[----:B------:R-:W-:Y:S05]  /*7290*/  BRA.DIV UR4, `(.L_x_464) ;  /* 0x0000012204787947 */ /* 0x000fea000b800000 */
[----:B------:R-:W0:Y:S02]  /*72a0*/  S2R R0, SR_TID.X ;  /* 0x0000000000007919 */ /* 0x000e240000002100 */
[----:B0-----:R-:W-:-:S05]  /*72b0*/  VIADD R3, R0, 0xffffff80 ;  /* 0xffffff8000037836 */ /* 0x001fca0000000000 */
[----:B------:R-:W-:-:S04]  /*72c0*/  SHF.R.S32.HI R0, RZ, 0x1f, R3 ;  /* 0x0000001fff007819 */ /* 0x000fc80000011403 */
[----:B------:R-:W-:-:S04]  /*72d0*/  LEA.HI R0, R0, R3, RZ, 0x7 ;  /* 0x0000000300007211 */ /* 0x000fc800078f38ff */
[----:B------:R-:W-:-:S06]  /*72e0*/  SHF.R.S32.HI R0, RZ, 0x7, R0 ;  /* 0x00000007ff007819 */ /* 0x000fcc0000011400 */
[----:B------:R-:W0:Y:S04]  /*72f0*/  SHFL.IDX PT, R0, R0, RZ, 0x1f ;  /* 0x00001fff00007589 */ /* 0x000e2800000e0000 */
[----:B0-----:R1:W-:Y:S02]  /*7300*/  STL [R1+0x38], R0 ;  /* 0x0000380001007387 */ /* 0x0013e40000100800 */
.L_x_677:
[----:B------:R-:W1:Y:S01]  /*7310*/  LDL R3, [R1+0x38] ;  /* 0x0000380001037983 */ /* 0x000e620000100800 */
[----:B------:R-:W-:Y:S01]  /*7320*/  BSSY B6, `(.L_x_465) ;  /* 0x000001b000067945 */ /* 0x000fe20003800000 */
[----:B-1----:R-:W-:-:S05]  /*7330*/  IMAD.HI R0, R3, 0x55555556, RZ ;  /* 0x5555555603007827 */ /* 0x002fca00078e02ff */
[----:B------:R-:W-:-:S05]  /*7340*/  LEA.HI R44, R0, R0, RZ, 0x1 ;  /* 0x00000000002c7211 */ /* 0x000fca00078f08ff */
[----:B------:R-:W-:Y:S02]  /*7350*/  IMAD R44, R44, -0x3, R3 ;  /* 0xfffffffd2c2c7824 */ /* 0x000fe400078e0203 */
[----:B------:R-:W-:-:S04]  /*7360*/  VIADD R3, R2, 0x21800 ;  /* 0x0002180002037836 */ /* 0x000fc80000000000 */
[----:B------:R-:W-:Y:S01]  /*7370*/  IMAD R0, R44, 0x2000, R3 ;  /* 0x000020002c007824 */ /* 0x000fe200078e0203 */
[----:B------:R-:W-:-:S04]  /*7380*/  LOP3.LUT P0, RZ, R3, 0x3ff, RZ, 0xc0, !PT ;  /* 0x000003ff03ff7812 */ /* 0x000fc8000780c0ff */
[----:B------:R-:W-:-:S04]  /*7390*/  SHF.R.U32.HI R0, RZ, 0x4, R0 ;  /* 0x00000004ff007819 */ /* 0x000fc80000011600 */
[----:B------:R-:W-:-:S05]  /*73a0*/  LOP3.LUT R0, R0, 0x3fff, RZ, 0xc0, !PT ;  /* 0x00003fff00007812 */ /* 0x000fca00078ec0ff */
[----:B------:R1:W-:Y:S01]  /*73b0*/  STL [R1+0x40], R0 ;  /* 0x0000400001007387 */ /* 0x0003e20000100800 */
[----:B------:R-:W-:Y:S05]  /*73c0*/  @!P0 BRA `(.L_x_466) ;  /* 0x0000000000408947 */ /* 0x000fea0003800000 */
[----:B-1----:R-:W-:Y:S01]  /*73d0*/  MOV R0, 0x0 ;  /* 0x0000000000007802 */ /* 0x002fe20000000f00 */
[----:B------:R-:W-:Y:S01]  /*73e0*/  ULDC.64 UR4, c[0x4][0x88] ;  /* 0x0100220000047ab9 */ /* 0x000fe20000000a00 */
[----:B------:R-:W-:Y:S01]  /*73f0*/  ULDC.64 UR6, c[0x4][0x90] ;  /* 0x0100240000067ab9 */ /* 0x000fe20000000a00 */
[----:B------:R-:W-:Y:S01]  /*7400*/  IMAD.U32 R4, RZ, RZ, UR4 ;  /* 0x00000004ff047e24 */ /* 0x000fe2000f8e00ff */
[----:B0-----:R0:W1:Y:S01]  /*7410*/  LDC.64 R14, c[0x4][R0] ;  /* 0x01000000000e7b82 */ /* 0x0010620000000a00 */
        /* <DEDUP_REMOVED lines=10> */
[----:B-1---5:R-:W-:Y:S05]  /*74c0*/  CALL.ABS.NOINC R14 ;  /* 0x000000000e007343 */ /* 0x022fea0003c00000 */
.L_x_466:
[----:B------:R-:W-:Y:S05]  /*74d0*/  BSYNC B6 ;  /* 0x0000000000067941 */ /* 0x000fea0003800000 */
.L_x_465:
[----:B------:R-:W-:Y:S02]  /*74e0*/  ULDC UR4, c[0x0][0x3f4] ;  /* 0x0000fd0000047ab9 */ /* 0x000fe40000000800 */
[----:B------:R-:W-:-:S13]  /*74f0*/  ISETP.LT.AND P0, PT, RZ, UR4, PT ;  /* 0x00000004ff007c0c */ /* 0x000fda000bf01270 */
[----:B------:R-:W-:Y:S05]  /*7500*/  @P0 BRA `(.L_x_467) ;  /* 0x0000000000400947 */ /* 0x000fea0003800000 */
[----:B------:R-:W-:-:S04]  /*7510*/  ULEA.HI UR4, UR37, UR37, URZ, 0x1 ;  /* 0x0000002525047291 */ /* 0x000fc8000f8f083f */
[----:B------:R-:W-:-:S04]  /*7520*/  ULOP3.LUT UR4, UR4, 0xfffffffe, URZ, 0xc0, !UPT ;  /* 0xfffffffe04047892 */ /* 0x000fc8000f8ec03f */
[----:B------:R-:W-:-:S06]  /*7530*/  UIADD3 UR4, UR37, -UR4, URZ ;  /* 0x8000000425047290 */ /* 0x000fcc000fffe03f */
[----:B------:R-:W-:-:S05]  /*7540*/  IMAD.U32 R3, RZ, RZ, UR4 ;  /* 0x00000004ff037e24 */ /* 0x000fca000f8e00ff */
[----:B------:R-:W-:-:S04]  /*7550*/  SHF.L.U32 R3, R3, 0x1f, RZ ;  /* 0x0000001f03037819 */ /* 0x000fc800000006ff */
[----:B------:R2:W3:Y:S03]  /*7560*/  SYNCS.PHASECHK.TRANS64.TRYWAIT P0, [R2+URZ+0x2d800], R3 ;  /* 0x02d80003020075a7 */ /* 0x0004e6000800017f */
[----:B---3--:R-:W-:Y:S05]  /*7570*/  @!P0 NANOSLEEP.SYNCS 0x989680 ;  /* 0x009896800000895d */ /* 0x008fea0003900000 */
[----:B------:R-:W3:Y:S01]  /*7580*/  @!P0 SYNCS.PHASECHK.TRANS64 P0, [R2+URZ+0x2d800], R3 ;  /* 0x02d80003020085a7 */ /* 0x000ee2000800007f */
[----:B------:R-:W-:Y:S04]  /*7590*/  BSSY B0, `(.L_x_468) ;  /* 0x0000006000007945 */ /* 0x000fe80003800000 */
[----:B---3--:R-:W-:Y:S05]  /*75a0*/  @P0 BRA `(.L_x_469) ;  /* 0x0000000000100947 */ /* 0x008fea0003800000 */
.L_x_470:
[----:B---3--:R3:W4:Y:S02]  /*75b0*/  SYNCS.PHASECHK.TRANS64.TRYWAIT P0, [R2+URZ+0x2d800], R3 ;  /* 0x02d80003020075a7 */ /* 0x008724000800017f */
[----:B----4-:R-:W-:Y:S05]  /*75c0*/  @!P0 NANOSLEEP.SYNCS 0x989680 ;  /* 0x009896800000895d */ /* 0x010fea0003900000 */
[----:B------:R-:W4:Y:S02]  /*75d0*/  @!P0 SYNCS.PHASECHK.TRANS64 P0, [R2+URZ+0x2d800], R3 ;  /* 0x02d80003020085a7 */ /* 0x000f24000800007f */
[----:B----4-:R-:W-:Y:S05]  /*75e0*/  @!P0 BRA `(.L_x_470) ;  /* 0xfffffffc00f08947 */ /* 0x010fea000383ffff */
.L_x_469:
[----:B------:R-:W-:Y:S05]  /*75f0*/  BSYNC B0 ;  /* 0x0000000000007941 */ /* 0x000fea0003800000 */
.L_x_468:
[----:B------:R-:W-:Y:S05]  /*7600*/  BRA `(.L_x_471) ;  /* 0x0000003c001c7947 */ /* 0x000fea0003800000 */
.L_x_467:
[----:B-1---5:R-:W-:Y:S01]  /*7610*/  SHF.R.S32.HI R0, RZ, 0x1f, R97 ;  /* 0x0000001fff007819 */ /* 0x022fe20000011461 */
[----:B------:R-:W-:Y:S01]  /*7620*/  ULOP3.LUT UP0, URZ, UR38, 0x1bf, URZ, 0xc0, !UPT ;  /* 0x000001bf263f7892 */ /* 0x000fe2000f80c03f */
[----:B------:R-:W-:Y:S01]  /*7630*/  ULDC.64 UR4, c[0x0][0x3f8] ;  /* 0x0000fe0000047ab9 */ /* 0x000fe20000000a00 */
[----:B------:R-:W-:Y:S02]  /*7640*/  ULDC.64 UR6, c[0x0][0x408] ;  /* 0x0001020000067ab9 */ /* 0x000fe40000000a00 */
[C---:B------:R-:W-:Y:S02]  /*7650*/  IMAD R6, R0.reuse, UR4, RZ ;  /* 0x0000000400067c24 */ /* 0x040fe4000f8e02ff */
[----:B------:R-:W-:Y:S01]  /*7660*/  IMAD R0, R0, UR6, RZ ;  /* 0x0000000600007c24 */ /* 0x000fe2000f8e02ff */
[----:B------:R-:W-:Y:S01]  /*7670*/  PLOP3.LUT P2, PT, PT, PT, UP0, 0x80, 0x0 ;  /* 0x000000000000781c */ /* 0x000fe20003f4f008 */
[C---:B------:R-:W-:Y:S02]  /*7680*/  IMAD R25, R97.reuse, UR5, R6 ;  /* 0x0000000561197c24 */ /* 0x040fe4000f8e0206 */
[----:B------:R-:W-:Y:S01]  /*7690*/  IMAD.WIDE.U32 R4, R97, UR4, RZ ;  /* 0x0000000461047c25 */ /* 0x000fe2000f8e00ff */
[----:B------:R-:W-:-:S03]  /*76a0*/  ULDC.64 UR4, c[0x0][0x3e8] ;  /* 0x0000fa0000047ab9 */ /* 0x000fc60000000a00 */
[C---:B------:R-:W-:Y:S01]  /*76b0*/  IMAD R27, R97.reuse, UR7, R0 ;  /* 0x00000007611b7c24 */ /* 0x040fe2000f8e0200 */
[----:B------:R-:W-:Y:S01]  /*76c0*/  LEA R24, P0, R4, UR4, 0x1 ;  /* 0x0000000404187c11 */ /* 0x000fe2000f8008ff */
[----:B------:R-:W-:Y:S01]  /*76d0*/  IMAD.WIDE.U32 R6, R97, UR6, RZ ;  /* 0x0000000661067c25 */ /* 0x000fe2000f8e00ff */
[----:B------:R-:W-:-:S03]  /*76e0*/  ULDC.64 UR6, c[0x0][0x400] ;  /* 0x0001000000067ab9 */ /* 0x000fc60000000a00 */
[----:B------:R-:W-:Y:S01]  /*76f0*/  IMAD.IADD R25, R25, 0x1, R5 ;  /* 0x0000000119197824 */ /* 0x000fe200078e0205 */
[----:B------:R-:W-:Y:S01]  /*7700*/  LEA R26, P1, R6, UR6, 0x1 ;  /* 0x00000006061a7c11 */ /* 0x000fe2000f8208ff */
[----:B------:R-:W-:-:S03]  /*7710*/  IMAD.IADD R27, R27, 0x1, R7 ;  /* 0x000000011b1b7824 */ /* 0x000fc600078e0207 */
[----:B------:R-:W-:Y:S02]  /*7720*/  LEA.HI.X R25, R4, UR5, R25, 0x1, P0 ;  /* 0x0000000504197c11 */ /* 0x000fe400080f0c19 */
[----:B------:R-:W-:Y:S01]  /*7730*/  LEA.HI.X R27, R6, UR7, R27, 0x1, P1 ;  /* 0x00000007061b7c11 */ /* 0x000fe200088f0c1b */
[----:B------:R-:W-:Y:S06]  /*7740*/  @!P2 BRA `(.L_x_472) ;  /* 0x000000000040a947 */ /* 0x000fec0003800000 */
[----:B0-----:R-:W-:Y:S01]  /*7750*/  MOV R14, 0x0 ;  /* 0x00000000000e7802 */ /* 0x001fe20000000f00 */
        /* <DEDUP_REMOVED lines=14> */
[----:B0-----:R-:W-:Y:S05]  /*7840*/  CALL.ABS.NOINC R14 ;  /* 0x000000000e007343 */ /* 0x001fea0003c00000 */
.L_x_472:
[----:B------:R-:W-:Y:S01]  /*7850*/  ULDC.U8 UR4, c[0x0][0x410] ;  /* 0x0001040000047ab9 */ /* 0x000fe20000000000 */
[----:B------:R-:W-:Y:S01]  /*7860*/  BSSY B0, `(.L_x_473) ;  /* 0x0000399000007945 */ /* 0x000fe20003800000 */
[----:B------:R-:W-:Y:S01]  /*7870*/  ISETP.NE.AND P0, PT, RZ, UR4, PT ;  /* 0x00000004ff007c0c */ /* 0x000fe2000bf05270 */
[----:B------:R-:W-:-:S12]  /*7880*/  IMAD R6, R33, 0xc0, R138 ;  /* 0x000000c021067824 */ /* 0x000fd800078e028a */
[----:B------:R-:W-:Y:S05]  /*7890*/  @!P0 BRA `(.L_x_474) ;  /* 0x0000001c00508947 */ /* 0x000fea0003800000 */
[----:B------:R-:W-:-:S03]  /*78a0*/  UMOV UR4, 0xffffffff ;  /* 0xffffffff00047882 */ /* 0x000fc60000000000 */
[----:B------:R-:W-:Y:S05]  /*78b0*/  BRA.DIV UR4, `(.L_x_475) ;  /* 0x0000011e04307947 */ /* 0x000fea000b800000 */
[----:B------:R1:W2:Y:S04]  /*78c0*/  SHFL.IDX PT, R3, R25, RZ, 0x1e1f ;  /* 0x001e1fff19037589 */ /* 0x0002a800000e0000 */
[----:B------:R1:W3:Y:S04]  /*78d0*/  SHFL.IDX PT, R0, R24, RZ, 0x1e1f ;  /* 0x001e1fff18007589 */ /* 0x0002e800000e0000 */
[----:B------:R1:W4:Y:S04]  /*78e0*/  SHFL.IDX PT, R5, R27, RZ, 0x1e1f ;  /* 0x001e1fff1b057589 */ /* 0x00032800000e0000 */
[----:B------:R1:W0:Y:S02]  /*78f0*/  SHFL.IDX PT, R4, R26, RZ, 0x1e1f ;  /* 0x001e1fff1a047589 */ /* 0x00022400000e0000 */
.L_x_683:
[----:B------:R-:W-:Y:S01]  /*7900*/  ULDC UR4, c[0x0][0x448] ;  /* 0x0001120000047ab9 */ /* 0x000fe20000000800 */
[----:B------:R-:W-:Y:S01]  /*7910*/  BSSY B1, `(.L_x_476) ;  /* 0x000005a000017945 */ /* 0x000fe20003800000 */
[----:B------:R-:W-:Y:S01]  /*7920*/  IMAD R45, R100, UR4, RZ ;  /* 0x00000004642d7c24 */ /* 0x000fe2000f8e02ff */
[----:B------:R-:W-:Y:S02]  /*7930*/  CS2R R34, SRZ ;  /* 0x0000000000227805 */ /* 0x000fe4000001ff00 */
[----:B------:R-:W-:Y:S02]  /*7940*/  CS2R R30, SRZ ;  /* 0x00000000001e7805 */ /* 0x000fe4000001ff00 */
[----:B-1----:R-:W-:Y:S02]  /*7950*/  CS2R R26, SRZ ;  /* 0x00000000001a7805 */ /* 0x002fe4000001ff00 */
[----:B------:R-:W-:Y:S02]  /*7960*/  CS2R R20, SRZ ;  /* 0x0000000000147805 */ /* 0x000fe4000001ff00 */
[----:B------:R-:W-:Y:S01]  /*7970*/  ISETP.GE.AND P0, PT, R6, R45, PT ;  /* 0x0000002d0600720c */ /* 0x000fe20003f06270 */
[----:B------:R-:W-:Y:S01]  /*7980*/  IMAD R45, R33, -0xc0, R45 ;  /* 0xffffff40212d7824 */ /* 0x000fe200078e022d */
[----:B------:R-:W-:-:S02]  /*7990*/  CS2R R12, SRZ ;  /* 0x00000000000c7805 */ /* 0x000fc4000001ff00 */
[----:B------:R-:W-:Y:S02]  /*79a0*/  CS2R R8, SRZ ;  /* 0x0000000000087805 */ /* 0x000fe4000001ff00 */
[----:B------:R-:W-:Y:S02]  /*79b0*/  CS2R R36, SRZ ;  /* 0x0000000000247805 */ /* 0x000fe4000001ff00 */
[----:B------:R-:W-:Y:S02]  /*79c0*/  CS2R R32, SRZ ;  /* 0x0000000000207805 */ /* 0x000fe4000001ff00 */
[----:B------:R-:W-:Y:S02]  /*79d0*/  CS2R R28, SRZ ;  /* 0x00000000001c7805 */ /* 0x000fe4000001ff00 */
[----:B------:R-:W-:Y:S02]  /*79e0*/  CS2R R24, SRZ ;  /* 0x0000000000187805 */ /* 0x000fe4000001ff00 */
[----:B0-----:R-:W-:-:S02]  /*79f0*/  CS2R R14, SRZ ;  /* 0x00000000000e7805 */ /* 0x001fc4000001ff00 */
[----:B------:R-:W-:Y:S01]  /*7a00*/  CS2R R10, SRZ ;  /* 0x00000000000a7805 */ /* 0x000fe2000001ff00 */
[----:B------:R-:W-:Y:S06]  /*7a10*/  @P0 BRA `(.L_x_477) ;  /* 0x0000000400240947 */ /* 0x000fec0003800000 */
[----:B------:R-:W2:Y:S01]  /*7a20*/  LDL R7, [R1+0x20] ;  /* 0x0000200001077983 */ /* 0x000ea20000100800 */
[----:B------:R-:W-:-:S03]  /*7a30*/  ULDC UR4, c[0x0][0x3f4] ;  /* 0x0000fd0000047ab9 */ /* 0x000fc60000000800 */
[----:B------:R-:W4:Y:S04]  /*7a40*/  LDL R39, [R1+0x18] ;  /* 0x0000180001277983 */ /* 0x000f280000100800 */
[----:B------:R-:W4:Y:S04]  /*7a50*/  LDL R38, [R1+0x1c] ;  /* 0x00001c0001267983 */ /* 0x000f280000100800 */
[----:B------:R-:W4:Y:S04]  /*7a60*/  LDL R35, [R1+0x24] ;  /* 0x0000240001237983 */ /* 0x000f280000100800 */
[----:B------:R-:W4:Y:S04]  /*7a70*/  LDL R34, [R1+0x28] ;  /* 0x0000280001227983 */ /* 0x000f280000100800 */
[----:B------:R-:W4:Y:S04]  /*7a80*/  LDL R49, [R1+0x70] ;  /* 0x0000700001317983 */ /* 0x000f280000100800 */
[----:B------:R-:W4:Y:S01]  /*7a90*/  LDL R48, [R1+0x74] ;  /* 0x0000740001307983 */ /* 0x000f220000100800 */
[----:B------:R-:W-:-:S02]  /*7aa0*/  CS2R R32, SRZ ;  /* 0x0000000000207805 */ /* 0x000fc4000001ff00 */
[----:B------:R-:W-:Y:S02]  /*7ab0*/  CS2R R30, SRZ ;  /* 0x00000000001e7805 */ /* 0x000fe4000001ff00 */
[----:B------:R-:W-:Y:S02]  /*7ac0*/  CS2R R28, SRZ ;  /* 0x00000000001c7805 */ /* 0x000fe4000001ff00 */
[----:B------:R-:W-:Y:S02]  /*7ad0*/  CS2R R26, SRZ ;  /* 0x00000000001a7805 */ /* 0x000fe4000001ff00 */
[----:B------:R-:W-:Y:S02]  /*7ae0*/  CS2R R24, SRZ ;  /* 0x0000000000187805 */ /* 0x000fe4000001ff00 */
[----:B------:R-:W-:Y:S02]  /*7af0*/  CS2R R20, SRZ ;  /* 0x0000000000147805 */ /* 0x000fe4000001ff00 */
[----:B------:R-:W-:-:S02]  /*7b00*/  CS2R R36, SRZ ;  /* 0x0000000000247805 */ /* 0x000fc4000001ff00 */
[C---:B--2---:R-:W-:Y:S01]  /*7b10*/  ISETP.GE.AND P3, PT, R7.reuse, UR4, PT ;  /* 0x0000000407007c0c */ /* 0x044fe2000bf66270 */
[----:B------:R-:W-:Y:S01]  /*7b20*/  IMAD.SHL.U32 R9, R7, 0x2, RZ ;  /* 0x0000000207097824 */ /* 0x000fe200078e00ff */
[----:B------:R-:W-:-:S04]  /*7b30*/  SHF.R.S32.HI R6, RZ, 0x1f, R7 ;  /* 0x0000001fff067819 */ /* 0x000fc80000011407 */
[----:B------:R-:W-:-:S07]  /*7b40*/  SHF.L.U64.HI R10, R7, 0x1, R6 ;  /* 0x00000001070a7819 */ /* 0x000fce0000010206 */
[----:B---3--:R-:W-:Y:S02]  /*7b50*/  @!P3 IADD3 R6, P0, R0, R9, RZ ;  /* 0x000000090006b210 */ /* 0x008fe40007f1e0ff */
[----:B----4-:R-:W-:-:S03]  /*7b60*/  ISETP.GE.AND P1, PT, R39, UR4, PT ;  /* 0x0000000427007c0c */ /* 0x010fc6000bf26270 */
[--C-:B------:R-:W-:Y:S01]  /*7b70*/  @!P3 IMAD.X R7, R3, 0x1, R10.reuse, P0 ;  /* 0x000000010307b824 */ /* 0x100fe200000e060a */
[----:B------:R-:W-:Y:S01]  /*7b80*/  @!P3 IADD3 R8, P0, R4, R9, RZ ;  /* 0x000000090408b210 */ /* 0x000fe20007f1e0ff */
[----:B------:R-:W-:Y:S01]  /*7b90*/  IMAD.SHL.U32 R13, R39, 0x2, RZ ;  /* 0x00000002270d7824 */ /* 0x000fe200078e00ff */
[----:B------:R-:W-:Y:S02]  /*7ba0*/  SHF.R.S32.HI R11, RZ, 0x1f, R39 ;  /* 0x0000001fff0b7819 */ /* 0x000fe40000011427 */
[----:B------:R0:W5:Y:S01]  /*7bb0*/  @!P3 LD.E.64 R32, desc[UR42][R6.64] ;  /* 0x0000002a0620b980 */ /* 0x000162000c101b00 */
[----:B------:R-:W-:Y:S01]  /*7bc0*/  @!P3 IMAD.X R9, R5, 0x1, R10, P0 ;  /* 0x000000010509b824 */ /* 0x000fe200000e060a */
[----:B------:R-:W-:Y:S02]  /*7bd0*/  ISETP.GE.AND P0, PT, R38, UR4, PT ;  /* 0x0000000426007c0c */ /* 0x000fe4000bf06270 */
[----:B------:R-:W-:Y:S02]  /*7be0*/  SHF.L.U64.HI R14, R39, 0x1, R11 ;  /* 0x00000001270e7819 */ /* 0x000fe4000001020b */
[----:B------:R1:W5:Y:S01]  /*7bf0*/  @!P3 LD.E.64 R30, desc[UR42][R8.64] ;  /* 0x0000002a081eb980 */ /* 0x000362000c101b00 */
[----:B------:R-:W-:-:S02]  /*7c00*/  @!P1 IADD3 R10, P2, R0, R13, RZ ;  /* 0x0000000d000a9210 */ /* 0x000fc40007f5e0ff */
[----:B------:R-:W-:Y:S01]  /*7c10*/  @!P1 IADD3 R12, P3, R4, R13, RZ ;  /* 0x0000000d040c9210 */ /* 0x000fe20007f7e0ff */
[C---:B0-----:R-:W-:Y:S01]  /*7c20*/  IMAD.SHL.U32 R7, R38.reuse, 0x2, RZ ;  /* 0x0000000226077824 */ /* 0x041fe200078e00ff */
[----:B------:R-:W-:Y:S01]  /*7c30*/  SHF.R.S32.HI R15, RZ, 0x1f, R38 ;  /* 0x0000001fff0f7819 */ /* 0x000fe20000011426 */
[--C-:B------:R-:W-:Y:S02]  /*7c40*/  @!P1 IMAD.X R11, R3, 0x1, R14.reuse, P2 ;  /* 0x00000001030b9824 */ /* 0x100fe400010e060e */
[----:B------:R-:W-:Y:S01]  /*7c50*/  @!P1 IMAD.X R13, R5, 0x1, R14, P3 ;  /* 0x00000001050d9824 */ /* 0x000fe200018e060e */
[----:B------:R-:W-:Y:S02]  /*7c60*/  SHF.L.U64.HI R6, R38, 0x1, R15 ;  /* 0x0000000126067819 */ /* 0x000fe4000001020f */
[-C--:B------:R-:W-:Y:S01]  /*7c70*/  @!P0 IADD3 R38, P2, R0, R7.reuse, RZ ;  /* 0x0000000700268210 */ /* 0x080fe20007f5e0ff */
[----:B------:R0:W5:Y:S01]  /*7c80*/  @!P1 LD.E.64 R28, desc[UR42][R10.64] ;  /* 0x0000002a0a1c9980 */ /* 0x000162000c101b00 */
[----:B-1----:R-:W-:-:S03]  /*7c90*/  @!P0 IADD3 R8, P3, R4, R7, RZ ;  /* 0x0000000704088210 */ /* 0x002fc60007f7e0ff */
[----:B------:R-:W5:Y:S01]  /*7ca0*/  @!P1 LD.E.64 R26, desc[UR42][R12.64] ;  /* 0x0000002a0c1a9980 */ /* 0x000f62000c101b00 */
[--C-:B------:R-:W-:Y:S01]  /*7cb0*/  @!P0 IMAD.X R39, R3, 0x1, R6.reuse, P2 ;  /* 0x0000000103278824 */ /* 0x100fe200010e0606 */
[----:B------:R-:W-:Y:S01]  /*7cc0*/  ISETP.GE.AND P1, PT, R35, UR4, PT ;  /* 0x0000000423007c0c */ /* 0x000fe2000bf26270 */
[----:B------:R-:W-:Y:S01]  /*7cd0*/  @!P0 IMAD.X R9, R5, 0x1, R6, P3 ;  /* 0x0000000105098824 */ /* 0x000fe200018e0606 */
[----:B------:R-:W-:Y:S02]  /*7ce0*/  ISETP.GE.AND P2, PT, R140, UR4, PT ;  /* 0x000000048c007c0c */ /* 0x000fe4000bf46270 */
[----:B------:R-:W5:Y:S01]  /*7cf0*/  @!P0 LD.E.64 R24, desc[UR42][R38.64] ;  /* 0x0000002a26188980 */ /* 0x000f62000c101b00 */
[----:B------:R-:W-:-:S03]  /*7d00*/  IMAD.SHL.U32 R7, R35, 0x2, RZ ;  /* 0x0000000223077824 */ /* 0x000fc600078e00ff */
[----:B------:R1:W5:Y:S01]  /*7d10*/  @!P0 LD.E.64 R20, desc[UR42][R8.64] ;  /* 0x0000002a08148980 */ /* 0x000362000c101b00 */
[C---:B------:R-:W-:Y:S01]  /*7d20*/  ISETP.GE.AND P0, PT, R34.reuse, UR4, PT ;  /* 0x0000000422007c0c */ /* 0x040fe2000bf06270 */
[----:B0-----:R-:W-:-:S03]  /*7d30*/  IMAD.SHL.U32 R11, R34, 0x2, RZ ;  /* 0x00000002220b7824 */ /* 0x001fc600078e00ff */
[-C--:B------:R-:W-:Y:S02]  /*7d40*/  @!P1 IADD3 R40, P4, R0, R7.reuse, RZ ;  /* 0x0000000700289210 */ /* 0x080fe40007f9e0ff */
[----:B------:R-:W-:Y:S01]  /*7d50*/  @!P1 IADD3 R6, P3, R4, R7, RZ ;  /* 0x0000000704069210 */ /* 0x000fe20007f7e0ff */
[----:B------:R-:W-:-:S04]  /*7d60*/  @!P2 IMAD.WIDE R46, R140, 0x2, R4 ;  /* 0x000000028c2ea825 */ /* 0x000fc800078e0204 */
[----:B-1----:R-:W-:Y:S02]  /*7d70*/  @!P2 IMAD.MOV.U32 R8, RZ, RZ, R0 ;  /* 0x000000ffff08a224 */ /* 0x002fe400078e0000 */
[----:B------:R-:W-:Y:S01]  /*7d80*/  @!P2 IMAD.MOV.U32 R9, RZ, RZ, R3 ;  /* 0x000000ffff09a224 */ /* 0x000fe200078e0003 */
[-C--:B------:R-:W-:Y:S01]  /*7d90*/  @!P0 IADD3 R4, P5, R4, R11.reuse, RZ ;  /* 0x0000000b04048210 */ /* 0x080fe20007fbe0ff */
[----:B------:R-:W-:Y:S01]  /*7da0*/  @!P1 IMAD.X R41, R3, 0x1, R49, P4 ;  /* 0x0000000103299824 */ /* 0x000fe200020e0631 */
[----:B------:R-:W-:Y:S01]  /*7db0*/  @!P0 IADD3 R38, P4, R0, R11, RZ ;  /* 0x0000000b00268210 */ /* 0x000fe20007f9e0ff */
[----:B------:R-:W-:Y:S01]  /*7dc0*/  @!P2 IMAD.WIDE R42, R140, 0x2, R8 ;  /* 0x000000028c2aa825 */ /* 0x000fe200078e0208 */
[----:B------:R-:W-:Y:S02]  /*7dd0*/  CS2R R14, SRZ ;  /* 0x00000000000e7805 */ /* 0x000fe4000001ff00 */
[----:B------:R-:W-:Y:S02]  /*7de0*/  CS2R R34, SRZ ;  /* 0x0000000000227805 */ /* 0x000fe4000001ff00 */
[----:B------:R-:W-:Y:S01]  /*7df0*/  CS2R R12, SRZ ;  /* 0x00000000000c7805 */ /* 0x000fe2000001ff00 */
[----:B------:R-:W-:Y:S01]  /*7e00*/  @!P1 IMAD.X R7, R5, 0x1, R49, P3 ;  /* 0x0000000105079824 */ /* 0x000fe200018e0631 */
[----:B------:R-:W-:-:S02]  /*7e10*/  CS2R R10, SRZ ;  /* 0x00000000000a7805 */ /* 0x000fc4000001ff00 */
[----:B------:R-:W-:Y:S01]  /*7e20*/  CS2R R8, SRZ ;  /* 0x0000000000087805 */ /* 0x000fe2000001ff00 */
[--C-:B------:R-:W-:Y:S01]  /*7e30*/  @!P0 IMAD.X R39, R3, 0x1, R48.reuse, P4 ;  /* 0x0000000103278824 */ /* 0x100fe200020e0630 */
[----:B------:R0:W5:Y:S01]  /*7e40*/  @!P2 LD.E.64 R36, desc[UR42][R42.64] ;  /* 0x0000002a2a24a980 */ /* 0x000162000c101b00 */
[----:B------:R-:W-:-:S03]  /*7e50*/  @!P0 IMAD.X R5, R5, 0x1, R48, P5 ;  /* 0x0000000105058824 */ /* 0x000fc600028e0630 */
[----:B------:R0:W5:Y:S04]  /*7e60*/  @!P2 LD.E.64 R34, desc[UR42][R46.64] ;  /* 0x0000002a2e22a980 */ /* 0x000168000c101b00 */
[----:B------:R0:W5:Y:S04]  /*7e70*/  @!P1 LD.E.64 R14, desc[UR42][R40.64] ;  /* 0x0000002a280e9980 */ /* 0x000168000c101b00 */
[----:B------:R0:W5:Y:S04]  /*7e80*/  @!P1 LD.E.64 R12, desc[UR42][R6.64] ;  /* 0x0000002a060c9980 */ /* 0x000168000c101b00 */
[----:B------:R0:W5:Y:S04]  /*7e90*/  @!P0 LD.E.64 R10, desc[UR42][R38.64] ;  /* 0x0000002a260a8980 */ /* 0x000168000c101b00 */
[----:B------:R0:W5:Y:S02]  /*7ea0*/  @!P0 LD.E.64 R8, desc[UR42][R4.64] ;  /* 0x0000002a04088980 */ /* 0x000164000c101b00 */
.L_x_477:
[----:B------:R-:W-:Y:S05]  /*7eb0*/  BSYNC B1 ;  /* 0x0000000000017941 */ /* 0x000fea0003800000 */
.L_x_476:
[----:B------:R-:W-:Y:S01]  /*7ec0*/  ULEA.HI UR4, UR37, UR37, URZ, 0x1 ;  /* 0x0000002525047291 */ /* 0x000fe2000f8f083f */
[----:B--2--5:R-:W-:Y:S01]  /*7ed0*/  IMAD.MOV.U32 R3, RZ, RZ, R35 ;  /* 0x000000ffff037224 */ /* 0x024fe200078e0023 */
[----:B------:R-:W-:Y:S01]  /*7ee0*/  VIMNMX R45, R45, 0xc0, PT ;  /* 0x000000c02d2d7848 */ /* 0x000fe20003fe0100 */
[----:B---3--:R-:W-:Y:S01]  /*7ef0*/  IMAD.MOV.U32 R0, RZ, RZ, R34 ;  /* 0x000000ffff007224 */ /* 0x008fe200078e0022 */
[----:B------:R-:W-:Y:S01]  /*7f00*/  ULOP3.LUT UR4, UR4, 0xfffffffe, URZ, 0xc0, !UPT ;  /* 0xfffffffe04047892 */ /* 0x000fe2000f8ec03f */
[----:B0-----:R-:W-:Y:S01]  /*7f10*/  IMAD.MOV.U32 R4, RZ, RZ, R30 ;  /* 0x000000ffff047224 */ /* 0x001fe200078e001e */
[----:B------:R-:W-:Y:S01]  /*7f20*/  PRMT R57, R3, 0x7610, R57 ;  /* 0x0000761003397816 */ /* 0x000fe20000000039 */
[----:B----4-:R-:W-:Y:S01]  /*7f30*/  IMAD.MOV.U32 R5, RZ, RZ, R27 ;  /* 0x000000ffff057224 */ /* 0x010fe200078e001b */
[----:B------:R-:W-:Y:S01]  /*7f40*/  UIADD3 UR4, UR37, -UR4, URZ ;  /* 0x8000000425047290 */ /* 0x000fe2000fffe03f */
[----:B------:R-:W-:Y:S01]  /*7f50*/  PRMT R38, R38, 0x5410, R0 ;  /* 0x0000541026267816 */ /* 0x000fe20000000000 */
[----:B------:R-:W-:Y:S01]  /*7f60*/  IMAD.MOV.U32 R0, RZ, RZ, R31 ;  /* 0x000000ffff007224 */ /* 0x000fe200078e001f */
[----:B------:R-:W-:Y:S01]  /*7f70*/  PRMT R64, R4, 0x7610, R64 ;  /* 0x0000761004407816 */ /* 0x000fe20000000040 */
[----:B------:R-:W-:Y:S01]  /*7f80*/  IMAD.MOV.U32 R4, RZ, RZ, R26 ;  /* 0x000000ffff047224 */ /* 0x000fe200078e001a */
[----:B------:R-:W-:Y:S01]  /*7f90*/  PRMT R52, R5, 0x7610, R52 ;  /* 0x0000761005347816 */ /* 0x000fe20000000034 */
[----:B------:R-:W-:Y:S01]  /*7fa0*/  IMAD.U32 R3, RZ, RZ, UR4 ;  /* 0x00000004ff037e24 */ /* 0x000fe2000f8e00ff */
[----:B------:R-:W-:Y:S01]  /*7fb0*/  PRMT R65, R0, 0x7610, R65 ;  /* 0x0000761000417816 */ /* 0x000fe20000000041 */
[----:B------:R-:W-:Y:S01]  /*7fc0*/  IMAD.MOV.U32 R0, RZ, RZ, R20 ;  /* 0x000000ffff007224 */ /* 0x000fe200078e0014 */
[----:B------:R-:W-:Y:S01]  /*7fd0*/  PRMT R51, R4, 0x7610, R51 ;  /* 0x0000761004337816 */ /* 0x000fe20000000033 */
[----:B------:R-:W-:Y:S01]  /*7fe0*/  IMAD.MOV.U32 R4, RZ, RZ, R21 ;  /* 0x000000ffff047224 */ /* 0x000fe200078e0015 */
[----:B------:R-:W-:Y:S01]  /*7ff0*/  SHF.L.U32 R3, R3, 0x1f, RZ ;  /* 0x0000001f03037819 */ /* 0x000fe200000006ff */
[----:B------:R-:W-:Y:S01]  /*8000*/  IMAD.MOV.U32 R6, RZ, RZ, R13 ;  /* 0x000000ffff067224 */ /* 0x000fe200078e000d */
[----:B------:R-:W-:Y:S01]  /*8010*/  PRMT R47, R0, 0x7610, R47 ;  /* 0x00007610002f7816 */ /* 0x000fe2000000002f */
[----:B------:R-:W-:Y:S01]  /*8020*/  IMAD.MOV.U32 R5, RZ, RZ, R12 ;  /* 0x000000ffff057224 */ /* 0x000fe200078e000c */
[----:B------:R-:W0:Y:S01]  /*8030*/  SYNCS.PHASECHK.TRANS64.TRYWAIT P0, [R2+URZ+0x2d800], R3 ;  /* 0x02d80003020075a7 */ /* 0x000e22000800017f */
[----:B------:R-:W-:Y:S01]  /*8040*/  PRMT R48, R4, 0x7610, R48 ;  /* 0x0000761004307816 */ /* 0x000fe20000000030 */
[----:B------:R-:W-:Y:S01]  /*8050*/  IMAD.MOV.U32 R0, RZ, RZ, R8 ;  /* 0x000000ffff007224 */ /* 0x000fe200078e0008 */
[----:B------:R-:W-:Y:S01]  /*8060*/  PRMT R43, R6, 0x7610, R43 ;  /* 0x00007610062b7816 */ /* 0x000fe2000000002b */
[----:B------:R-:W-:Y:S01]  /*8070*/  IMAD.MOV.U32 R4, RZ, RZ, R9 ;  /* 0x000000ffff047224 */ /* 0x000fe200078e0009 */
[----:B------:R-:W-:Y:S01]  /*8080*/  PRMT R42, R5, 0x7610, R42 ;  /* 0x00007610052a7816 */ /* 0x000fe2000000002a */
[----:B------:R-:W-:Y:S01]  /*8090*/  IMAD.MOV.U32 R6, RZ, RZ, R37 ;  /* 0x000000ffff067224 */ /* 0x000fe200078e0025 */
[----:B------:R-:W-:Y:S01]  /*80a0*/  PRMT R38, R0, 0x7610, R38 ;  /* 0x0000761000267816 */ /* 0x000fe20000000026 */
[----:B------:R-:W-:Y:S01]  /*80b0*/  IMAD.MOV.U32 R5, RZ, RZ, R36 ;  /* 0x000000ffff057224 */ /* 0x000fe200078e0024 */
[----:B------:R-:W-:Y:S01]  /*80c0*/  BSSY B1, `(.L_x_478) ;  /* 0x0000017000017945 */ /* 0x000fe20003800000 */
[----:B------:R-:W-:Y:S01]  /*80d0*/  IMAD.MOV.U32 R0, RZ, RZ, R32 ;  /* 0x000000ffff007224 */ /* 0x000fe200078e0020 */
        /* <DEDUP_REMOVED lines=12> */
[----:B------:R-:W-:Y:S01]  /*81a0*/  ISETP.GE.AND P1, PT, R138, R45, PT ;  /* 0x0000002d8a00720c */ /* 0x000fe20003f26270 */
[----:B------:R-:W-:Y:S01]  /*81b0*/  IMAD.MOV.U32 R6, RZ, RZ, R15 ;  /* 0x000000ffff067224 */ /* 0x000fe200078e000f */
[----:B------:R-:W-:Y:S01]  /*81c0*/  PRMT R49, R0, 0x7610, R49 ;  /* 0x0000761000317816 */ /* 0x000fe20000000031 */
[----:B------:R-:W-:Y:S01]  /*81d0*/  IMAD.MOV.U32 R0, RZ, RZ, R10 ;  /* 0x000000ffff007224 */ /* 0x000fe200078e000a */
[----:B------:R-:W-:Y:S01]  /*81e0*/  PRMT R50, R4, 0x7610, R50 ;  /* 0x0000761004327816 */ /* 0x000fe20000000032 */
[----:B------:R-:W-:Y:S01]  /*81f0*/  IMAD.MOV.U32 R4, RZ, RZ, R11 ;  /* 0x000000ffff047224 */ /* 0x000fe200078e000b */
[----:B------:R-:W-:-:S02]  /*8200*/  PRMT R45, R5, 0x7610, R45 ;  /* 0x00007610052d7816 */ /* 0x000fc4000000002d */
[----:B------:R-:W-:Y:S01]  /*8210*/  PRMT R46, R6, 0x7610, R46 ;  /* 0x00007610062e7816 */ /* 0x000fe2000000002e */
[----:B0-----:R-:W-:Y:S06]  /*8220*/  @!P0 BRA `(.L_x_479) ;  /* 0x0000011400488947 */ /* 0x001fec0003800000 */
.L_x_684:
[----:B------:R-:W-:Y:S05]  /*8230*/  BSYNC B1 ;  /* 0x0000000000017941 */ /* 0x000fea0003800000 */
.L_x_478:
[----:B------:R-:W-:Y:S02]  /*8240*/  PRMT R40, R0, 0x7610, R40 ;  /* 0x0000761000287816 */ /* 0x000fe40000000028 */
[----:B------:R-:W-:Y:S01]  /*8250*/  PRMT R41, R4, 0x7610, R41 ;  /* 0x0000761004297816 */ /* 0x000fe20000000029 */
[----:B------:R-:W-:Y:S06]  /*8260*/  @P1 BRA `(.L_x_480) ;  /* 0x0000002c00e01947 */ /* 0x000fec0003800000 */
[----:B------:R-:W0:Y:S01]  /*8270*/  LDL R61, [R1+0x44] ;  /* 0x00004400013d7983 */ /* 0x000e220000100800 */
[----:B------:R-:W1:Y:S03]  /*8280*/  LDC R5, c[0x0][0x3f4] ;  /* 0x0000fd00ff057b82 */ /* 0x000e660000000800 */
[----:B------:R-:W2:Y:S04]  /*8290*/  LDL R59, [R1+0x20] ;  /* 0x00002000013b7983 */ /* 0x000ea80000100800 */
[----:B------:R-:W3:Y:S04]  /*82a0*/  LDL R58, [R1+0x18] ;  /* 0x00001800013a7983 */ /* 0x000ee80000100800 */
[----:B------:R-:W4:Y:S04]  /*82b0*/  LDL R56, [R1+0x1c] ;  /* 0x00001c0001387983 */ /* 0x000f280000100800 */
[----:B------:R-:W5:Y:S04]  /*82c0*/  LDL R55, [R1+0x24] ;  /* 0x0000240001377983 */ /* 0x000f680000100800 */
[----:B------:R-:W5:Y:S04]  /*82d0*/  LDL R7, [R1+0x28] ;  /* 0x0000280001077983 */ /* 0x000f680000100800 */
[----:B------:R-:W5:Y:S01]  /*82e0*/  LDL R6, [R1+0x48] ;  /* 0x0000480001067983 */ /* 0x000f620000100800 */
[-C--:B-1----:R-:W-:Y:S01]  /*82f0*/  ISETP.GE.AND P6, PT, R140, R5.reuse, PT ;  /* 0x000000058c00720c */ /* 0x082fe20003fc6270 */
[----:B------:R-:W-:Y:S01]  /*8300*/  BSSY B1, `(.L_x_481) ;  /* 0x0000038000017945 */ /* 0x000fe20003800000 */
[----:B0-----:R-:W-:Y:S01]  /*8310*/  IMAD R3, R61, 0x2, R2 ;  /* 0x000000023d037824 */ /* 0x001fe200078e0202 */
[----:B--2---:R-:W-:-:S03]  /*8320*/  ISETP.GE.AND P0, PT, R59, R5, PT ;  /* 0x000000053b00720c */ /* 0x004fc60003f06270 */
[----:B------:R-:W-:Y:S01]  /*8330*/  VIADD R0, R3, 0x20 ;  /* 0x0000002003007836 */ /* 0x000fe20000000000 */
[-C--:B---3--:R-:W-:Y:S02]  /*8340*/  ISETP.GE.AND P1, PT, R58, R5.reuse, PT ;  /* 0x000000053a00720c */ /* 0x088fe40003f26270 */
[-C--:B----4-:R-:W-:Y:S02]  /*8350*/  ISETP.GE.AND P2, PT, R56, R5.reuse, PT ;  /* 0x000000053800720c */ /* 0x090fe40003f46270 */
[-C--:B-----5:R-:W-:Y:S02]  /*8360*/  ISETP.GE.AND P3, PT, R55, R5.reuse, PT ;  /* 0x000000053700720c */ /* 0x0a0fe40003f66270 */
[----:B------:R-:W-:Y:S02]  /*8370*/  ISETP.GE.AND P4, PT, R7, R5, PT ;  /* 0x000000050700720c */ /* 0x000fe40003f86270 */
[----:B------:R-:W-:Y:S01]  /*8380*/  LOP3.LUT P5, RZ, R6, 0x2, RZ, 0xc0, !PT ;  /* 0x0000000206ff7812 */ /* 0x000fe200078ac0ff */
[----:B------:R-:W-:-:S12]  /*8390*/  @P6 BRA `(.L_x_482) ;  /* 0x0000000000b86947 */ /* 0x000fd80003800000 */
[----:B------:R-:W0:Y:S01]  /*83a0*/  LDS.128 R4, [R3+0xc400] ;  /* 0x00c4000003047984 */ /* 0x000e220000000c00 */
[----:B------:R-:W-:Y:S02]  /*83b0*/  SHF.R.U32.HI R59, RZ, 0x10, R35 ;  /* 0x00000010ff3b7819 */ /* 0x000fe40000011623 */
[--C-:B------:R-:W-:Y:S02]  /*83c0*/  SHF.R.U32.HI R56, RZ, 0x10, R37.reuse ;  /* 0x00000010ff387819 */ /* 0x100fe40000011625 */
[----:B------:R-:W-:Y:S02]  /*83d0*/  SHF.R.U64 R55, R36, 0x10, R37 ;  /* 0x0000001024377819 */ /* 0x000fe40000001225 */
[----:B------:R-:W-:Y:S02]  /*83e0*/  PRMT R59, R57, 0x5410, R59 ;  /* 0x00005410393b7816 */ /* 0x000fe4000000003b */
[----:B------:R-:W-:Y:S02]  /*83f0*/  PRMT R56, R39, 0x5432, R56 ;  /* 0x0000543227387816 */ /* 0x000fe40000000038 */
[----:B------:R-:W-:-:S02]  /*8400*/  SHF.R.U64 R58, R34, 0x10, R35 ;  /* 0x00000010223a7819 */ /* 0x000fc40000001223 */
[----:B------:R-:W-:Y:S01]  /*8410*/  PRMT R55, R60, 0x5410, R55 ;  /* 0x000054103c377816 */ /* 0x000fe20000000037 */
[C---:B------:R-:W-:Y:S01]  /*8420*/  IMAD.U32 R60, R59.reuse, 0x10000, RZ ;  /* 0x000100003b3c7824 */ /* 0x040fe200078e00ff */
[----:B------:R-:W-:Y:S01]  /*8430*/  LOP3.LUT R59, R59, 0xffff0000, RZ, 0xc0, !PT ;  /* 0xffff00003b3b7812 */ /* 0x000fe200078ec0ff */
[C---:B------:R-:W-:Y:S01]  /*8440*/  IMAD.U32 R57, R56.reuse, 0x10000, RZ ;  /* 0x0001000038397824 */ /* 0x040fe200078e00ff */
[----:B------:R-:W-:Y:S02]  /*8450*/  LOP3.LUT R56, R56, 0xffff0000, RZ, 0xc0, !PT ;  /* 0xffff000038387812 */ /* 0x000fe400078ec0ff */
[----:B------:R-:W-:Y:S02]  /*8460*/  PRMT R58, R38, 0x5432, R58 ;  /* 0x00005432263a7816 */ /* 0x000fe4000000003a */
[C---:B0-----:R-:W-:Y:S01]  /*8470*/  LOP3.LUT R35, R6.reuse, 0xffff0000, RZ, 0xc0, !PT ;  /* 0xffff000006237812 */ /* 0x041fe200078ec0ff */
[----:B------:R-:W-:Y:S01]  /*8480*/  IMAD.U32 R34, R6, 0x10000, RZ ;  /* 0x0001000006227824 */ /* 0x000fe200078e00ff */
[C---:B------:R-:W-:Y:S01]  /*8490*/  LOP3.LUT R37, R7.reuse, 0xffff0000, RZ, 0xc0, !PT ;  /* 0xffff000007257812 */ /* 0x040fe200078ec0ff */
[----:B------:R-:W-:-:S02]  /*84a0*/  IMAD.U32 R36, R7, 0x10000, RZ ;  /* 0x0001000007247824 */ /* 0x000fc400078e00ff */
[C---:B------:R-:W-:Y:S01]  /*84b0*/  FMUL.FTZ R61, R35.reuse, R60 ;  /* 0x0000003c233d7220 */ /* 0x040fe20000410000 */
[----:B------:R-:W-:Y:S01]  /*84c0*/  FMUL.FTZ R35, R35, R57 ;  /* 0x0000003923237220 */ /* 0x000fe20000410000 */
[C---:B------:R-:W-:Y:S01]  /*84d0*/  FMUL.FTZ R63, R37.reuse, R59 ;  /* 0x0000003b253f7220 */ /* 0x040fe20000410000 */
[----:B------:R-:W-:Y:S02]  /*84e0*/  IMAD.U32 R6, R4, 0x10000, RZ ;  /* 0x0001000004067824 */ /* 0x000fe400078e00ff */
[C---:B------:R-:W-:Y:S01]  /*84f0*/  FFMA.FTZ R61, R34.reuse, R57, -R61 ;  /* 0x00000039223d7223 */ /* 0x040fe2000001083d */
[----:B------:R-:W-:Y:S01]  /*8500*/  FMUL.FTZ R57, R37, R56 ;  /* 0x0000003825397220 */ /* 0x000fe20000410000 */
[----:B------:R-:W-:Y:S02]  /*8510*/  IMAD.U32 R7, R5, 0x10000, RZ ;  /* 0x0001000005077824 */ /* 0x000fe400078e00ff */
[----:B------:R-:W-:Y:S01]  /*8520*/  FFMA.FTZ R60, R34, R60, R35 ;  /* 0x0000003c223c7223 */ /* 0x000fe20000010023 */
[----:B------:R-:W-:Y:S01]  /*8530*/  IMAD.U32 R37, R58, 0x10000, RZ ;  /* 0x000100003a257824 */ /* 0x000fe200078e00ff */
[----:B------:R-:W-:Y:S01]  /*8540*/  LOP3.LUT R4, R4, 0xffff0000, RZ, 0xc0, !PT ;  /* 0xffff000004047812 */ /* 0x000fe200078ec0ff */
[----:B------:R-:W-:Y:S01]  /*8550*/  IMAD.U32 R35, R55, 0x10000, RZ ;  /* 0x0001000037237824 */ /* 0x000fe200078e00ff */
[----:B------:R-:W-:Y:S01]  /*8560*/  LOP3.LUT R5, R5, 0xffff0000, RZ, 0xc0, !PT ;  /* 0xffff000005057812 */ /* 0x000fe200078ec0ff */
[----:B------:R-:W-:Y:S01]  /*8570*/  FFMA.FTZ R63, R36, R56, -R63 ;  /* 0x00000038243f7223 */ /* 0x000fe2000001083f */
[----:B------:R-:W-:Y:S01]  /*8580*/  LOP3.LUT R58, R58, 0xffff0000, RZ, 0xc0, !PT ;  /* 0xffff00003a3a7812 */ /* 0x000fe200078ec0ff */
[----:B------:R-:W-:Y:S01]  /*8590*/  FFMA.FTZ R62, R36, R59, R57 ;  /* 0x0000003b243e7223 */ /* 0x000fe20000010039 */
[----:B------:R-:W-:Y:S01]  /*85a0*/  LOP3.LUT R34, R55, 0xffff0000, RZ, 0xc0, !PT ;  /* 0xffff000037227812 */ /* 0x000fe200078ec0ff */
[C---:B------:R-:W-:Y:S01]  /*85b0*/  FMUL.FTZ R55, R4.reuse, R37 ;  /* 0x0000002504377220 */ /* 0x040fe20000410000 */
[----:B------:R-:W-:Y:S01]  /*85c0*/  FMUL.FTZ R36, R4, R35 ;  /* 0x0000002304247220 */ /* 0x000fe20000410000 */
[----:B------:R-:W-:-:S02]  /*85d0*/  FMUL.FTZ R56, R5, R58 ;  /* 0x0000003a05387220 */ /* 0x000fc40000410000 */
[-C--:B------:R-:W-:Y:S01]  /*85e0*/  FMUL.FTZ R57, R5, R34.reuse ;  /* 0x0000002205397220 */ /* 0x080fe20000410000 */
[C---:B------:R-:W-:Y:S01]  /*85f0*/  FFMA.FTZ R4, R6.reuse, R35, -R55 ;  /* 0x0000002306047223 */ /* 0x040fe20000010837 */
[----:B------:R-:W-:Y:S01]  /*8600*/  FFMA.FTZ R37, R6, R37, R36 ;  /* 0x0000002506257223 */ /* 0x000fe20000010024 */
[C---:B------:R-:W-:Y:S01]  /*8610*/  FFMA.FTZ R5, R7.reuse, R34, -R56 ;  /* 0x0000002207057223 */ /* 0x040fe20000010838 */
[----:B------:R-:W-:Y:S01]  /*8620*/  FFMA.FTZ R58, R7, R58, R57 ;  /* 0x0000003a073a7223 */ /* 0x000fe20000010039 */
[----:B------:R-:W-:Y:S02]  /*8630*/  F2FP.BF16.F32.PACK_AB R6, R60, R61 ;  /* 0x0000003d3c06723e */ /* 0x000fe400000010ff */
[----:B------:R-:W-:Y:S02]  /*8640*/  F2FP.BF16.F32.PACK_AB R7, R62, R63 ;  /* 0x0000003f3e07723e */ /* 0x000fe400000010ff */
[----:B------:R-:W-:Y:S02]  /*8650*/  F2FP.BF16.F32.PACK_AB R4, R37, R4 ;  /* 0x000000042504723e */ /* 0x000fe400000010ff */
[----:B------:R-:W-:-:S05]  /*8660*/  F2FP.BF16.F32.PACK_AB R5, R58, R5 ;  /* 0x000000053a05723e */ /* 0x000fca00000010ff */
[----:B------:R0:W-:Y:S02]  /*8670*/  STS.128 [R3+0xc400], R4 ;  /* 0x00c4000403007388 */ /* 0x0001e40000000c00 */
.L_x_482:
[----:B------:R-:W-:Y:S05]  /*8680*/  BSYNC B1 ;  /* 0x0000000000017941 */ /* 0x000fea0003800000 */
.L_x_481:
[----:B------:R-:W-:Y:S01]  /*8690*/  BSSY B1, `(.L_x_483) ;  /* 0x0000031000017945 */ /* 0x000fe20003800000 */
[----:B------:R-:W-:-:S03]  /*86a0*/  @P5 VIADD R0, R3, 0xffffffe0 ;  /* 0xffffffe003005836 */ /* 0x000fc60000000000 */
[----:B------:R-:W-:Y:S05]  /*86b0*/  @P0 BRA `(.L_x_484) ;  /* 0x0000000000b80947 */ /* 0x000fea0003800000 */
[----:B0-----:R-:W0:Y:S01]  /*86c0*/  LDS.128 R4, [R0+0xc400] ;  /* 0x00c4000000047984 */ /* 0x001e220000000c00 */
[----:B------:R-:W-:Y:S02]  /*86d0*/  SHF.R.U32.HI R55, RZ, 0x10, R31 ;  /* 0x00000010ff377819 */ /* 0x000fe4000001161f */
[----:B------:R-:W-:Y:S02]  /*86e0*/  SHF.R.U32.HI R35, RZ, 0x10, R33 ;  /* 0x00000010ff237819 */ /* 0x000fe40000011621 */
[----:B------:R-:W-:Y:S02]  /*86f0*/  PRMT R55, R65, 0x5410, R55 ;  /* 0x0000541041377816 */ /* 0x000fe40000000037 */
[----:B------:R-:W-:Y:S02]  /*8700*/  PRMT R35, R66, 0x5410, R35 ;  /* 0x0000541042237816 */ /* 0x000fe40000000023 */
[----:B------:R-:W-:Y:S01]  /*8710*/  SHF.R.U64 R37, R30, 0x10, R31 ;  /* 0x000000101e257819 */ /* 0x000fe2000000121f */
[----:B------:R-:W-:Y:S01]  /*8720*/  IMAD.U32 R56, R55, 0x10000, RZ ;  /* 0x0001000037387824 */ /* 0x000fe200078e00ff */
[----:B------:R-:W-:Y:S01]  /*8730*/  SHF.R.U64 R34, R32, 0x10, R33 ;  /* 0x0000001020227819 */ /* 0x000fe20000001221 */
[----:B------:R-:W-:Y:S01]  /*8740*/  IMAD.U32 R36, R35, 0x10000, RZ ;  /* 0x0001000023247824 */ /* 0x000fe200078e00ff */
[----:B------:R-:W-:-:S02]  /*8750*/  LOP3.LUT R55, R55, 0xffff0000, RZ, 0xc0, !PT ;  /* 0xffff000037377812 */ /* 0x000fc400078ec0ff */
[----:B------:R-:W-:Y:S02]  /*8760*/  PRMT R34, R40, 0x5432, R34 ;  /* 0x0000543228227816 */ /* 0x000fe40000000022 */
[----:B------:R-:W-:Y:S02]  /*8770*/  LOP3.LUT R35, R35, 0xffff0000, RZ, 0xc0, !PT ;  /* 0xffff000023237812 */ /* 0x000fe400078ec0ff */
[----:B------:R-:W-:Y:S02]  /*8780*/  PRMT R37, R64, 0x5410, R37 ;  /* 0x0000541040257816 */ /* 0x000fe40000000025 */
[C---:B0-----:R-:W-:Y:S01]  /*8790*/  LOP3.LUT R31, R6.reuse, 0xffff0000, RZ, 0xc0, !PT ;  /* 0xffff0000061f7812 */ /* 0x041fe200078ec0ff */
[----:B------:R-:W-:Y:S01]  /*87a0*/  IMAD.U32 R30, R6, 0x10000, RZ ;  /* 0x00010000061e7824 */ /* 0x000fe200078e00ff */
[C---:B------:R-:W-:Y:S01]  /*87b0*/  LOP3.LUT R33, R7.reuse, 0xffff0000, RZ, 0xc0, !PT ;  /* 0xffff000007217812 */ /* 0x040fe200078ec0ff */
[----:B------:R-:W-:Y:S02]  /*87c0*/  IMAD.U32 R32, R7, 0x10000, RZ ;  /* 0x0001000007207824 */ /* 0x000fe400078e00ff */
[C---:B------:R-:W-:Y:S01]  /*87d0*/  FMUL.FTZ R57, R31.reuse, R56 ;  /* 0x000000381f397220 */ /* 0x040fe20000410000 */
[----:B------:R-:W-:Y:S01]  /*87e0*/  FMUL.FTZ R31, R31, R36 ;  /* 0x000000241f1f7220 */ /* 0x000fe20000410000 */
[C---:B------:R-:W-:Y:S01]  /*87f0*/  IMAD.U32 R6, R4.reuse, 0x10000, RZ ;  /* 0x0001000004067824 */ /* 0x040fe200078e00ff */
[----:B------:R-:W-:Y:S01]  /*8800*/  LOP3.LUT R4, R4, 0xffff0000, RZ, 0xc0, !PT ;  /* 0xffff000004047812 */ /* 0x000fe200078ec0ff */
[----:B------:R-:W-:-:S02]  /*8810*/  IMAD.U32 R7, R5, 0x10000, RZ ;  /* 0x0001000005077824 */ /* 0x000fc400078e00ff */
[C---:B------:R-:W-:Y:S01]  /*8820*/  FFMA.FTZ R56, R30.reuse, R56, R31 ;  /* 0x000000381e387223 */ /* 0x040fe2000001001f */
[----:B------:R-:W-:Y:S01]  /*8830*/  FFMA.FTZ R57, R30, R36, -R57 ;  /* 0x000000241e397223 */ /* 0x000fe20000010839 */
[C---:B------:R-:W-:Y:S01]  /*8840*/  IMAD.U32 R31, R34.reuse, 0x10000, RZ ;  /* 0x00010000221f7824 */ /* 0x040fe200078e00ff */
[----:B------:R-:W-:Y:S01]  /*8850*/  LOP3.LUT R5, R5, 0xffff0000, RZ, 0xc0, !PT ;  /* 0xffff000005057812 */ /* 0x000fe200078ec0ff */
[C---:B------:R-:W-:Y:S01]  /*8860*/  FMUL.FTZ R59, R33.reuse, R55 ;  /* 0x00000037213b7220 */ /* 0x040fe20000410000 */
[-C--:B------:R-:W-:Y:S01]  /*8870*/  FMUL.FTZ R61, R33, R35.reuse ;  /* 0x00000023213d7220 */ /* 0x080fe20000410000 */
[C---:B------:R-:W-:Y:S01]  /*8880*/  LOP3.LUT R30, R37.reuse, 0xffff0000, RZ, 0xc0, !PT ;  /* 0xffff0000251e7812 */ /* 0x040fe200078ec0ff */
[----:B------:R-:W-:Y:S01]  /*8890*/  IMAD.U32 R33, R37, 0x10000, RZ ;  /* 0x0001000025217824 */ /* 0x000fe200078e00ff */
[----:B------:R-:W-:Y:S01]  /*88a0*/  LOP3.LUT R34, R34, 0xffff0000, RZ, 0xc0, !PT ;  /* 0xffff000022227812 */ /* 0x000fe200078ec0ff */
[C---:B------:R-:W-:Y:S01]  /*88b0*/  FFMA.FTZ R59, R32.reuse, R35, -R59 ;  /* 0x00000023203b7223 */ /* 0x040fe2000001083b */
[----:B------:R-:W-:Y:S01]  /*88c0*/  FFMA.FTZ R58, R32, R55, R61 ;  /* 0x00000037203a7223 */ /* 0x000fe2000001003d */
[C---:B------:R-:W-:Y:S01]  /*88d0*/  FMUL.FTZ R35, R4.reuse, R33 ;  /* 0x0000002104237220 */ /* 0x040fe20000410000 */
[-C--:B------:R-:W-:Y:S01]  /*88e0*/  FMUL.FTZ R32, R4, R31.reuse ;  /* 0x0000001f04207220 */ /* 0x080fe20000410000 */
[C---:B------:R-:W-:Y:S01]  /*88f0*/  FMUL.FTZ R36, R5.reuse, R30 ;  /* 0x0000001e05247220 */ /* 0x040fe20000410000 */
[-C--:B------:R-:W-:Y:S01]  /*8900*/  FMUL.FTZ R37, R5, R34.reuse ;  /* 0x0000002205257220 */ /* 0x080fe20000410000 */
[C---:B------:R-:W-:Y:S01]  /*8910*/  FFMA.FTZ R4, R6.reuse, R31, -R35 ;  /* 0x0000001f06047223 */ /* 0x040fe20000010823 */
[----:B------:R-:W-:Y:S01]  /*8920*/  FFMA.FTZ R33, R6, R33, R32 ;  /* 0x0000002106217223 */ /* 0x000fe20000010020 */
[C---:B------:R-:W-:Y:S01]  /*8930*/  FFMA.FTZ R5, R7.reuse, R34, -R36 ;  /* 0x0000002207057223 */ /* 0x040fe20000010824 */
[----:B------:R-:W-:Y:S01]  /*8940*/  FFMA.FTZ R30, R7, R30, R37 ;  /* 0x0000001e071e7223 */ /* 0x000fe20000010025 */
[----:B------:R-:W-:-:S02]  /*8950*/  F2FP.BF16.F32.PACK_AB R6, R56, R57 ;  /* 0x000000393806723e */ /* 0x000fc400000010ff */
[----:B------:R-:W-:Y:S02]  /*8960*/  F2FP.BF16.F32.PACK_AB R7, R58, R59 ;  /* 0x0000003b3a07723e */ /* 0x000fe400000010ff */
[----:B------:R-:W-:Y:S02]  /*8970*/  F2FP.BF16.F32.PACK_AB R4, R33, R4 ;  /* 0x000000042104723e */ /* 0x000fe400000010ff */
[----:B------:R-:W-:-:S05]  /*8980*/  F2FP.BF16.F32.PACK_AB R5, R30, R5 ;  /* 0x000000051e05723e */ /* 0x000fca00000010ff */
[----:B------:R1:W-:Y:S02]  /*8990*/  STS.128 [R0+0xc400], R4 ;  /* 0x00c4000400007388 */ /* 0x0003e40000000c00 */
.L_x_484:
[----:B------:R-:W-:Y:S05]  /*89a0*/  BSYNC B1 ;  /* 0x0000000000017941 */ /* 0x000fea0003800000 */
.L_x_483:
[----:B------:R-:W-:Y:S04]  /*89b0*/  BSSY B1, `(.L_x_485) ;  /* 0x0000030000017945 */ /* 0x000fe80003800000 */
[----:B------:R-:W-:Y:S05]  /*89c0*/  @P1 BRA `(.L_x_486) ;  /* 0x0000000000b81947 */ /* 0x000fea0003800000 */
[----:B01----:R-:W0:Y:S01]  /*89d0*/  LDS.128 R4, [R3+0xf400] ;  /* 0x00f4000003047984 */ /* 0x003e220000000c00 */
[----:B------:R-:W-:Y:S02]  /*89e0*/  SHF.R.U64 R28, R28, 0x10, R29 ;  /* 0x000000101c1c7819 */ /* 0x000fe4000000121d */
[----:B------:R-:W-:Y:S02]  /*89f0*/  SHF.R.U64 R26, R26, 0x10, R27 ;  /* 0x000000101a1a7819 */ /* 0x000fe4000000121b */
[----:B------:R-:W-:Y:S02]  /*8a00*/  SHF.R.U32.HI R29, RZ, 0x10, R29 ;  /* 0x00000010ff1d7819 */ /* 0x000fe4000001161d */
[----:B------:R-:W-:Y:S02]  /*8a10*/  SHF.R.U32.HI R27, RZ, 0x10, R27 ;  /* 0x00000010ff1b7819 */ /* 0x000fe4000001161b */
[----:B------:R-:W-:Y:S02]  /*8a20*/  PRMT R54, R54, 0x5410, R29 ;  /* 0x0000541036367816 */ /* 0x000fe4000000001d */
[----:B------:R-:W-:-:S02]  /*8a30*/  PRMT R52, R52, 0x5410, R27 ;  /* 0x0000541034347816 */ /* 0x000fc4000000001b */
        /* <DEDUP_REMOVED lines=11> */
[-C--:B------:R-:W-:Y:S01]  /*8af0*/  FMUL.FTZ R33, R27, R31.reuse ;  /* 0x0000001f1b217220 */ /* 0x080fe20000410000 */
[----:B------:R-:W-:Y:S01]  /*8b00*/  FMUL.FTZ R27, R29, R52 ;  /* 0x000000341d1b7220 */ /* 0x000fe20000410000 */
[----:B------:R-:W-:Y:S02]  /*8b10*/  IMAD.U32 R6, R4, 0x10000, RZ ;  /* 0x0001000004067824 */ /* 0x000fe400078e00ff */
[C---:B------:R-:W-:Y:S01]  /*8b20*/  FFMA.FTZ R35, R26.reuse, R31, R32 ;  /* 0x0000001f1a237223 */ /* 0x040fe20000010020 */
[----:B------:R-:W-:Y:S02]  /*8b30*/  IMAD.U32 R7, R5, 0x10000, RZ ;  /* 0x0001000005077824 */ /* 0x000fe400078e00ff */
[----:B------:R-:W-:Y:S01]  /*8b40*/  FFMA.FTZ R34, R26, R30, -R33 ;  /* 0x0000001e1a227223 */ /* 0x000fe20000010821 */
[-C--:B------:R-:W-:Y:S01]  /*8b50*/  FMUL.FTZ R31, R29, R54.reuse ;  /* 0x000000361d1f7220 */ /* 0x080fe20000410000 */
[----:B------:R-:W-:Y:S01]  /*8b60*/  LOP3.LUT R4, R4, 0xffff0000, RZ, 0xc0, !PT ;  /* 0xffff000004047812 */ /* 0x000fe200078ec0ff */
[C---:B------:R-:W-:Y:S01]  /*8b70*/  FFMA.FTZ R54, R28.reuse, R54, -R27 ;  /* 0x000000361c367223 */ /* 0x040fe2000001081b */
[----:B------:R-:W-:Y:S01]  /*8b80*/  LOP3.LUT R5, R5, 0xffff0000, RZ, 0xc0, !PT ;  /* 0xffff000005057812 */ /* 0x000fe200078ec0ff */
[C---:B------:R-:W-:Y:S01]  /*8b90*/  IMAD.U32 R29, R51.reuse, 0x10000, RZ ;  /* 0x00010000331d7824 */ /* 0x040fe200078e00ff */
[----:B------:R-:W-:Y:S01]  /*8ba0*/  LOP3.LUT R30, R51, 0xffff0000, RZ, 0xc0, !PT ;  /* 0xffff0000331e7812 */ /* 0x000fe200078ec0ff */
[C---:B------:R-:W-:Y:S01]  /*8bb0*/  IMAD.U32 R27, R53.reuse, 0x10000, RZ ;  /* 0x00010000351b7824 */ /* 0x040fe200078e00ff */
[----:B------:R-:W-:Y:S01]  /*8bc0*/  LOP3.LUT R26, R53, 0xffff0000, RZ, 0xc0, !PT ;  /* 0xffff0000351a7812 */ /* 0x000fe200078ec0ff */
        /* <DEDUP_REMOVED lines=14> */
.L_x_486:
[----:B------:R-:W-:Y:S05]  /*8cb0*/  BSYNC B1 ;  /* 0x0000000000017941 */ /* 0x000fea0003800000 */
.L_x_485:
[----:B------:R-:W-:Y:S04]  /*8cc0*/  BSSY B1, `(.L_x_487) ;  /* 0x0000030000017945 */ /* 0x000fe80003800000 */
[----:B------:R-:W-:Y:S05]  /*8cd0*/  @P2 BRA `(.L_x_488) ;  /* 0x0000000000b82947 */ /* 0x000fea0003800000 */
[----:B012---:R-:W0:Y:S01]  /*8ce0*/  LDS.128 R4, [R0+0xf400] ;  /* 0x00f4000000047984 */ /* 0x007e220000000c00 */
        /* <DEDUP_REMOVED lines=45> */
.L_x_488:
[----:B------:R-:W-:Y:S05]  /*8fc0*/  BSYNC B1 ;  /* 0x0000000000017941 */ /* 0x000fea0003800000 */
.L_x_487:
[----:B------:R-:W-:Y:S04]  /*8fd0*/  BSSY B1, `(.L_x_489) ;  /* 0x0000030000017945 */ /* 0x000fe80003800000 */
[----:B------:R-:W-:Y:S05]  /*8fe0*/  @P3 BRA `(.L_x_490) ;  /* 0x0000000000b83947 */ /* 0x000fea0003800000 */
[----:B0123--:R-:W0:Y:S01]  /*8ff0*/  LDS.128 R4, [R3+0x12400] ;  /* 0x0124000003047984 */ /* 0x00fe220000000c00 */
[--C-:B------:R-:W-:Y:S02]  /*9000*/  SHF.R.U64 R14, R14, 0x10, R15.reuse ;  /* 0x000000100e0e7819 */ /* 0x100fe4000000120f */
[----:B------:R-:W-:Y:S02]  /*9010*/  SHF.R.U32.HI R21, RZ, 0x10, R15 ;  /* 0x00000010ff157819 */ /* 0x000fe4000001160f */
[--C-:B------:R-:W-:Y:S02]  /*9020*/  SHF.R.U64 R15, R12, 0x10, R13.reuse ;  /* 0x000000100c0f7819 */ /* 0x100fe4000000120d */
        /* <DEDUP_REMOVED lines=17> */
[C---:B------:R-:W-:Y:S01]  /*9140*/  FFMA.FTZ R27, R12.reuse, R21, R26 ;  /* 0x000000150c1b7223 */ /* 0x040fe2000001001a */
[----:B------:R-:W-:Y:S01]  /*9150*/  FMUL.FTZ R21, R15, R46 ;  /* 0x0000002e0f157220 */ /* 0x000fe20000410000 */
[C---:B------:R-:W-:Y:S02]  /*9160*/  IMAD.U32 R7, R5.reuse, 0x10000, RZ ;  /* 0x0001000005077824 */ /* 0x040fe400078e00ff */
[----:B------:R-:W-:Y:S01]  /*9170*/  FFMA.FTZ R24, R12, R20, -R25 ;  /* 0x000000140c187223 */ /* 0x000fe20000010819 */
[----:B------:R-:W-:Y:S01]  /*9180*/  IMAD.U32 R15, R42, 0x10000, RZ ;  /* 0x000100002a0f7824 */ /* 0x000fe200078e00ff */
[----:B------:R-:W-:Y:S01]  /*9190*/  LOP3.LUT R4, R4, 0xffff0000, RZ, 0xc0, !PT ;  /* 0xffff000004047812 */ /* 0x000fe200078ec0ff */
[----:B------:R-:W-:Y:S01]  /*91a0*/  FFMA.FTZ R46, R14, R46, -R13 ;  /* 0x0000002e0e2e7223 */ /* 0x000fe2000001080d */
[----:B------:R-:W-:Y:S01]  /*91b0*/  LOP3.LUT R5, R5, 0xffff0000, RZ, 0xc0, !PT ;  /* 0xffff000005057812 */ /* 0x000fe200078ec0ff */
[C---:B------:R-:W-:Y:S01]  /*91c0*/  IMAD.U32 R13, R45.reuse, 0x10000, RZ ;  /* 0x000100002d0d7824 */ /* 0x040fe200078e00ff */
        /* <DEDUP_REMOVED lines=16> */
.L_x_490:
[----:B------:R-:W-:Y:S05]  /*92d0*/  BSYNC B1 ;  /* 0x0000000000017941 */ /* 0x000fea0003800000 */
.L_x_489:
[----:B------:R-:W-:Y:S05]  /*92e0*/  @P4 BRA `(.L_x_480) ;  /* 0x0000001c00c04947 */ /* 0x000fea0003800000 */
[----:B01234-:R-:W0:Y:S01]  /*92f0*/  LDS.128 R4, [R0+0x12400] ;  /* 0x0124000000047984 */ /* 0x01fe220000000c00 */
        /* <DEDUP_REMOVED lines=13> */
[C---:B------:R-:W-:Y:S01]  /*93d0*/  IMAD.U32 R10, R7.reuse, 0x10000, RZ ;  /* 0x00010000070a7824 */ /* 0x040fe200078e00ff */
[----:B------:R-:W-:Y:S01]  /*93e0*/  LOP3.LUT R7, R7, 0xffff0000, RZ, 0xc0, !PT ;  /* 0xffff000007077812 */ /* 0x000fe200078ec0ff */
[----:B------:R-:W-:-:S02]  /*93f0*/  IMAD.U32 R8, R6, 0x10000, RZ ;  /* 0x0001000006087824 */ /* 0x000fc400078e00ff */
[CC--:B------:R-:W-:Y:S01]  /*9400*/  FMUL.FTZ R13, R9.reuse, R12.reuse ;  /* 0x0000000c090d7220 */ /* 0x0c0fe20000410000 */
[----:B------:R-:W-:Y:S01]  /*9410*/  FMUL.FTZ R9, R9, R11 ;  /* 0x0000000b09097220 */ /* 0x000fe20000410000 */
[C---:B------:R-:W-:Y:S01]  /*9420*/  FMUL.FTZ R21, R7.reuse, R39 ;  /* 0x0000002707157220 */ /* 0x040fe20000410000 */
[----:B------:R-:W-:Y:S02]  /*9430*/  IMAD.U32 R3, R4, 0x10000, RZ ;  /* 0x0001000004037824 */ /* 0x000fe400078e00ff */
[C---:B------:R-:W-:Y:S01]  /*9440*/  FFMA.FTZ R14, R8.reuse, R11, -R13 ;  /* 0x0000000b080e7223 */ /* 0x040fe2000001080d */
[----:B------:R-:W-:Y:S01]  /*9450*/  FFMA.FTZ R15, R8, R12, R9 ;  /* 0x0000000c080f7223 */ /* 0x000fe20000010009 */
[-C--:B------:R-:W-:Y:S01]  /*9460*/  FMUL.FTZ R9, R7, R41.reuse ;  /* 0x0000002907097220 */ /* 0x080fe20000410000 */
[C---:B------:R-:W-:Y:S01]  /*9470*/  IMAD.U32 R6, R5.reuse, 0x10000, RZ ;  /* 0x0001000005067824 */ /* 0x040fe200078e00ff */
[----:B------:R-:W-:Y:S01]  /*9480*/  LOP3.LUT R4, R4, 0xffff0000, RZ, 0xc0, !PT ;  /* 0xffff000004047812 */ /* 0x000fe200078ec0ff */
[----:B------:R-:W-:Y:S01]  /*9490*/  IMAD.U32 R8, R38, 0x10000, RZ ;  /* 0x0001000026087824 */ /* 0x000fe200078e00ff */
[----:B------:R-:W-:Y:S01]  /*94a0*/  LOP3.LUT R5, R5, 0xffff0000, RZ, 0xc0, !PT ;  /* 0xffff000005057812 */ /* 0x000fe200078ec0ff */
[----:B------:R-:W-:Y:S01]  /*94b0*/  IMAD.U32 R7, R40, 0x10000, RZ ;  /* 0x0001000028077824 */ /* 0x000fe200078e00ff */
[----:B------:R-:W-:Y:S01]  /*94c0*/  LOP3.LUT R38, R38, 0xffff0000, RZ, 0xc0, !PT ;  /* 0xffff000026267812 */ /* 0x000fe200078ec0ff */
[----:B------:R-:W-:Y:S01]  /*94d0*/  FFMA.FTZ R21, R10, R41, -R21 ;  /* 0x000000290a157223 */ /* 0x000fe20000010815 */
[----:B------:R-:W-:Y:S01]  /*94e0*/  LOP3.LUT R40, R40, 0xffff0000, RZ, 0xc0, !PT ;  /* 0xffff000028287812 */ /* 0x000fe200078ec0ff */
[----:B------:R-:W-:Y:S01]  /*94f0*/  FFMA.FTZ R12, R10, R39, R9 ;  /* 0x000000270a0c7223 */ /* 0x000fe20000010009 */
[C---:B------:R-:W-:Y:S01]  /*9500*/  FMUL.FTZ R10, R4.reuse, R8 ;  /* 0x00000008040a7220 */ /* 0x040fe20000410000 */
        /* <DEDUP_REMOVED lines=11> */
[----:B------:R0:W-:Y:S01]  /*95c0*/  STS.128 [R0+0x12400], R4 ;  /* 0x0124000400007388 */ /* 0x0001e20000000c00 */
[----:B------:R-:W-:Y:S05]  /*95d0*/  BRA `(.L_x_480) ;  /* 0x0000001c00047947 */ /* 0x000fea0003800000 */
.L_x_474:
[----:B------:R-:W-:-:S03]  /*95e0*/  UMOV UR4, 0xffffffff ;  /* 0xffffffff00047882 */ /* 0x000fc60000000000 */
[----:B------:R-:W-:Y:S05]  /*95f0*/  BRA.DIV UR4, `(.L_x_491) ;  /* 0x0000010204687947 */ /* 0x000fea000b800000 */
[----:B------:R1:W2:Y:S04]  /*9600*/  SHFL.IDX PT, R3, R25, RZ, 0x1e1f ;  /* 0x001e1fff19037589 */ /* 0x0002a800000e0000 */
[----:B------:R1:W3:Y:S04]  /*9610*/  SHFL.IDX PT, R0, R24, RZ, 0x1e1f ;  /* 0x001e1fff18007589 */ /* 0x0002e800000e0000 */
[----:B------:R1:W4:Y:S04]  /*9620*/  SHFL.IDX PT, R21, R27, RZ, 0x1e1f ;  /* 0x001e1fff1b157589 */ /* 0x00032800000e0000 */
[----:B------:R1:W0:Y:S02]  /*9630*/  SHFL.IDX PT, R20, R26, RZ, 0x1e1f ;  /* 0x001e1fff1a147589 */ /* 0x00022400000e0000 */
.L_x_690:
[----:B------:R-:W-:Y:S01]  /*9640*/  ULDC UR4, c[0x0][0x448] ;  /* 0x0001120000047ab9 */ /* 0x000fe20000000800 */
[----:B------:R-:W-:Y:S01]  /*9650*/  BSSY B1, `(.L_x_492) ;  /* 0x0000037000017945 */ /* 0x000fe20003800000 */
[----:B------:R-:W-:Y:S01]  /*9660*/  IMAD R45, R100, UR4, RZ ;  /* 0x00000004642d7c24 */ /* 0x000fe2000f8e02ff */
[----:B------:R-:W-:Y:S02]  /*9670*/  CS2R R4, SRZ ;  /* 0x0000000000047805 */ /* 0x000fe4000001ff00 */
[----:B------:R-:W-:Y:S02]  /*9680*/  CS2R R8, SRZ ;  /* 0x0000000000087805 */ /* 0x000fe4000001ff00 */
[----:B------:R-:W-:Y:S02]  /*9690*/  CS2R R10, SRZ ;  /* 0x00000000000a7805 */ /* 0x000fe4000001ff00 */
[----:B------:R-:W-:Y:S02]  /*96a0*/  CS2R R12, SRZ ;  /* 0x00000000000c7805 */ /* 0x000fe4000001ff00 */
[----:B------:R-:W-:Y:S01]  /*96b0*/  ISETP.GE.AND P0, PT, R6, R45, PT ;  /* 0x0000002d0600720c */ /* 0x000fe20003f06270 */
[----:B------:R-:W-:Y:S01]  /*96c0*/  IMAD R45, R33, -0xc0, R45 ;  /* 0xffffff40212d7824 */ /* 0x000fe200078e022d */
[----:B------:R-:W-:-:S02]  /*96d0*/  CS2R R6, SRZ ;  /* 0x0000000000067805 */ /* 0x000fc4000001ff00 */
[----:B0-----:R-:W-:Y:S02]  /*96e0*/  CS2R R14, SRZ ;  /* 0x00000000000e7805 */ /* 0x001fe4000001ff00 */
[----:B-1----:R-:W-:Y:S02]  /*96f0*/  CS2R R24, SRZ ;  /* 0x0000000000187805 */ /* 0x002fe4000001ff00 */
[----:B------:R-:W-:Y:S02]  /*9700*/  CS2R R26, SRZ ;  /* 0x00000000001a7805 */ /* 0x000fe4000001ff00 */
[----:B------:R-:W-:Y:S02]  /*9710*/  CS2R R28, SRZ ;  /* 0x00000000001c7805 */ /* 0x000fe4000001ff00 */
[----:B------:R-:W-:Y:S02]  /*9720*/  CS2R R30, SRZ ;  /* 0x00000000001e7805 */ /* 0x000fe4000001ff00 */
[----:B------:R-:W-:-:S02]  /*9730*/  CS2R R32, SRZ ;  /* 0x0000000000207805 */ /* 0x000fc4000001ff00 */
[----:B------:R-:W-:Y:S01]  /*9740*/  CS2R R34, SRZ ;  /* 0x0000000000227805 */ /* 0x000fe2000001ff00 */
[----:B------:R-:W-:Y:S06]  /*9750*/  @P0 BRA `(.L_x_493) ;  /* 0x0000000000980947 */ /* 0x000fec0003800000 */
[----:B------:R-:W-:Y:S01]  /*9760*/  ULDC UR4, c[0x0][0x3f4] ;  /* 0x0000fd0000047ab9 */ /* 0x000fe20000000800 */
[C---:B------:R-:W-:Y:S01]  /*9770*/  VIADD R4, R16.reuse, 0x10 ;  /* 0x0000001010047836 */ /* 0x040fe20000000000 */
[C---:B------:R-:W-:Y:S01]  /*9780*/  ISETP.GE.AND P2, PT, R16.reuse, UR4, PT ;  /* 0x0000000410007c0c */ /* 0x040fe2000bf46270 */
[----:B------:R-:W-:Y:S01]  /*9790*/  VIADD R5, R16, 0x20 ;  /* 0x0000002010057836 */ /* 0x000fe20000000000 */
[----:B------:R-:W-:Y:S02]  /*97a0*/  CS2R R28, SRZ ;  /* 0x00000000001c7805 */ /* 0x000fe4000001ff00 */
[----:B------:R-:W-:Y:S02]  /*97b0*/  CS2R R30, SRZ ;  /* 0x00000000001e7805 */ /* 0x000fe4000001ff00 */
[----:B------:R-:W-:Y:S01]  /*97c0*/  ISETP.GE.AND P3, PT, R4, UR4, PT ;  /* 0x0000000404007c0c */ /* 0x000fe2000bf66270 */
[----:B---3--:R-:W-:Y:S01]  /*97d0*/  IMAD.MOV.U32 R4, RZ, RZ, R0 ;  /* 0x000000ffff047224 */ /* 0x008fe200078e0000 */
[----:B------:R-:W-:Y:S01]  /*97e0*/  ISETP.GE.AND P4, PT, R5, UR4, PT ;  /* 0x0000000405007c0c */ /* 0x000fe2000bf86270 */
[----:B--2---:R-:W-:Y:S01]  /*97f0*/  IMAD.MOV.U32 R5, RZ, RZ, R3 ;  /* 0x000000ffff057224 */ /* 0x004fe200078e0003 */
[----:B------:R-:W-:-:S02]  /*9800*/  CS2R R8, SRZ ;  /* 0x0000000000087805 */ /* 0x000fc4000001ff00 */
[----:B------:R-:W-:Y:S02]  /*9810*/  CS2R R10, SRZ ;  /* 0x00000000000a7805 */ /* 0x000fe4000001ff00 */
[----:B------:R-:W-:Y:S02]  /*9820*/  CS2R R32, SRZ ;  /* 0x0000000000207805 */ /* 0x000fe4000001ff00 */
[----:B------:R-:W-:Y:S01]  /*9830*/  CS2R R34, SRZ ;  /* 0x0000000000227805 */ /* 0x000fe2000001ff00 */
[----:B------:R-:W-:Y:S02]  /*9840*/  @!P2 IMAD.SHL.U32 R37, R16, 0x2, RZ ;  /* 0x000000021025a824 */ /* 0x000fe400078e00ff */
[----:B------:R-:W-:-:S03]  /*9850*/  @!P3 IMAD.SHL.U32 R49, R148, 0x8, RZ ;  /* 0x000000089431b824 */ /* 0x000fc600078e00ff */
[-C--:B------:R-:W-:Y:S01]  /*9860*/  @!P2 IADD3 R38, P0, R0, R37.reuse, RZ ;  /* 0x000000250026a210 */ /* 0x080fe20007f1e0ff */
[----:B------:R-:W-:Y:S01]  /*9870*/  @!P4 IMAD.SHL.U32 R41, R149, 0x8, RZ ;  /* 0x000000089529c824 */ /* 0x000fe200078e00ff */
[----:B------:R-:W-:Y:S01]  /*9880*/  @!P2 IADD3 R36, P1, R20, R37, RZ ;  /* 0x000000251424a210 */ /* 0x000fe20007f3e0ff */
[----:B------:R-:W-:Y:S01]  /*9890*/  @!P3 IMAD.WIDE R42, R49, 0x2, R4 ;  /* 0x00000002312ab825 */ /* 0x000fe200078e0204 */
[----:B------:R-:W-:Y:S02]  /*98a0*/  @!P2 SHF.L.U64.HI R0, R16, 0x1, R17 ;  /* 0x000000011000a819 */ /* 0x000fe40000010211 */
[----:B------:R-:W-:Y:S02]  /*98b0*/  CS2R R12, SRZ ;  /* 0x00000000000c7805 */ /* 0x000fe4000001ff00 */
[----:B------:R-:W-:Y:S01]  /*98c0*/  CS2R R14, SRZ ;  /* 0x00000000000e7805 */ /* 0x000fe2000001ff00 */
[----:B------:R-:W-:Y:S01]  /*98d0*/  @!P4 IMAD.WIDE R46, R41, 0x2, R4 ;  /* 0x00000002292ec825 */ /* 0x000fe200078e0204 */
[----:B------:R-:W-:-:S02]  /*98e0*/  CS2R R24, SRZ ;  /* 0x0000000000187805 */ /* 0x000fc4000001ff00 */
[----:B------:R-:W-:Y:S02]  /*98f0*/  CS2R R26, SRZ ;  /* 0x00000000001a7805 */ /* 0x000fe4000001ff00 */
[----:B------:R-:W-:Y:S02]  /*9900*/  CS2R R4, SRZ ;  /* 0x0000000000047805 */ /* 0x000fe4000001ff00 */
[----:B------:R-:W-:Y:S01]  /*9910*/  CS2R R6, SRZ ;  /* 0x0000000000067805 */ /* 0x000fe2000001ff00 */
[--C-:B----4-:R-:W-:Y:S01]  /*9920*/  @!P3 IMAD.WIDE R48, R49, 0x2, R20.reuse ;  /* 0x000000023130b825 */ /* 0x110fe200078e0214 */
[----:B------:R0:W5:Y:S03]  /*9930*/  @!P3 LD.E.128 R28, desc[UR42][R42.64] ;  /* 0x0000002a2a1cb980 */ /* 0x000166000c101d00 */
[----:B------:R-:W-:Y:S01]  /*9940*/  @!P4 IMAD.WIDE R40, R41, 0x2, R20 ;  /* 0x000000022928c825 */ /* 0x000fe200078e0214 */
[----:B------:R0:W5:Y:S03]  /*9950*/  @!P3 LD.E.128 R8, desc[UR42][R48.64] ;  /* 0x0000002a3008b980 */ /* 0x000166000c101d00 */
[--C-:B------:R-:W-:Y:S01]  /*9960*/  @!P2 IMAD.X R39, R3, 0x1, R0.reuse, P0 ;  /* 0x000000010327a824 */ /* 0x100fe200000e0600 */
[----:B------:R0:W5:Y:S01]  /*9970*/  @!P4 LD.E.128 R32, desc[UR42][R46.64] ;  /* 0x0000002a2e20c980 */ /* 0x000162000c101d00 */
[----:B------:R-:W-:-:S03]  /*9980*/  @!P2 IMAD.X R37, R21, 0x1, R0, P1 ;  /* 0x000000011525a824 */ /* 0x000fc600008e0600 */
[----:B------:R0:W5:Y:S04]  /*9990*/  @!P4 LD.E.128 R12, desc[UR42][R40.64] ;  /* 0x0000002a280cc980 */ /* 0x000168000c101d00 */
[----:B------:R0:W5:Y:S04]  /*99a0*/  @!P2 LD.E.128 R24, desc[UR42][R38.64] ;  /* 0x0000002a2618a980 */ /* 0x000168000c101d00 */
[----:B------:R0:W5:Y:S02]  /*99b0*/  @!P2 LD.E.128 R4, desc[UR42][R36.64] ;  /* 0x0000002a2404a980 */ /* 0x000164000c101d00 */
.L_x_493:
[----:B------:R-:W-:Y:S05]  /*99c0*/  BSYNC B1 ;  /* 0x0000000000017941 */ /* 0x000fea0003800000 */
.L_x_492:
[----:B------:R-:W-:Y:S01]  /*99d0*/  ULEA.HI UR4, UR37, UR37, URZ, 0x1 ;  /* 0x0000002525047291 */ /* 0x000fe2000f8f083f */
[----:B--2--5:R-:W-:Y:S01]  /*99e0*/  IMAD.MOV.U32 R3, RZ, RZ, R5 ;  /* 0x000000ffff037224 */ /* 0x024fe200078e0005 */
[----:B------:R-:W-:Y:S01]  /*99f0*/  VIMNMX R45, R45, 0xc0, PT ;  /* 0x000000c02d2d7848 */ /* 0x000fe20003fe0100 */
[----:B------:R-:W-:Y:S01]  /*9a00*/  IMAD.MOV.U32 R20, RZ, RZ, R6 ;  /* 0x000000ffff147224 */ /* 0x000fe200078e0006 */
[----:B------:R-:W-:Y:S01]  /*9a10*/  ULOP3.LUT UR4, UR4, 0xfffffffe, URZ, 0xc0, !UPT ;  /* 0xfffffffe04047892 */ /* 0x000fe2000f8ec03f */
[----:B---3--:R-:W-:Y:S01]  /*9a20*/  IMAD.MOV.U32 R0, RZ, RZ, R4 ;  /* 0x000000ffff007224 */ /* 0x008fe200078e0004 */
        /* <DEDUP_REMOVED lines=12> */
[----:B0-----:R-:W-:Y:S01]  /*9af0*/  IMAD.MOV.U32 R36, RZ, RZ, R13 ;  /* 0x000000ffff247224 */ /* 0x001fe200078e000d */
        /* <DEDUP_REMOVED lines=36> */
.L_x_691:
[----:B------:R-:W-:Y:S05]  /*9d40*/  BSYNC B1 ;  /* 0x0000000000017941 */ /* 0x000fea0003800000 */
.L_x_494:
[----:B------:R-:W-:Y:S02]  /*9d50*/  PRMT R48, R36, 0x7610, R48 ;  /* 0x0000761024307816 */ /* 0x000fe40000000030 */
[----:B------:R-:W-:Y:S01]  /*9d60*/  PRMT R49, R37, 0x7610, R49 ;  /* 0x0000761025317816 */ /* 0x000fe20000000031 */
[----:B------:R-:W-:Y:S06]  /*9d70*/  @P1 BRA `(.L_x_480) ;  /* 0x00000014001c1947 */ /* 0x000fec0003800000 */
[----:B0-----:R-:W0:Y:S01]  /*9d80*/  LDC R3, c[0x0][0x3f4] ;  /* 0x0000fd00ff037b82 */ /* 0x001e220000000800 */
[C---:B------:R-:W-:Y:S01]  /*9d90*/  VIADD R36, R16.reuse, 0x10 ;  /* 0x0000001010247836 */ /* 0x040fe20000000000 */
[----:B------:R-:W-:Y:S01]  /*9da0*/  BSSY B1, `(.L_x_496) ;  /* 0x0000072000017945 */ /* 0x000fe20003800000 */
[C---:B------:R-:W-:Y:S01]  /*9db0*/  VIADD R38, R16.reuse, 0x20 ;  /* 0x0000002010267836 */ /* 0x040fe20000000000 */
[-C--:B0-----:R-:W-:Y:S02]  /*9dc0*/  ISETP.GE.AND P0, PT, R16, R3.reuse, PT ;  /* 0x000000031000720c */ /* 0x081fe40003f06270 */
[-C--:B------:R-:W-:Y:S02]  /*9dd0*/  ISETP.GE.AND P1, PT, R36, R3.reuse, PT ;  /* 0x000000032400720c */ /* 0x080fe40003f26270 */
[----:B------:R-:W-:-:S09]  /*9de0*/  ISETP.GE.AND P2, PT, R38, R3, PT ;  /* 0x000000032600720c */ /* 0x000fd20003f46270 */
[----:B------:R-:W-:Y:S05]  /*9df0*/  @P0 BRA `(.L_x_497) ;  /* 0x0000000400b00947 */ /* 0x000fea0003800000 */
[----:B------:R-:W2:Y:S01]  /*9e00*/  LDL R73, [R1+0x80] ;  /* 0x0000800001497983 */ /* 0x000ea20000100800 */
[----:B------:R-:W0:Y:S02]  /*9e10*/  S2R R39, SR_TID.X ;  /* 0x0000000000277919 */ /* 0x000e240000002100 */
[----:B0-----:R-:W-:-:S05]  /*9e20*/  VIADD R40, R39, 0xffffff80 ;  /* 0xffffff8027287836 */ /* 0x001fca0000000000 */
[----:B------:R-:W-:-:S04]  /*9e30*/  LEA.HI R39, R40, R40, RZ, 0x1 ;  /* 0x0000002828277211 */ /* 0x000fc800078f08ff */
[----:B------:R-:W-:-:S05]  /*9e40*/  LOP3.LUT R39, R39, 0xfffffffe, RZ, 0xc0, !PT ;  /* 0xfffffffe27277812 */ /* 0x000fca00078ec0ff */
[----:B------:R-:W-:-:S05]  /*9e50*/  IMAD.IADD R39, R40, 0x1, -R39 ;  /* 0x0000000128277824 */ /* 0x000fca00078e0a27 */
[----:B------:R-:W-:-:S04]  /*9e60*/  LEA.HI R36, R3, R39, RZ, 0x1d ;  /* 0x0000002703247211 */ /* 0x000fc800078fe8ff */
[----:B------:R-:W-:-:S04]  /*9e70*/  SHF.R.S32.HI R37, RZ, 0x1f, R36 ;  /* 0x0000001fff257819 */ /* 0x000fc80000011424 */
[----:B------:R-:W-:Y:S01]  /*9e80*/  LEA.HI R37, R37, R36, RZ, 0x2 ;  /* 0x0000002425257211 */ /* 0x000fe200078f10ff */
[----:B------:R-:W-:-:S03]  /*9e90*/  IMAD.SHL.U32 R36, R36, 0x8, RZ ;  /* 0x0000000824247824 */ /* 0x000fc600078e00ff */
[----:B------:R-:W-:Y:S02]  /*9ea0*/  SHF.R.S32.HI R38, RZ, 0x2, R37 ;  /* 0x00000002ff267819 */ /* 0x000fe40000011425 */
[----:B------:R-:W-:-:S03]  /*9eb0*/  LOP3.LUT R37, R143, 0x18, R36, 0xf8, !PT ;  /* 0x000000188f257812 */ /* 0x000fc600078ef824 */
[----:B------:R-:W-:Y:S01]  /*9ec0*/  IMAD R38, R38, 0x1800, R145 ;  /* 0x0000180026267824 */ /* 0x000fe200078e0291 */
[----:B------:R-:W-:-:S05]  /*9ed0*/  LOP3.LUT R37, R37, R144, RZ, 0x3c, !PT ;  /* 0x0000009025257212 */ /* 0x000fca00078e3cff */
[----:B------:R-:W-:-:S04]  /*9ee0*/  IMAD.IADD R41, R38, 0x1, R37 ;  /* 0x0000000126297824 */ /* 0x000fc800078e0225 */
[----:B------:R-:W-:-:S05]  /*9ef0*/  IMAD R50, R41, 0x2, R2 ;  /* 0x0000000229327824 */ /* 0x000fca00078e0202 */
[----:B------:R-:W0:Y:S01]  /*9f00*/  LDS.128 R40, [R50+0xc400] ;  /* 0x00c4000032287984 */ /* 0x000e220000000c00 */
[----:B------:R-:W-:Y:S02]  /*9f10*/  SHF.R.U64 R67, R4, 0x10, R5 ;  /* 0x0000001004437819 */ /* 0x000fe40000001205 */
[----:B------:R-:W-:Y:S02]  /*9f20*/  SHF.R.U64 R60, R24, 0x10, R25 ;  /* 0x00000010183c7819 */ /* 0x000fe40000001219 */
[----:B------:R-:W-:Y:S02]  /*9f30*/  PRMT R67, R61, 0x5410, R67 ;  /* 0x000054103d437816 */ /* 0x000fe40000000043 */
[----:B------:R-:W-:Y:S02]  /*9f40*/  SHF.R.U32.HI R69, RZ, 0x10, R5 ;  /* 0x00000010ff457819 */ /* 0x000fe40000011605 */
[--C-:B------:R-:W-:Y:S02]  /*9f50*/  SHF.R.U64 R24, R26, 0x10, R27.reuse ;  /* 0x000000101a187819 */ /* 0x100fe4000000121b */
[----:B------:R-:W-:Y:S01]  /*9f60*/  PRMT R60, R0, 0x5432, R60 ;  /* 0x00005432003c7816 */ /* 0x000fe2000000003c */
[----:B------:R-:W-:Y:S01]  /*9f70*/  IMAD.U32 R70, R67, 0x10000, RZ ;  /* 0x0001000043467824 */ /* 0x000fe200078e00ff */
[----:B------:R-:W-:-:S02]  /*9f80*/  SHF.R.U32.HI R26, RZ, 0x10, R27 ;  /* 0x00000010ff1a7819 */ /* 0x000fc4000001161b */
[----:B------:R-:W-:Y:S02]  /*9f90*/  SHF.R.U32.HI R59, RZ, 0x10, R25 ;  /* 0x00000010ff3b7819 */ /* 0x000fe40000011619 */
[----:B------:R-:W-:Y:S02]  /*9fa0*/  SHF.R.U32.HI R5, RZ, 0x10, R7 ;  /* 0x00000010ff057819 */ /* 0x000fe40000011607 */
[----:B------:R-:W-:Y:S02]  /*9fb0*/  PRMT R69, R62, 0x5410, R69 ;  /* 0x000054103e457816 */ /* 0x000fe40000000045 */
[----:B------:R-:W-:Y:S02]  /*9fc0*/  SHF.R.U64 R25, R6, 0x10, R7 ;  /* 0x0000001006197819 */ /* 0x000fe40000001207 */
[----:B------:R-:W-:Y:S02]  /*9fd0*/  PRMT R59, R65, 0x5410, R59 ;  /* 0x00005410413b7816 */ /* 0x000fe4000000003b */
[----:B------:R-:W-:Y:S01]  /*9fe0*/  PRMT R5, R64, 0x5410, R5 ;  /* 0x0000541040057816 */ /* 0x000fe20000000005 */
[----:B------:R-:W-:Y:S01]  /*9ff0*/  IMAD.U32 R72, R69, 0x10000, RZ ;  /* 0x0001000045487824 */ /* 0x000fe200078e00ff */
[----:B------:R-:W-:-:S02]  /*a000*/  PRMT R4, R21, 0x5432, R26 ;  /* 0x0000543215047816 */ /* 0x000fc4000000001a */
[----:B------:R-:W-:Y:S01]  /*a010*/  PRMT R25, R63, 0x5410, R25 ;  /* 0x000054103f197816 */ /* 0x000fe20000000019 */
[----:B0-----:R-:W-:-:S04]  /*a020*/  IMAD.U32 R27, R40, 0x10000, RZ ;  /* 0x00010000281b7824 */ /* 0x001fc800078e00ff */
[----:B------:R-:W-:Y:S01]  /*a030*/  FMUL.FTZ R68, R27, R70 ;  /* 0x000000461b447220 */ /* 0x000fe20000410000 */
[----:B------:R-:W-:Y:S01]  /*a040*/  LOP3.LUT R65, R40, 0xffff0000, RZ, 0xc0, !PT ;  /* 0xffff000028417812 */ /* 0x000fe200078ec0ff */
[C---:B------:R-:W-:Y:S01]  /*a050*/  IMAD.U32 R66, R42.reuse, 0x10000, RZ ;  /* 0x000100002a427824 */ /* 0x040fe200078e00ff */
[----:B------:R-:W-:Y:S01]  /*a060*/  LOP3.LUT R26, R42, 0xffff0000, RZ, 0xc0, !PT ;  /* 0xffff00002a1a7812 */ /* 0x000fe200078ec0ff */
[C---:B------:R-:W-:Y:S01]  /*a070*/  IMAD.U32 R40, R43.reuse, 0x10000, RZ ;  /* 0x000100002b287824 */ /* 0x040fe200078e00ff */
[----:B------:R-:W-:Y:S01]  /*a080*/  LOP3.LUT R42, R43, 0xffff0000, RZ, 0xc0, !PT ;  /* 0xffff00002b2a7812 */ /* 0x000fe200078ec0ff */
[----:B------:R-:W-:Y:S02]  /*a090*/  IMAD.U32 R43, R4, 0x10000, RZ ;  /* 0x00010000042b7824 */ /* 0x000fe400078e00ff */
[----:B------:R-:W-:Y:S01]  /*a0a0*/  IMAD.U32 R71, R5, 0x10000, RZ ;  /* 0x0001000005477824 */ /* 0x000fe200078e00ff */
[----:B------:R-:W-:Y:S02]  /*a0b0*/  LOP3.LUT R67, R67, 0xffff0000, RZ, 0xc0, !PT ;  /* 0xffff000043437812 */ /* 0x000fe400078ec0ff */
[----:B------:R-:W-:Y:S01]  /*a0c0*/  PRMT R24, R20, 0x5432, R24 ;  /* 0x0000543214187816 */ /* 0x000fe20000000018 */
[----:B--2---:R-:W0:Y:S02]  /*a0d0*/  LDS.128 R36, [R73] ;  /* 0x0000000049247984 */ /* 0x004e240000000c00 */
[C---:B0-----:R-:W-:Y:S01]  /*a0e0*/  IMAD.U32 R61, R36.reuse, 0x10000, RZ ;  /* 0x00010000243d7824 */ /* 0x041fe200078e00ff */
[----:B------:R-:W-:Y:S01]  /*a0f0*/  LOP3.LUT R62, R36, 0xffff0000, RZ, 0xc0, !PT ;  /* 0xffff0000243e7812 */ /* 0x000fe200078ec0ff */
[----:B------:R-:W-:Y:S01]  /*a100*/  IMAD.U32 R36, R60, 0x10000, RZ ;  /* 0x000100003c247824 */ /* 0x000fe200078e00ff */
[C---:B------:R-:W-:Y:S01]  /*a110*/  LOP3.LUT R6, R38.reuse, 0xffff0000, RZ, 0xc0, !PT ;  /* 0xffff000026067812 */ /* 0x040fe200078ec0ff */
[----:B------:R-:W-:Y:S01]  /*a120*/  IMAD.U32 R7, R38, 0x10000, RZ ;  /* 0x0001000026077824 */ /* 0x000fe200078e00ff */
[C---:B------:R-:W-:Y:S01]  /*a130*/  LOP3.LUT R38, R39.reuse, 0xffff0000, RZ, 0xc0, !PT ;  /* 0xffff000027267812 */ /* 0x040fe200078ec0ff */
[----:B------:R-:W-:-:S02]  /*a140*/  IMAD.U32 R64, R39, 0x10000, RZ ;  /* 0x0001000027407824 */ /* 0x000fc400078e00ff */
[-C--:B------:R-:W-:Y:S01]  /*a150*/  FMUL.FTZ R74, R27, R36.reuse ;  /* 0x000000241b4a7220 */ /* 0x080fe20000410000 */
[----:B------:R-:W-:Y:S02]  /*a160*/  IMAD.U32 R39, R41, 0x10000, RZ ;  /* 0x0001000029277824 */ /* 0x000fe400078e00ff */
[----:B------:R-:W-:Y:S01]  /*a170*/  FFMA.FTZ R27, R61, R36, -R68 ;  /* 0x000000243d1b7223 */ /* 0x000fe20000010844 */
[----:B------:R-:W-:Y:S02]  /*a180*/  IMAD.U32 R68, R59, 0x10000, RZ ;  /* 0x000100003b447824 */ /* 0x000fe400078e00ff */
[----:B------:R-:W-:Y:S02]  /*a190*/  IMAD.U32 R63, R37, 0x10000, RZ ;  /* 0x00010000253f7824 */ /* 0x000fe400078e00ff */
[----:B------:R-:W-:Y:S01]  /*a1a0*/  FMUL.FTZ R76, R39, R72 ;  /* 0x00000048274c7220 */ /* 0x000fe20000410000 */
[----:B------:R-:W-:Y:S01]  /*a1b0*/  FFMA.FTZ R36, R61, R70, R74 ;  /* 0x000000463d247223 */ /* 0x000fe2000001004a */
[----:B------:R-:W-:-:S02]  /*a1c0*/  FMUL.FTZ R70, R39, R68 ;  /* 0x0000004427467220 */ /* 0x000fc40000410000 */
[----:B------:R-:W-:Y:S01]  /*a1d0*/  FFMA.FTZ R39, R63, R68, -R76 ;  /* 0x000000443f277223 */ /* 0x000fe2000001084c */
[C---:B------:R-:W-:Y:S01]  /*a1e0*/  FMUL.FTZ R68, R40.reuse, R43 ;  /* 0x0000002b28447220 */ /* 0x040fe20000410000 */
[-C--:B------:R-:W-:Y:S01]  /*a1f0*/  FMUL.FTZ R61, R40, R71.reuse ;  /* 0x00000047283d7220 */ /* 0x080fe20000410000 */
[----:B------:R-:W-:Y:S02]  /*a200*/  LOP3.LUT R41, R41, 0xffff0000, RZ, 0xc0, !PT ;  /* 0xffff000029297812 */ /* 0x000fe400078ec0ff */
[C---:B------:R-:W-:Y:S01]  /*a210*/  FFMA.FTZ R71, R64.reuse, R71, R68 ;  /* 0x0000004740477223 */ /* 0x040fe20000010044 */
[----:B------:R-:W-:Y:S01]  /*a220*/  FFMA.FTZ R40, R64, R43, -R61 ;  /* 0x0000002b40287223 */ /* 0x000fe2000001083d */
[----:B------:R-:W-:Y:S02]  /*a230*/  LOP3.LUT R60, R60, 0xffff0000, RZ, 0xc0, !PT ;  /* 0xffff00003c3c7812 */ /* 0x000fe400078ec0ff */
[----:B------:R-:W-:Y:S01]  /*a240*/  LOP3.LUT R68, R69, 0xffff0000, RZ, 0xc0, !PT ;  /* 0xffff000045447812 */ /* 0x000fe200078ec0ff */
[----:B------:R-:W-:Y:S01]  /*a250*/  FMUL.FTZ R43, R65, R67 ;  /* 0x00000043412b7220 */ /* 0x000fe20000410000 */
[----:B------:R-:W-:Y:S01]  /*a260*/  LOP3.LUT R64, R59, 0xffff0000, RZ, 0xc0, !PT ;  /* 0xffff00003b407812 */ /* 0x000fe200078ec0ff */
[----:B------:R-:W-:Y:S01]  /*a270*/  FFMA.FTZ R70, R63, R72, R70 ;  /* 0x000000483f467223 */ /* 0x000fe20000010046 */
[----:B------:R-:W-:Y:S01]  /*a280*/  LOP3.LUT R37, R37, 0xffff0000, RZ, 0xc0, !PT ;  /* 0xffff000025257812 */ /* 0x000fe200078ec0ff */
[----:B------:R-:W-:Y:S01]  /*a290*/  FMUL.FTZ R65, R65, R60 ;  /* 0x0000003c41417220 */ /* 0x000fe20000410000 */
[----:B------:R-:W-:Y:S01]  /*a2a0*/  FMUL.FTZ R72, R41, R68 ;  /* 0x0000004429487220 */ /* 0x000fe20000410000 */
[----:B------:R-:W-:Y:S01]  /*a2b0*/  FFMA.FTZ R60, R62, R60, -R43 ;  /* 0x0000003c3e3c7223 */ /* 0x000fe2000001082b */
[----:B------:R-:W-:-:S02]  /*a2c0*/  IMAD.U32 R59, R25, 0x10000, RZ ;  /* 0x00010000193b7824 */ /* 0x000fc400078e00ff */
[-C--:B------:R-:W-:Y:S01]  /*a2d0*/  FMUL.FTZ R41, R41, R64.reuse ;  /* 0x0000004029297220 */ /* 0x080fe20000410000 */
[----:B------:R-:W-:Y:S02]  /*a2e0*/  IMAD.U32 R43, R24, 0x10000, RZ ;  /* 0x00010000182b7824 */ /* 0x000fe400078e00ff */
[----:B------:R-:W-:Y:S01]  /*a2f0*/  FFMA.FTZ R65, R62, R67, R65 ;  /* 0x000000433e417223 */ /* 0x000fe20000010041 */
[C---:B------:R-:W-:Y:S01]  /*a300*/  FMUL.FTZ R62, R66.reuse, R59 ;  /* 0x0000003b423e7220 */ /* 0x040fe20000410000 */
[C---:B------:R-:W-:Y:S01]  /*a310*/  FFMA.FTZ R72, R37.reuse, R64, -R72 ;  /* 0x0000004025487223 */ /* 0x040fe20000010848 */
[----:B------:R-:W-:Y:S01]  /*a320*/  FFMA.FTZ R61, R37, R68, R41 ;  /* 0x00000044253d7223 */ /* 0x000fe20000010029 */
[----:B------:R-:W-:Y:S01]  /*a330*/  FMUL.FTZ R66, R66, R43 ;  /* 0x0000002b42427220 */ /* 0x000fe20000410000 */
[----:B------:R-:W-:Y:S02]  /*a340*/  LOP3.LUT R37, R25, 0xffff0000, RZ, 0xc0, !PT ;  /* 0xffff000019257812 */ /* 0x000fe400078ec0ff */
[----:B------:R-:W-:-:S02]  /*a350*/  LOP3.LUT R41, R5, 0xffff0000, RZ, 0xc0, !PT ;  /* 0xffff000005297812 */ /* 0x000fc400078ec0ff */
[----:B------:R-:W-:Y:S02]  /*a360*/  LOP3.LUT R25, R24, 0xffff0000, RZ, 0xc0, !PT ;  /* 0xffff000018197812 */ /* 0x000fe400078ec0ff */
[----:B------:R-:W-:Y:S01]  /*a370*/  LOP3.LUT R5, R4, 0xffff0000, RZ, 0xc0, !PT ;  /* 0xffff000004057812 */ /* 0x000fe200078ec0ff */
[C---:B------:R-:W-:Y:S01]  /*a380*/  FFMA.FTZ R62, R7.reuse, R43, -R62 ;  /* 0x0000002b073e7223 */ /* 0x040fe2000001083e */
[----:B------:R-:W-:Y:S01]  /*a390*/  FFMA.FTZ R66, R7, R59, R66 ;  /* 0x0000003b07427223 */ /* 0x000fe20000010042 */
[----:B------:R-:W-:Y:S01]  /*a3a0*/  FMUL.FTZ R7, R26, R37 ;  /* 0x000000251a077220 */ /* 0x000fe20000410000 */
[----:B------:R-:W-:Y:S01]  /*a3b0*/  FMUL.FTZ R43, R42, R41 ;  /* 0x000000292a2b7220 */ /* 0x000fe20000410000 */
[----:B------:R-:W-:Y:S01]  /*a3c0*/  FMUL.FTZ R26, R26, R25 ;  /* 0x000000191a1a7220 */ /* 0x000fe20000410000 */
[----:B------:R-:W-:Y:S01]  /*a3d0*/  FMUL.FTZ R42, R42, R5 ;  /* 0x000000052a2a7220 */ /* 0x000fe20000410000 */
[----:B------:R-:W-:Y:S01]  /*a3e0*/  FFMA.FTZ R7, R6, R25, -R7 ;  /* 0x0000001906077223 */ /* 0x000fe20000010807 */
[----:B------:R-:W-:Y:S01]  /*a3f0*/  FFMA.FTZ R43, R38, R5, -R43 ;  /* 0x00000005262b7223 */ /* 0x000fe2000001082b */
[----:B------:R-:W-:Y:S01]  /*a400*/  FFMA.FTZ R37, R6, R37, R26 ;  /* 0x0000002506257223 */ /* 0x000fe2000001001a */
[----:B------:R-:W-:Y:S01]  /*a410*/  FFMA.FTZ R42, R38, R41, R42 ;  /* 0x00000029262a7223 */ /* 0x000fe2000001002a */
[----:B------:R-:W-:-:S02]  /*a420*/  F2FP.BF16.F32.PACK_AB R4, R60, R27 ;  /* 0x0000001b3c04723e */ /* 0x000fc400000010ff */
[----:B------:R-:W-:Y:S02]  /*a430*/  F2FP.BF16.F32.PACK_AB R6, R7, R62 ;  /* 0x0000003e0706723e */ /* 0x000fe400000010ff */
[----:B------:R-:W-:Y:S02]  /*a440*/  F2FP.BF16.F32.PACK_AB R5, R72, R39 ;  /* 0x000000274805723e */ /* 0x000fe400000010ff */
[----:B------:R-:W-:Y:S02]  /*a450*/  F2FP.BF16.F32.PACK_AB R7, R43, R40 ;  /* 0x000000282b07723e */ /* 0x000fe400000010ff */
[----:B------:R-:W-:Y:S02]  /*a460*/  F2FP.BF16.F32.PACK_AB R24, R65, R36 ;  /* 0x000000244118723e */ /* 0x000fe400000010ff */
[----:B------:R-:W-:Y:S02]  /*a470*/  F2FP.BF16.F32.PACK_AB R25, R61, R70 ;  /* 0x000000463d19723e */ /* 0x000fe400000010ff */
[----:B------:R-:W-:-:S02]  /*a480*/  F2FP.BF16.F32.PACK_AB R26, R37, R66 ;  /* 0x00000042251a723e */ /* 0x000fc400000010ff */
[----:B------:R-:W-:Y:S01]  /*a490*/  F2FP.BF16.F32.PACK_AB R27, R42, R71 ;  /* 0x000000472a1b723e */ /* 0x000fe200000010ff */
[----:B------:R0:W-:Y:S04]  /*a4a0*/  STS.128 [R73], R4 ;  /* 0x0000000449007388 */ /* 0x0001e80000000c00 */
[----:B------:R0:W-:Y:S02]  /*a4b0*/  STS.128 [R50+0xc400], R24 ;  /* 0x00c4001832007388 */ /* 0x0001e40000000c00 */
.L_x_497:
[----:B------:R-:W-:Y:S05]  /*a4c0*/  BSYNC B1 ;  /* 0x0000000000017941 */ /* 0x000fea0003800000 */
.L_x_496:
[----:B------:R-:W-:Y:S04]  /*a4d0*/  BSSY B1, `(.L_x_498) ;  /* 0x0000069000017945 */ /* 0x000fe80003800000 */
[----:B------:R-:W-:Y:S05]  /*a4e0*/  @P1 BRA `(.L_x_499) ;  /* 0x00000004009c1947 */ /* 0x000fea0003800000 */
[----:B------:R-:W2:Y:S01]  /*a4f0*/  LDL R59, [R1+0x7c] ;  /* 0x00007c00013b7983 */ /* 0x000ea20000100800 */
[----:B0-----:R-:W-:Y:S02]  /*a500*/  LEA.HI R4, R3, R148, RZ, 0x1d ;  /* 0x0000009403047211 */ /* 0x001fe400078fe8ff */
[----:B------:R-:W-:Y:S02]  /*a510*/  SHF.R.U64 R37, R28, 0x10, R29 ;  /* 0x000000101c257819 */ /* 0x000fe4000000121d */
[----:B------:R-:W-:Y:S02]  /*a520*/  SHF.R.S32.HI R5, RZ, 0x1f, R4 ;  /* 0x0000001fff057819 */ /* 0x000fe40000011404 */
[--C-:B------:R-:W-:Y:S02]  /*a530*/  SHF.R.U64 R28, R8, 0x10, R9.reuse ;  /* 0x00000010081c7819 */ /* 0x100fe40000001209 */
[----:B------:R-:W-:Y:S01]  /*a540*/  LEA.HI R5, R5, R4, RZ, 0x2 ;  /* 0x0000000405057211 */ /* 0x000fe200078f10ff */
[----:B------:R-:W-:Y:S01]  /*a550*/  IMAD.SHL.U32 R4, R4, 0x8, RZ ;  /* 0x0000000804047824 */ /* 0x000fe200078e00ff */
[----:B------:R-:W-:-:S02]  /*a560*/  SHF.R.U32.HI R9, RZ, 0x10, R9 ;  /* 0x00000010ff097819 */ /* 0x000fc40000011609 */
[----:B------:R-:W-:Y:S02]  /*a570*/  SHF.R.S32.HI R6, RZ, 0x2, R5 ;  /* 0x00000002ff067819 */ /* 0x000fe40000011405 */
[----:B------:R-:W-:Y:S02]  /*a580*/  LOP3.LUT R5, R143, 0x18, R4, 0xf8, !PT ;  /* 0x000000188f057812 */ /* 0x000fe400078ef804 */
[----:B------:R-:W-:Y:S01]  /*a590*/  PRMT R56, R56, 0x5410, R37 ;  /* 0x0000541038387816 */ /* 0x000fe20000000025 */
[----:B------:R-:W-:Y:S01]  /*a5a0*/  IMAD R6, R6, 0x1800, R145 ;  /* 0x0000180006067824 */ /* 0x000fe200078e0291 */
[----:B------:R-:W-:Y:S02]  /*a5b0*/  LOP3.LUT R5, R5, R144, RZ, 0x3c, !PT ;  /* 0x0000009005057212 */ /* 0x000fe400078e3cff */
[----:B------:R-:W-:Y:S01]  /*a5c0*/  PRMT R51, R51, 0x5410, R28 ;  /* 0x0000541033337816 */ /* 0x000fe2000000001c */
[----:B------:R-:W-:Y:S01]  /*a5d0*/  IMAD.U32 R37, R56, 0x10000, RZ ;  /* 0x0001000038257824 */ /* 0x000fe200078e00ff */
[----:B------:R-:W-:Y:S01]  /*a5e0*/  SHF.R.U32.HI R38, RZ, 0x10, R29 ;  /* 0x00000010ff267819 */ /* 0x000fe2000001161d */
[----:B------:R-:W-:Y:S01]  /*a5f0*/  IMAD.IADD R25, R6, 0x1, R5 ;  /* 0x0000000106197824 */ /* 0x000fe200078e0205 */
[----:B------:R-:W-:Y:S01]  /*a600*/  SHF.R.U64 R29, R30, 0x10, R31 ;  /* 0x000000101e1d7819 */ /* 0x000fe2000000121f */
[----:B------:R-:W-:Y:S01]  /*a610*/  IMAD.U32 R39, R51, 0x10000, RZ ;  /* 0x0001000033277824 */ /* 0x000fe200078e00ff */
[----:B------:R-:W-:Y:S01]  /*a620*/  SHF.R.U64 R8, R10, 0x10, R11 ;  /* 0x000000100a087819 */ /* 0x000fe2000000120b */
[----:B------:R-:W-:Y:S01]  /*a630*/  IMAD R36, R25, 0x2, R2 ;  /* 0x0000000219247824 */ /* 0x000fe200078e0202 */
[----:B------:R-:W-:-:S02]  /*a640*/  PRMT R52, R52, 0x5410, R9 ;  /* 0x0000541034347816 */ /* 0x000fc40000000009 */
[----:B------:R-:W-:Y:S02]  /*a650*/  SHF.R.U32.HI R11, RZ, 0x10, R11 ;  /* 0x00000010ff0b7819 */ /* 0x000fe4000001160b */
[----:B------:R-:W0:Y:S01]  /*a660*/  LDS.128 R24, [R36+0xc400] ;  /* 0x00c4000024187984 */ /* 0x000e220000000c00 */
[----:B------:R-:W-:Y:S02]  /*a670*/  SHF.R.U32.HI R30, RZ, 0x10, R31 ;  /* 0x00000010ff1e7819 */ /* 0x000fe4000001161f */
[----:B------:R-:W-:Y:S01]  /*a680*/  PRMT R57, R57, 0x5410, R38 ;  /* 0x0000541039397816 */ /* 0x000fe20000000026 */
[----:B------:R-:W-:Y:S01]  /*a690*/  IMAD.U32 R38, R52, 0x10000, RZ ;  /* 0x0001000034267824 */ /* 0x000fe200078e00ff */
[----:B------:R-:W-:Y:S02]  /*a6a0*/  PRMT R58, R58, 0x5410, R29 ;  /* 0x000054103a3a7816 */ /* 0x000fe4000000001d */
[----:B------:R-:W-:Y:S02]  /*a6b0*/  PRMT R53, R53, 0x5410, R8 ;  /* 0x0000541035357816 */ /* 0x000fe40000000008 */
[----:B------:R-:W-:-:S02]  /*a6c0*/  PRMT R54, R54, 0x5410, R11 ;  /* 0x0000541036367816 */ /* 0x000fc4000000000b */
[----:B------:R-:W-:Y:S02]  /*a6d0*/  PRMT R55, R55, 0x5410, R30 ;  /* 0x0000541037377816 */ /* 0x000fe4000000001e */
[----:B------:R-:W-:Y:S01]  /*a6e0*/  LOP3.LUT R51, R51, 0xffff0000, RZ, 0xc0, !PT ;  /* 0xffff000033337812 */ /* 0x000fe200078ec0ff */
[----:B------:R-:W-:Y:S01]  /*a6f0*/  IMAD.U32 R40, R54, 0x10000, RZ ;  /* 0x0001000036287824 */ /* 0x000fe200078e00ff */
[----:B------:R-:W-:Y:S02]  /*a700*/  LOP3.LUT R52, R52, 0xffff0000, RZ, 0xc0, !PT ;  /* 0xffff000034347812 */ /* 0x000fe400078ec0ff */
[----:B------:R-:W-:Y:S01]  /*a710*/  LOP3.LUT R54, R54, 0xffff0000, RZ, 0xc0, !PT ;  /* 0xffff000036367812 */ /* 0x000fe200078ec0ff */
[C---:B0-----:R-:W-:Y:S01]  /*a720*/  IMAD.U32 R28, R24.reuse, 0x10000, RZ ;  /* 0x00010000181c7824 */ /* 0x041fe200078e00ff */
[----:B------:R-:W-:Y:S01]  /*a730*/  LOP3.LUT R24, R24, 0xffff0000, RZ, 0xc0, !PT ;  /* 0xffff000018187812 */ /* 0x000fe200078ec0ff */
[C---:B------:R-:W-:Y:S01]  /*a740*/  IMAD.U32 R29, R25.reuse, 0x10000, RZ ;  /* 0x00010000191d7824 */ /* 0x040fe200078e00ff */
[----:B------:R-:W-:Y:S01]  /*a750*/  LOP3.LUT R25, R25, 0xffff0000, RZ, 0xc0, !PT ;  /* 0xffff000019197812 */ /* 0x000fe200078ec0ff */
[C---:B------:R-:W-:Y:S01]  /*a760*/  FMUL.FTZ R41, R28.reuse, R39 ;  /* 0x000000271c297220 */ /* 0x040fe20000410000 */
[----:B------:R-:W-:Y:S01]  /*a770*/  FMUL.FTZ R43, R28, R37 ;  /* 0x000000251c2b7220 */ /* 0x000fe20000410000 */
[----:B------:R-:W-:-:S02]  /*a780*/  IMAD.U32 R28, R57, 0x10000, RZ ;  /* 0x00010000391c7824 */ /* 0x000fc400078e00ff */
[----:B------:R-:W-:Y:S01]  /*a790*/  FMUL.FTZ R42, R29, R38 ;  /* 0x000000261d2a7220 */ /* 0x000fe20000410000 */
[C---:B------:R-:W-:Y:S01]  /*a7a0*/  IMAD.U32 R31, R27.reuse, 0x10000, RZ ;  /* 0x000100001b1f7824 */ /* 0x040fe200078e00ff */
[----:B------:R-:W-:Y:S01]  /*a7b0*/  LOP3.LUT R27, R27, 0xffff0000, RZ, 0xc0, !PT ;  /* 0xffff00001b1b7812 */ /* 0x000fe200078ec0ff */
[----:B------:R-:W-:Y:S01]  /*a7c0*/  FMUL.FTZ R50, R29, R28 ;  /* 0x0000001c1d327220 */ /* 0x000fe20000410000 */
[C---:B------:R-:W-:Y:S01]  /*a7d0*/  IMAD.U32 R30, R26.reuse, 0x10000, RZ ;  /* 0x000100001a1e7824 */ /* 0x040fe200078e00ff */
[----:B------:R-:W-:Y:S01]  /*a7e0*/  LOP3.LUT R26, R26, 0xffff0000, RZ, 0xc0, !PT ;  /* 0xffff00001a1a7812 */ /* 0x000fe200078ec0ff */
[----:B--2---:R-:W0:Y:S02]  /*a7f0*/  LDS.128 R4, [R59] ;  /* 0x000000003b047984 */ /* 0x004e240000000c00 */
[C---:B0-----:R-:W-:Y:S01]  /*a800*/  IMAD.U32 R8, R4.reuse, 0x10000, RZ ;  /* 0x0001000004087824 */ /* 0x041fe200078e00ff */
[----:B------:R-:W-:Y:S01]  /*a810*/  LOP3.LUT R4, R4, 0xffff0000, RZ, 0xc0, !PT ;  /* 0xffff000004047812 */ /* 0x000fe200078ec0ff */
[C---:B------:R-:W-:Y:S01]  /*a820*/  IMAD.U32 R9, R5.reuse, 0x10000, RZ ;  /* 0x0001000005097824 */ /* 0x040fe200078e00ff */
[----:B------:R-:W-:Y:S01]  /*a830*/  LOP3.LUT R5, R5, 0xffff0000, RZ, 0xc0, !PT ;  /* 0xffff000005057812 */ /* 0x000fe200078ec0ff */
[C---:B------:R-:W-:Y:S01]  /*a840*/  FFMA.FTZ R41, R8.reuse, R37, -R41 ;  /* 0x0000002508297223 */ /* 0x040fe20000010829 */
[----:B------:R-:W-:Y:S01]  /*a850*/  FFMA.FTZ R43, R8, R39, R43 ;  /* 0x00000027082b7223 */ /* 0x000fe2000001002b */
[----:B------:R-:W-:-:S02]  /*a860*/  IMAD.U32 R8, R55, 0x10000, RZ ;  /* 0x0001000037087824 */ /* 0x000fc400078e00ff */
[----:B------:R-:W-:Y:S01]  /*a870*/  FFMA.FTZ R42, R9, R28, -R42 ;  /* 0x0000001c092a7223 */ /* 0x000fe2000001082a */
[----:B------:R-:W-:Y:S01]  /*a880*/  FMUL.FTZ R28, R31, R40 ;  /* 0x000000281f1c7220 */ /* 0x000fe20000410000 */
[----:B------:R-:W-:Y:S02]  /*a890*/  IMAD.U32 R11, R7, 0x10000, RZ ;  /* 0x00010000070b7824 */ /* 0x000fe400078e00ff */
[----:B------:R-:W-:Y:S01]  /*a8a0*/  FMUL.FTZ R31, R31, R8 ;  /* 0x000000081f1f7220 */ /* 0x000fe20000410000 */
[----:B------:R-:W-:Y:S01]  /*a8b0*/  FFMA.FTZ R50, R9, R38, R50 ;  /* 0x0000002609327223 */ /* 0x000fe20000010032 */
[----:B------:R-:W-:Y:S01]  /*a8c0*/  LOP3.LUT R9, R56, 0xffff0000, RZ, 0xc0, !PT ;  /* 0xffff000038097812 */ /* 0x000fe200078ec0ff */
[C---:B------:R-:W-:Y:S01]  /*a8d0*/  FFMA.FTZ R39, R11.reuse, R8, -R28 ;  /* 0x000000080b277223 */ /* 0x040fe2000001081c */
[----:B------:R-:W-:Y:S01]  /*a8e0*/  FFMA.FTZ R40, R11, R40, R31 ;  /* 0x000000280b287223 */ /* 0x000fe2000001001f */
[C---:B------:R-:W-:Y:S01]  /*a8f0*/  FMUL.FTZ R11, R24.reuse, R51 ;  /* 0x00000033180b7220 */ /* 0x040fe20000410000 */
[----:B------:R-:W-:Y:S01]  /*a900*/  LOP3.LUT R8, R57, 0xffff0000, RZ, 0xc0, !PT ;  /* 0xffff000039087812 */ /* 0x000fe200078ec0ff */
[-C--:B------:R-:W-:Y:S01]  /*a910*/  FMUL.FTZ R29, R24, R9.reuse ;  /* 0x00000009181d7220 */ /* 0x080fe20000410000 */
[----:B------:R-:W-:Y:S01]  /*a920*/  FMUL.FTZ R38, R25, R52 ;  /* 0x0000003419267220 */ /* 0x000fe20000410000 */
[----:B------:R-:W-:Y:S01]  /*a930*/  FFMA.FTZ R24, R4, R9, -R11 ;  /* 0x0000000904187223 */ /* 0x000fe2000001080b */
[----:B------:R-:W-:-:S02]  /*a940*/  IMAD.U32 R11, R53, 0x10000, RZ ;  /* 0x00010000350b7824 */ /* 0x000fc400078e00ff */
[-C--:B------:R-:W-:Y:S01]  /*a950*/  FMUL.FTZ R31, R25, R8.reuse ;  /* 0x00000008191f7220 */ /* 0x080fe20000410000 */
[----:B------:R-:W-:Y:S01]  /*a960*/  FFMA.FTZ R28, R4, R51, R29 ;  /* 0x00000033041c7223 */ /* 0x000fe2000001001d */
[----:B------:R-:W-:Y:S02]  /*a970*/  IMAD.U32 R10, R6, 0x10000, RZ ;  /* 0x00010000060a7824 */ /* 0x000fe400078e00ff */
[----:B------:R-:W-:Y:S01]  /*a980*/  FMUL.FTZ R29, R30, R11 ;  /* 0x0000000b1e1d7220 */ /* 0x000fe20000410000 */
[----:B------:R-:W-:Y:S02]  /*a990*/  IMAD.U32 R9, R58, 0x10000, RZ ;  /* 0x000100003a097824 */ /* 0x000fe400078e00ff */
[C---:B------:R-:W-:Y:S01]  /*a9a0*/  FFMA.FTZ R25, R5.reuse, R8, -R38 ;  /* 0x0000000805197223 */ /* 0x040fe20000010826 */
[----:B------:R-:W-:Y:S01]  /*a9b0*/  FFMA.FTZ R31, R5, R52, R31 ;  /* 0x00000034051f7223 */ /* 0x000fe2000001001f */
[----:B------:R-:W-:Y:S01]  /*a9c0*/  LOP3.LUT R53, R53, 0xffff0000, RZ, 0xc0, !PT ;  /* 0xffff000035357812 */ /* 0x000fe200078ec0ff */
[-C--:B------:R-:W-:Y:S01]  /*a9d0*/  FMUL.FTZ R37, R30, R9.reuse ;  /* 0x000000091e257220 */ /* 0x080fe20000410000 */
[----:B------:R-:W-:Y:S01]  /*a9e0*/  LOP3.LUT R5, R58, 0xffff0000, RZ, 0xc0, !PT ;  /* 0xffff00003a057812 */ /* 0x000fe200078ec0ff */
[----:B------:R-:W-:Y:S01]  /*a9f0*/  FFMA.FTZ R29, R10, R9, -R29 ;  /* 0x000000090a1d7223 */ /* 0x000fe2000001081d */
[----:B------:R-:W-:Y:S01]  /*aa00*/  LOP3.LUT R4, R55, 0xffff0000, RZ, 0xc0, !PT ;  /* 0xffff000037047812 */ /* 0x000fe200078ec0ff */
[----:B------:R-:W-:Y:S01]  /*aa10*/  FMUL.FTZ R9, R26, R53 ;  /* 0x000000351a097220 */ /* 0x000fe20000410000 */
[----:B------:R-:W-:Y:S01]  /*aa20*/  LOP3.LUT R6, R6, 0xffff0000, RZ, 0xc0, !PT ;  /* 0xffff000006067812 */ /* 0x000fe200078ec0ff */
[----:B------:R-:W-:Y:S01]  /*aa30*/  FMUL.FTZ R30, R27, R54 ;  /* 0x000000361b1e7220 */ /* 0x000fe20000410000 */
[----:B------:R-:W-:Y:S01]  /*aa40*/  LOP3.LUT R7, R7, 0xffff0000, RZ, 0xc0, !PT ;  /* 0xffff000007077812 */ /* 0x000fe200078ec0ff */
[----:B------:R-:W-:Y:S01]  /*aa50*/  FMUL.FTZ R8, R26, R5 ;  /* 0x000000051a087220 */ /* 0x000fe20000410000 */
[-C--:B------:R-:W-:Y:S01]  /*aa60*/  FMUL.FTZ R27, R27, R4.reuse ;  /* 0x000000041b1b7220 */ /* 0x080fe20000410000 */
[----:B------:R-:W-:Y:S01]  /*aa70*/  FFMA.FTZ R10, R10, R11, R37 ;  /* 0x0000000b0a0a7223 */ /* 0x000fe20000010025 */
[C---:B------:R-:W-:Y:S01]  /*aa80*/  FFMA.FTZ R26, R6.reuse, R5, -R9 ;  /* 0x00000005061a7223 */ /* 0x040fe20000010809 */
[C---:B------:R-:W-:Y:S01]  /*aa90*/  FFMA.FTZ R30, R7.reuse, R4, -R30 ;  /* 0x00000004071e7223 */ /* 0x040fe2000001081e */
[----:B------:R-:W-:Y:S01]  /*aaa0*/  FFMA.FTZ R53, R6, R53, R8 ;  /* 0x0000003506357223 */ /* 0x000fe20000010008 */
[----:B------:R-:W-:Y:S01]  /*aab0*/  FFMA.FTZ R11, R7, R54, R27 ;  /* 0x00000036070b7223 */ /* 0x000fe2000001001b */
[----:B------:R-:W-:-:S02]  /*aac0*/  F2FP.BF16.F32.PACK_AB R4, R24, R41 ;  /* 0x000000291804723e */ /* 0x000fc400000010ff */
[----:B------:R-:W-:Y:S02]  /*aad0*/  F2FP.BF16.F32.PACK_AB R5, R25, R42 ;  /* 0x0000002a1905723e */ /* 0x000fe400000010ff */
[----:B------:R-:W-:Y:S02]  /*aae0*/  F2FP.BF16.F32.PACK_AB R6, R26, R29 ;  /* 0x0000001d1a06723e */ /* 0x000fe400000010ff */
[----:B------:R-:W-:Y:S02]  /*aaf0*/  F2FP.BF16.F32.PACK_AB R7, R30, R39 ;  /* 0x000000271e07723e */ /* 0x000fe400000010ff */
[----:B------:R-:W-:Y:S02]  /*ab00*/  F2FP.BF16.F32.PACK_AB R8, R28, R43 ;  /* 0x0000002b1c08723e */ /* 0x000fe400000010ff */
[----:B------:R-:W-:Y:S01]  /*ab10*/  F2FP.BF16.F32.PACK_AB R9, R31, R50 ;  /* 0x000000321f09723e */ /* 0x000fe200000010ff */
[----:B------:R1:W-:Y:S01]  /*ab20*/  STS.128 [R59], R4 ;  /* 0x000000043b007388 */ /* 0x0003e20000000c00 */
[----:B------:R-:W-:-:S02]  /*ab30*/  F2FP.BF16.F32.PACK_AB R10, R53, R10 ;  /* 0x0000000a350a723e */ /* 0x000fc400000010ff */
[----:B------:R-:W-:-:S05]  /*ab40*/  F2FP.BF16.F32.PACK_AB R11, R11, R40 ;  /* 0x000000280b0b723e */ /* 0x000fca00000010ff */
[----:B------:R1:W-:Y:S02]  /*ab50*/  STS.128 [R36+0xc400], R8 ;  /* 0x00c4000824007388 */ /* 0x0003e40000000c00 */
.L_x_499:
[----:B------:R-:W-:Y:S05]  /*ab60*/  BSYNC B1 ;  /* 0x0000000000017941 */ /* 0x000fea0003800000 */
.L_x_498:
[----:B------:R-:W-:Y:S05]  /*ab70*/  @P2 BRA `(.L_x_480) ;  /* 0x00000004009c2947 */ /* 0x000fea0003800000 */
[----:B-1----:R-:W2:Y:S01]  /*ab80*/  LDL R36, [R1+0x78] ;  /* 0x0000780001247983 */ /* 0x002ea20000100800 */
[----:B------:R-:W-:Y:S02]  /*ab90*/  LEA.HI R3, R3, R149, RZ, 0x1d ;  /* 0x0000009503037211 */ /* 0x000fe400078fe8ff */
[----:B0-----:R-:W-:Y:S02]  /*aba0*/  SHF.R.U64 R25, R12, 0x10, R13 ;  /* 0x000000100c197819 */ /* 0x001fe4000000120d */
[----:B------:R-:W-:Y:S02]  /*abb0*/  SHF.R.S32.HI R4, RZ, 0x1f, R3 ;  /* 0x0000001fff047819 */ /* 0x000fe40000011403 */
[----:B------:R-:W-:Y:S02]  /*abc0*/  SHF.R.U64 R29, R32, 0x10, R33 ;  /* 0x00000010201d7819 */ /* 0x000fe40000001221 */
[----:B------:R-:W-:Y:S01]  /*abd0*/  LEA.HI R5, R4, R3, RZ, 0x2 ;  /* 0x0000000304057211 */ /* 0x000fe200078f10ff */
[----:B------:R-:W-:Y:S01]  /*abe0*/  IMAD.SHL.U32 R4, R3, 0x8, RZ ;  /* 0x0000000803047824 */ /* 0x000fe200078e00ff */
[----:B------:R-:W-:-:S02]  /*abf0*/  SHF.R.U64 R27, R34, 0x10, R35 ;  /* 0x00000010221b7819 */ /* 0x000fc40000001223 */
[----:B------:R-:W-:Y:S02]  /*ac00*/  SHF.R.S32.HI R6, RZ, 0x2, R5 ;  /* 0x00000002ff067819 */ /* 0x000fe40000011405 */
[----:B------:R-:W-:Y:S02]  /*ac10*/  LOP3.LUT R3, R143, 0x18, R4, 0xf8, !PT ;  /* 0x000000188f037812 */ /* 0x000fe400078ef804 */
[----:B------:R-:W-:Y:S01]  /*ac20*/  SHF.R.U32.HI R13, RZ, 0x10, R13 ;  /* 0x00000010ff0d7819 */ /* 0x000fe2000001160d */
[----:B------:R-:W-:Y:S01]  /*ac30*/  IMAD R6, R6, 0x1800, R145 ;  /* 0x0000180006067824 */ /* 0x000fe200078e0291 */
[----:B------:R-:W-:Y:S02]  /*ac40*/  LOP3.LUT R3, R3, R144, RZ, 0x3c, !PT ;  /* 0x0000009003037212 */ /* 0x000fe400078e3cff */
[----:B------:R-:W-:Y:S02]  /*ac50*/  PRMT R26, R0, 0x5410, R25 ;  /* 0x00005410001a7816 */ /* 0x000fe40000000019 */
[----:B------:R-:W-:Y:S01]  /*ac60*/  SHF.R.U64 R30, R14, 0x10, R15 ;  /* 0x000000100e1e7819 */ /* 0x000fe2000000120f */
[----:B------:R-:W-:Y:S01]  /*ac70*/  IMAD.IADD R3, R6, 0x1, R3 ;  /* 0x0000000106037824 */ /* 0x000fe200078e0203 */
[----:B------:R-:W-:-:S02]  /*ac80*/  PRMT R46, R46, 0x5410, R29 ;  /* 0x000054102e2e7816 */ /* 0x000fc4000000001d */
[----:B------:R-:W-:Y:S01]  /*ac90*/  SHF.R.U32.HI R32, RZ, 0x10, R33 ;  /* 0x00000010ff207819 */ /* 0x000fe20000011621 */
[----:B------:R-:W-:Y:S01]  /*aca0*/  IMAD R3, R3, 0x2, R2 ;  /* 0x0000000203037824 */ /* 0x000fe200078e0202 */
[----:B------:R-:W-:Y:S01]  /*acb0*/  SHF.R.U32.HI R14, RZ, 0x10, R15 ;  /* 0x00000010ff0e7819 */ /* 0x000fe2000001160f */
[----:B------:R-:W-:Y:S01]  /*acc0*/  IMAD.U32 R25, R46, 0x10000, RZ ;  /* 0x000100002e197824 */ /* 0x000fe200078e00ff */
[----:B------:R-:W-:Y:S01]  /*acd0*/  PRMT R48, R48, 0x5410, R27 ;  /* 0x0000541030307816 */ /* 0x000fe2000000001b */
[----:B------:R-:W-:Y:S01]  /*ace0*/  IMAD.U32 R27, R26, 0x10000, RZ ;  /* 0x000100001a1b7824 */ /* 0x000fe200078e00ff */
[----:B------:R-:W0:Y:S01]  /*acf0*/  LDS.128 R8, [R3+0xc400] ;  /* 0x00c4000003087984 */ /* 0x000e220000000c00 */
[----:B------:R-:W-:Y:S02]  /*ad00*/  PRMT R28, R20, 0x5410, R13 ;  /* 0x00005410141c7816 */ /* 0x000fe4000000000d */
[----:B------:R-:W-:Y:S02]  /*ad10*/  PRMT R47, R47, 0x5410, R32 ;  /* 0x000054102f2f7816 */ /* 0x000fe40000000020 */
[----:B------:R-:W-:Y:S01]  /*ad20*/  SHF.R.U32.HI R34, RZ, 0x10, R35 ;  /* 0x00000010ff227819 */ /* 0x000fe20000011623 */
[----:B------:R-:W-:Y:S01]  /*ad30*/  IMAD.U32 R29, R28, 0x10000, RZ ;  /* 0x000100001c1d7824 */ /* 0x000fe200078e00ff */
[----:B------:R-:W-:-:S02]  /*ad40*/  PRMT R45, R45, 0x5410, R14 ;  /* 0x000054102d2d7816 */ /* 0x000fc4000000000e */
[----:B------:R-:W-:Y:S02]  /*ad50*/  PRMT R49, R49, 0x5410, R34 ;  /* 0x0000541031317816 */ /* 0x000fe40000000022 */
[----:B------:R-:W-:Y:S02]  /*ad60*/  PRMT R30, R21, 0x5410, R30 ;  /* 0x00005410151e7816 */ /* 0x000fe4000000001e */
        /* <DEDUP_REMOVED lines=8> */
[C---:B------:R-:W-:Y:S01]  /*adf0*/  FMUL.FTZ R35, R20.reuse, R29 ;  /* 0x0000001d14237220 */ /* 0x040fe20000410000 */
[C---:B------:R-:W-:Y:S01]  /*ae00*/  IMAD.U32 R24, R11.reuse, 0x10000, RZ ;  /* 0x000100000b187824 */ /* 0x040fe200078e00ff */
[----:B------:R-:W-:Y:S01]  /*ae10*/  LOP3.LUT R11, R11, 0xffff0000, RZ, 0xc0, !PT ;  /* 0xffff00000b0b7812 */ /* 0x000fe200078ec0ff */
[----:B------:R-:W-:Y:S01]  /*ae20*/  FMUL.FTZ R37, R20, R15 ;  /* 0x0000000f14257220 */ /* 0x000fe20000410000 */
[C---:B------:R-:W-:Y:S02]  /*ae30*/  IMAD.U32 R21, R10.reuse, 0x10000, RZ ;  /* 0x000100000a157824 */ /* 0x040fe400078e00ff */
[----:B------:R-:W-:Y:S01]  /*ae40*/  FMUL.FTZ R20, R9, R28 ;  /* 0x0000001c09147220 */ /* 0x000fe20000410000 */
[----:B------:R-:W-:Y:S01]  /*ae50*/  LOP3.LUT R10, R10, 0xffff0000, RZ, 0xc0, !PT ;  /* 0xffff00000a0a7812 */ /* 0x000fe200078ec0ff */
[----:B--2---:R-:W0:Y:S02]  /*ae60*/  LDS.128 R4, [R36] ;  /* 0x0000000024047984 */ /* 0x004e240000000c00 */
[C---:B0-----:R-:W-:Y:S01]  /*ae70*/  IMAD.U32 R0, R4.reuse, 0x10000, RZ ;  /* 0x0001000004007824 */ /* 0x041fe200078e00ff */
[----:B------:R-:W-:Y:S01]  /*ae80*/  LOP3.LUT R4, R4, 0xffff0000, RZ, 0xc0, !PT ;  /* 0xffff000004047812 */ /* 0x000fe200078ec0ff */
[C---:B------:R-:W-:Y:S01]  /*ae90*/  IMAD.U32 R12, R5.reuse, 0x10000, RZ ;  /* 0x00010000050c7824 */ /* 0x040fe200078e00ff */
[----:B------:R-:W-:Y:S01]  /*aea0*/  LOP3.LUT R5, R5, 0xffff0000, RZ, 0xc0, !PT ;  /* 0xffff000005057812 */ /* 0x000fe200078ec0ff */
[----:B------:R-:W-:Y:S01]  /*aeb0*/  FFMA.FTZ R32, R0, R25, -R31 ;  /* 0x0000001900207223 */ /* 0x000fe2000001081f */
[----:B------:R-:W-:-:S02]  /*aec0*/  IMAD.U32 R31, R45, 0x10000, RZ ;  /* 0x000100002d1f7824 */ /* 0x000fc400078e00ff */
[----:B------:R-:W-:Y:S01]  /*aed0*/  FFMA.FTZ R35, R12, R15, -R35 ;  /* 0x0000000f0c237223 */ /* 0x000fe20000010823 */
[----:B------:R-:W-:Y:S02]  /*aee0*/  IMAD.U32 R14, R7, 0x10000, RZ ;  /* 0x00010000070e7824 */ /* 0x000fe400078e00ff */
[----:B------:R-:W-:Y:S01]  /*aef0*/  FFMA.FTZ R33, R0, R27, R33 ;  /* 0x0000001b00217223 */ /* 0x000fe20000010021 */
[----:B------:R-:W-:Y:S02]  /*af00*/  IMAD.U32 R25, R49, 0x10000, RZ ;  /* 0x0001000031197824 */ /* 0x000fe400078e00ff */
[----:B------:R-:W-:Y:S01]  /*af10*/  FMUL.FTZ R15, R24, R31 ;  /* 0x0000001f180f7220 */ /* 0x000fe20000410000 */
[----:B------:R-:W-:Y:S01]  /*af20*/  LOP3.LUT R27, R26, 0xffff0000, RZ, 0xc0, !PT ;  /* 0xffff00001a1b7812 */ /* 0x000fe200078ec0ff */
[----:B------:R-:W-:Y:S01]  /*af30*/  FFMA.FTZ R37, R12, R29, R37 ;  /* 0x0000001d0c257223 */ /* 0x000fe20000010025 */
[-C--:B------:R-:W-:Y:S01]  /*af40*/  FMUL.FTZ R24, R24, R25.reuse ;  /* 0x0000001918187220 */ /* 0x080fe20000410000 */
[----:B------:R-:W-:Y:S01]  /*af50*/  FFMA.FTZ R26, R14, R25, -R15 ;  /* 0x000000190e1a7223 */ /* 0x000fe2000001080f */
[----:B------:R-:W-:Y:S01]  /*af60*/  LOP3.LUT R15, R46, 0xffff0000, RZ, 0xc0, !PT ;  /* 0xffff00002e0f7812 */ /* 0x000fe200078ec0ff */
[----:B------:R-:W-:Y:S01]  /*af70*/  FMUL.FTZ R25, R8, R27 ;  /* 0x0000001b08197220 */ /* 0x000fe20000410000 */
[----:B------:R-:W-:Y:S01]  /*af80*/  LOP3.LUT R0, R47, 0xffff0000, RZ, 0xc0, !PT ;  /* 0xffff00002f007812 */ /* 0x000fe200078ec0ff */
[----:B------:R-:W-:-:S02]  /*af90*/  IMAD.U32 R12, R30, 0x10000, RZ ;  /* 0x000100001e0c7824 */ /* 0x000fc400078e00ff */
[----:B------:R-:W-:Y:S01]  /*afa0*/  FFMA.FTZ R31, R14, R31, R24 ;  /* 0x0000001f0e1f7223 */ /* 0x000fe20000010018 */
[-C--:B------:R-:W-:Y:S01]  /*afb0*/  FMUL.FTZ R29, R8, R15.reuse ;  /* 0x0000000f081d7220 */ /* 0x080fe20000410000 */
[----:B------:R-:W-:Y:S01]  /*afc0*/  FFMA.FTZ R25, R4, R15, -R25 ;  /* 0x0000000f04197223 */ /* 0x000fe20000010819 */
[----:B------:R-:W-:Y:S01]  /*afd0*/  FMUL.FTZ R9, R9, R0 ;  /* 0x0000000009097220 */ /* 0x000fe20000410000 */
[----:B------:R-:W-:Y:S02]  /*afe0*/  IMAD.U32 R13, R6, 0x10000, RZ ;  /* 0x00010000060d7824 */ /* 0x000fe400078e00ff */
[----:B------:R-:W-:Y:S01]  /*aff0*/  FFMA.FTZ R14, R4, R27, R29 ;  /* 0x0000001b040e7223 */ /* 0x000fe2000001001d */
[----:B------:R-:W-:Y:S02]  /*b000*/  IMAD.U32 R8, R48, 0x10000, RZ ;  /* 0x0001000030087824 */ /* 0x000fe400078e00ff */
[----:B------:R-:W-:Y:S01]  /*b010*/  FMUL.FTZ R4, R21, R12 ;  /* 0x0000000c15047220 */ /* 0x000fe20000410000 */
[C---:B------:R-:W-:Y:S01]  /*b020*/  FFMA.FTZ R28, R5.reuse, R28, R9 ;  /* 0x0000001c051c7223 */ /* 0x040fe20000010009 */
[----:B------:R-:W-:Y:S01]  /*b030*/  FFMA.FTZ R20, R5, R0, -R20 ;  /* 0x0000000005147223 */ /* 0x000fe20000010814 */
[-C--:B------:R-:W-:Y:S01]  /*b040*/  FMUL.FTZ R24, R21, R8.reuse ;  /* 0x0000000815187220 */ /* 0x080fe20000410000 */
[----:B------:R-:W-:Y:S01]  /*b050*/  FFMA.FTZ R15, R13, R8, -R4 ;  /* 0x000000080d0f7223 */ /* 0x000fe20000010804 */
[----:B------:R-:W-:-:S02]  /*b060*/  LOP3.LUT R9, R30, 0xffff0000, RZ, 0xc0, !PT ;  /* 0xffff00001e097812 */ /* 0x000fc400078ec0ff */
[----:B------:R-:W-:Y:S01]  /*b070*/  LOP3.LUT R5, R48, 0xffff0000, RZ, 0xc0, !PT ;  /* 0xffff000030057812 */ /* 0x000fe200078ec0ff */
[----:B------:R-:W-:Y:S01]  /*b080*/  FFMA.FTZ R24, R13, R12, R24 ;  /* 0x0000000c0d187223 */ /* 0x000fe20000010018 */
[----:B------:R-:W-:Y:S01]  /*b090*/  LOP3.LUT R4, R45, 0xffff0000, RZ, 0xc0, !PT ;  /* 0xffff00002d047812 */ /* 0x000fe200078ec0ff */
[C---:B------:R-:W-:Y:S01]  /*b0a0*/  FMUL.FTZ R13, R10.reuse, R9 ;  /* 0x000000090a0d7220 */ /* 0x040fe20000410000 */
[----:B------:R-:W-:Y:S01]  /*b0b0*/  LOP3.LUT R0, R49, 0xffff0000, RZ, 0xc0, !PT ;  /* 0xffff000031007812 */ /* 0x000fe200078ec0ff */
[-C--:B------:R-:W-:Y:S01]  /*b0c0*/  FMUL.FTZ R8, R10, R5.reuse ;  /* 0x000000050a087220 */ /* 0x080fe20000410000 */
[----:B------:R-:W-:Y:S01]  /*b0d0*/  LOP3.LUT R6, R6, 0xffff0000, RZ, 0xc0, !PT ;  /* 0xffff000006067812 */ /* 0x000fe200078ec0ff */
[----:B------:R-:W-:Y:S01]  /*b0e0*/  FMUL.FTZ R12, R11, R4 ;  /* 0x000000040b0c7220 */ /* 0x000fe20000410000 */
[----:B------:R-:W-:Y:S01]  /*b0f0*/  LOP3.LUT R7, R7, 0xffff0000, RZ, 0xc0, !PT ;  /* 0xffff000007077812 */ /* 0x000fe200078ec0ff */
[-C--:B------:R-:W-:Y:S02]  /*b100*/  FMUL.FTZ R21, R11, R0.reuse ;  /* 0x000000000b157220 */ /* 0x080fe40000410000 */
[C---:B------:R-:W-:Y:S01]  /*b110*/  FFMA.FTZ R10, R6.reuse, R5, -R13 ;  /* 0x00000005060a7223 */ /* 0x040fe2000001080d */
[----:B------:R-:W-:Y:S01]  /*b120*/  FFMA.FTZ R11, R6, R9, R8 ;  /* 0x00000009060b7223 */ /* 0x000fe20000010008 */
[C---:B------:R-:W-:Y:S01]  /*b130*/  FFMA.FTZ R13, R7.reuse, R0, -R12 ;  /* 0x00000000070d7223 */ /* 0x040fe2000001080c */
[----:B------:R-:W-:Y:S01]  /*b140*/  FFMA.FTZ R0, R7, R4, R21 ;  /* 0x0000000407007223 */ /* 0x000fe20000010015 */
[----:B------:R-:W-:-:S02]  /*b150*/  F2FP.BF16.F32.PACK_AB R4, R25, R32 ;  /* 0x000000201904723e */ /* 0x000fc400000010ff */
[----:B------:R-:W-:Y:S02]  /*b160*/  F2FP.BF16.F32.PACK_AB R6, R10, R15 ;  /* 0x0000000f0a06723e */ /* 0x000fe400000010ff */
[----:B------:R-:W-:Y:S02]  /*b170*/  F2FP.BF16.F32.PACK_AB R5, R20, R35 ;  /* 0x000000231405723e */ /* 0x000fe400000010ff */
[----:B------:R-:W-:Y:S02]  /*b180*/  F2FP.BF16.F32.PACK_AB R10, R11, R24 ;  /* 0x000000180b0a723e */ /* 0x000fe400000010ff */
[----:B------:R-:W-:Y:S02]  /*b190*/  F2FP.BF16.F32.PACK_AB R7, R13, R26 ;  /* 0x0000001a0d07723e */ /* 0x000fe400000010ff */
[----:B------:R-:W-:Y:S02]  /*b1a0*/  F2FP.BF16.F32.PACK_AB R8, R14, R33 ;  /* 0x000000210e08723e */ /* 0x000fe400000010ff */
[----:B------:R-:W-:Y:S01]  /*b1b0*/  F2FP.BF16.F32.PACK_AB R9, R28, R37 ;  /* 0x000000251c09723e */ /* 0x000fe200000010ff */
[----:B------:R0:W-:Y:S01]  /*b1c0*/  STS.128 [R36], R4 ;  /* 0x0000000424007388 */ /* 0x0001e20000000c00 */
[----:B------:R-:W-:-:S05]  /*b1d0*/  F2FP.BF16.F32.PACK_AB R11, R0, R31 ;  /* 0x0000001f000b723e */ /* 0x000fca00000010ff */
[----:B------:R0:W-:Y:S02]  /*b1e0*/  STS.128 [R3+0xc400], R8 ;  /* 0x00c4000803007388 */ /* 0x0001e40000000c00 */
.L_x_480:
[----:B------:R-:W-:Y:S05]  /*b1f0*/  BSYNC B0 ;  /* 0x0000000000007941 */ /* 0x000fea0003800000 */
.L_x_473:
[----:B------:R-:W-:Y:S01]  /*b200*/  @!PT LDS RZ, [RZ] ;  /* 0x00000000fffff984 */ /* 0x000fe20000000800 */
[----:B------:R-:W-:Y:S01]  /*b210*/  @!PT LDS RZ, [RZ] ;  /* 0x00000000fffff984 */ /* 0x000fe20000000800 */
[----:B------:R-:W-:Y:S01]  /*b220*/  @!PT LDS RZ, [RZ] ;  /* 0x00000000fffff984 */ /* 0x000fe20000000800 */
[----:B------:R-:W-:Y:S01]  /*b230*/  @!PT LDS RZ, [RZ] ;  /* 0x00000000fffff984 */ /* 0x000fe20000000800 */
[----:B------:R5:W-:Y:S06]  /*b240*/  MEMBAR.ALL.CTA ;  /* 0x0000000000007992 */ /* 0x000bec0000008000 */
[----:B-----5:R-:W5:Y:S01]  /*b250*/  FENCE.VIEW.ASYNC.S ;  /* 0x00000000000073c6 */ /* 0x020f620000000000 */
[----:B------:R-:W-:Y:S05]  /*b260*/  WARPSYNC.ALL ;  /* 0x0000000000007948 */ /* 0x000fea0003800000 */
[----:B-----5:R-:W-:Y:S06]  /*b270*/  BAR.SYNC.DEFER_BLOCKING 0xd, 0x180 ;  /* 0x0346000000007b1d */ /* 0x020fec0000010000 */
.L_x_471:
[----:B01-3--:R-:W-:-:S05]  /*b280*/  IMAD.U32 R0, RZ, RZ, UR40 ;  /* 0x00000028ff007e24 */ /* 0x00bfca000f8e00ff */
[----:B------:R-:W-:-:S13]  /*b290*/  ISETP.NE.AND P0, PT, R0, 0x3, PT ;  /* 0x000000030000780c */ /* 0x000fda0003f05270 */
[----:B------:R-:W-:Y:S05]  /*b2a0*/  @!P0 BRA `(.L_x_500) ;  /* 0x0000000000048947 */ /* 0x000fea0003800000 */
[----:B------:R-:W-:Y:S01]  /*b2b0*/  BPT.TRAP 0x1 ;  /* 0x000000040000795c */ /* 0x000fe20000300000 */
.L_x_500:
[----:B------:R-:W-:Y:S01]  /*b2c0*/  IMAD R8, R139, 0x8, R2 ;  /* 0x000000088b087824 */ /* 0x000fe200078e0202 */
[----:B--2-4-:R-:W-:-:S04]  /*b2d0*/  SHF.L.U32 R3, R150, 0x1f, RZ ;  /* 0x0000001f96037819 */ /* 0x014fc800000006ff */
[----:B------:R0:W1:Y:S01]  /*b2e0*/  SYNCS.PHASECHK.TRANS64.TRYWAIT P1, [R8+URZ+0x2d830], R3 ;  /* 0x02d83003080075a7 */ /* 0x000062000802017f */
[----:B------:R-:W-:Y:S05]  /*b2f0*/  @!P0 BRA `(.L_x_501) ;  /* 0x0000000000048947 */ /* 0x000fea0003800000 */
[----:B------:R-:W-:Y:S01]  /*b300*/  BPT.TRAP 0x1 ;  /* 0x000000040000795c */ /* 0x000fe20000300000 */
.L_x_501:
[----:B------:R-:W-:Y:S02]  /*b310*/  VIADD R0, R2, 0x15400 ;  /* 0x0001540002007836 */ /* 0x000fe40000000000 */
[----:B------:R-:W-:-:S03]  /*b320*/  IMAD R44, R44, 0x1000, R2 ;  /* 0x000010002c2c7824 */ /* 0x000fc600078e0202 */
[----:B------:R-:W-:Y:S01]  /*b330*/  SHF.R.U32.HI R0, RZ, 0x4, R0 ;  /* 0x00000004ff007819 */ /* 0x000fe20000011600 */
[----:B------:R-:W-:-:S03]  /*b340*/  VIADD R44, R44, 0xc400 ;  /* 0x0000c4002c2c7836 */ /* 0x000fc60000000000 */
[----:B------:R-:W-:Y:S02]  /*b350*/  LOP3.LUT R0, R0, 0x3fff, RZ, 0xc0, !PT ;  /* 0x00003fff00007812 */ /* 0x000fe400078ec0ff */
[----:B------:R-:W-:Y:S02]  /*b360*/  SHF.R.U32.HI R44, RZ, 0x4, R44 ;  /* 0x00000004ff2c7819 */ /* 0x000fe4000001162c */
[----:B------:R-:W-:Y:S02]  /*b370*/  LOP3.LUT R0, R0, 0x10000, RZ, 0xfc, !PT ;  /* 0x0001000000007812 */ /* 0x000fe400078efcff */
[----:B------:R-:W-:-:S03]  /*b380*/  LOP3.LUT R44, R44, 0x3fff, RZ, 0xc0, !PT ;  /* 0x00003fff2c2c7812 */ /* 0x000fc600078ec0ff */
[----:B------:R2:W-:Y:S01]  /*b390*/  STL [R1+0x3c], R0 ;  /* 0x00003c0001007387 */ /* 0x0005e20000100800 */
[----:B-1----:R-:W-:Y:S05]  /*b3a0*/  @P1 BRA `(.L_x_502) ;  /* 0x0000000000081947 */ /* 0x002fea0003800000 */
[----:B------:R-:W1:Y:S02]  /*b3b0*/  SYNCS.PHASECHK.TRANS64.TRYWAIT P1, [R8+URZ+0x2d830], R3 ;  /* 0x02d83003080075a7 */ /* 0x000e64000802017f */
[----:B-1----:R-:W-:Y:S05]  /*b3c0*/  @!P1 BRA `(.L_x_503) ;  /* 0x000000e4007c9947 */ /* 0x002fea0003800000 */
.L_x_502:
[----:B--2---:R-:W2:Y:S01]  /*b3d0*/  LDL R0, [R1+0x3c] ;  /* 0x00003c0001007983 */ /* 0x004ea20000100800 */
[----:B------:R-:W-:Y:S01]  /*b3e0*/  IMAD.MOV.U32 R5, RZ, RZ, -0x7fffffe0 ;  /* 0x80000020ff057424 */ /* 0x000fe200078e00ff */
[----:B------:R-:W-:Y:S01]  /*b3f0*/  LOP3.LUT R146, R44, 0x10000, RZ, 0xfc, !PT ;  /* 0x000100002c927812 */ /* 0x000fe200078efcff */
[----:B------:R-:W-:Y:S01]  /*b400*/  IMAD.MOV.U32 R147, RZ, RZ, -0x7fffffe0 ;  /* 0x80000020ff937424 */ /* 0x000fe200078e00ff */
[----:B------:R-:W-:Y:S05]  /*b410*/  WARPSYNC.ALL ;  /* 0x0000000000007948 */ /* 0x000fea0003800000 */
[----:B------:R-:W-:Y:S01]  /*b420*/  R2UR UR7, R5 ;  /* 0x00000000050772ca */ /* 0x000fe200000e0000 */
[----:B------:R-:W-:Y:S01]  /*b430*/  WARPGROUP.ARRIVE ;  /* 0x00000000000079c5 */ /* 0x000fe20000000000 */
[C---:B------:R-:W-:Y:S01]  /*b440*/  R2UR UR4, R146.reuse ;  /* 0x00000000920472ca */ /* 0x040fe200000e0000 */
[----:B------:R-:W-:Y:S01]  /*b450*/  VIADD R14, R146, 0x2 ;  /* 0x00000002920e7836 */ /* 0x000fe20000000000 */
[----:B------:R-:W-:Y:S01]  /*b460*/  R2UR UR5, R147 ;  /* 0x00000000930572ca */ /* 0x000fe200000e0000 */
[----:B------:R-:W-:-:S02]  /*b470*/  IMAD.MOV.U32 R7, RZ, RZ, -0x7fffffe0 ;  /* 0x80000020ff077424 */ /* 0x000fc400078e00ff */
[----:B------:R-:W-:Y:S02]  /*b480*/  IMAD.MOV.U32 R15, RZ, RZ, -0x7fffffe0 ;  /* 0x80000020ff0f7424 */ /* 0x000fe400078e00ff */
[C---:B------:R-:W-:Y:S02]  /*b490*/  VIADD R12, R146.reuse, 0x300 ;  /* 0x00000300920c7836 */ /* 0x040fe40000000000 */
[----:B------:R-:W-:Y:S01]  /*b4a0*/  IMAD.MOV.U32 R13, RZ, RZ, -0x7fffffe0 ;  /* 0x80000020ff0d7424 */ /* 0x000fe200078e00ff */
[----:B------:R3:W-:Y:S01]  /*b4b0*/  STL.64 [R1+0x10], R14 ;  /* 0x0000100e01007387 */ /* 0x0007e20000100a00 */
[C---:B------:R-:W-:Y:S02]  /*b4c0*/  VIADD R10, R146.reuse, 0x302 ;  /* 0x00000302920a7836 */ /* 0x040fe40000000000 */
[----:B------:R-:W-:Y:S01]  /*b4d0*/  IMAD.MOV.U32 R11, RZ, RZ, -0x7fffffe0 ;  /* 0x80000020ff0b7424 */ /* 0x000fe200078e00ff */
[----:B------:R3:W-:Y:S01]  /*b4e0*/  STL.64 [R1+0x8], R12 ;  /* 0x0000080c01007387 */ /* 0x0007e20000100a00 */
[----:B------:R-:W-:-:S02]  /*b4f0*/  VIADD R156, R146, 0x600 ;  /* 0x00000600929c7836 */ /* 0x000fc40000000000 */
[----:B------:R-:W-:Y:S01]  /*b500*/  IMAD.MOV.U32 R157, RZ, RZ, -0x7fffffe0 ;  /* 0x80000020ff9d7424 */ /* 0x000fe200078e00ff */
[----:B------:R3:W-:Y:S01]  /*b510*/  STL.64 [R1], R10 ;  /* 0x0000000a01007387 */ /* 0x0007e20000100a00 */
[----:B------:R-:W-:Y:S02]  /*b520*/  VIADD R154, R146, 0x602 ;  /* 0x00000602929a7836 */ /* 0x000fe40000000000 */
[----:B------:R-:W-:Y:S02]  /*b530*/  IMAD.MOV.U32 R5, RZ, RZ, -0x7fffffe0 ;  /* 0x80000020ff057424 */ /* 0x000fe400078e00ff */
[----:B------:R-:W-:Y:S02]  /*b540*/  IMAD.MOV.U32 R155, RZ, RZ, -0x7fffffe0 ;  /* 0x80000020ff9b7424 */ /* 0x000fe400078e00ff */
[----:B------:R-:W-:Y:S02]  /*b550*/  IMAD.MOV.U32 R135, RZ, RZ, RZ ;  /* 0x000000ffff877224 */ /* 0x000fe400078e00ff */
[----:B--2---:R-:W-:-:S04]  /*b560*/  IMAD R4, R139, 0x600, R0 ;  /* 0x000006008b047824 */ /* 0x004fc800078e0200 */
[C---:B------:R-:W-:Y:S01]  /*b570*/  VIADD R6, R4.reuse, 0x2 ;  /* 0x0000000204067836 */ /* 0x040fe20000000000 */
[----:B------:R-:W-:-:S13]  /*b580*/  R2UR UR6, R4 ;  /* 0x00000000040672ca */ /* 0x000fda00000e0000 */
[----:B------:R-:W-:Y:S01]  /*b590*/  HGMMA.64x128x16.F32.BF16 R24, gdesc[UR4], RZ, !UPT, gsb0 ;  /* 0x01e00000041879f0 */ /* 0x000fe2000c0018ff */
[----:B------:R-:W-:Y:S01]  /*b5a0*/  R2UR UR6, R6 ;  /* 0x00000000060672ca */ /* 0x000fe200000e0000 */
[----:B------:R-:W-:Y:S01]  /*b5b0*/  VIADD R6, R4, 0x200 ;  /* 0x0000020004067836 */ /* 0x000fe20000000000 */
[----:B------:R-:W-:Y:S01]  /*b5c0*/  R2UR UR7, R7 ;  /* 0x00000000070772ca */ /* 0x000fe200000e0000 */
[----:B------:R-:W-:Y:S01]  /*b5d0*/  IMAD.MOV.U32 R7, RZ, RZ, -0x7fffffe0 ;  /* 0x80000020ff077424 */ /* 0x000fe200078e00ff */
[----:B------:R-:W-:Y:S02]  /*b5e0*/  R2UR UR4, R14 ;  /* 0x000000000e0472ca */ /* 0x000fe400000e0000 */
[----:B------:R-:W-:Y:S01]  /*b5f0*/  R2UR UR5, R15 ;  /* 0x000000000f0572ca */ /* 0x000fe200000e0000 */
[----:B------:R-:W-:Y:S02]  /*b600*/  WARPGROUP.DEPBAR.LE gsb0, 0x0 ;  /* 0x00008000000079c5 */ /* 0x000fe40000010000 */
[----:B------:R-:W-:-:S10]  /*b610*/  WARPGROUP.ARRIVE ;  /* 0x00000000000079c5 */ /* 0x000fd40000000000 */
[----:B------:R-:W-:Y:S01]  /*b620*/  HGMMA.64x128x16.F32.BF16 R24, gdesc[UR4], R24, gsb0 ;  /* 0x01e00000041879f0 */ /* 0x000fe20008001818 */
        /* <DEDUP_REMOVED lines=13> */
[----:B------:R-:W-:Y:S01]  /*b700*/  R2UR UR4, R10 ;  /* 0x000000000a0472ca */ /* 0x000fe200000e0000 */
[----:B------:R-:W-:Y:S01]  /*b710*/  VIADD R4, R4, 0x402 ;  /* 0x0000040204047836 */ /* 0x000fe20000000000 */
[----:B------:R-:W-:Y:S01]  /*b720*/  R2UR UR5, R11 ;  /* 0x000000000b0572ca */ /* 0x000fe200000e0000 */
[----:B------:R-:W-:Y:S02]  /*b730*/  WARPGROUP.DEPBAR.LE gsb0, 0x0 ;  /* 0x00008000000079c5 */ /* 0x000fe40000010000 */
[----:B------:R-:W-:-:S10]  /*b740*/  WARPGROUP.ARRIVE ;  /* 0x00000000000079c5 */ /* 0x000fd40000000000 */
[----:B------:R-:W-:Y:S01]  /*b750*/  HGMMA.64x128x16.F32.BF16 R24, gdesc[UR4], R24, gsb0 ;  /* 0x01e00000041879f0 */ /* 0x000fe20008001818 */
[----:B------:R-:W-:Y:S02]  /*b760*/  R2UR UR6, R6 ;  /* 0x00000000060672ca */ /* 0x000fe400000e0000 */
[----:B------:R-:W-:Y:S02]  /*b770*/  R2UR UR7, R7 ;  /* 0x00000000070772ca */ /* 0x000fe400000e0000 */
[----:B------:R-:W-:Y:S02]  /*b780*/  R2UR UR4, R156 ;  /* 0x000000009c0472ca */ /* 0x000fe400000e0000 */
        /* <DEDUP_REMOVED lines=10> */
[----:B------:R-:W-:Y:S03]  /*b830*/  HGMMA.64x128x16.F32.BF16 R24, gdesc[UR4], R24, gsb0 ;  /* 0x01e00000041879f0 */ /* 0x000fe60008001818 */
[----:B------:R-:W-:Y:S02]  /*b840*/  WARPGROUP.DEPBAR.LE gsb0, 0x0 ;  /* 0x00008000000079c5 */ /* 0x000fe40000010000 */
[----:B---3--:R-:W-:Y:S05]  /*b850*/  @!P0 BRA `(.L_x_504) ;  /* 0x0000000000048947 */ /* 0x008fea0003800000 */
[----:B------:R-:W-:Y:S01]  /*b860*/  BPT.TRAP 0x1 ;  /* 0x000000040000795c */ /* 0x000fe20000300000 */
.L_x_504:
[----:B01----:R-:W2:Y:S04]  /*b870*/  LDL R3, [R1+0x88] ;  /* 0x0000880001037983 */ /* 0x003ea80000100800 */
[----:B------:R-:W3:Y:S01]  /*b880*/  LDL R0, [R1+0x68] ;  /* 0x0000680001007983 */ /* 0x000ee20000100800 */
[----:B------:R-:W-:Y:S01]  /*b890*/  P2R R4, PR, RZ, 0x1 ;  /* 0x00000001ff047803 */ /* 0x000fe20000000000 */
[----:B------:R-:W-:Y:S02]  /*b8a0*/  ULDC UR41, c[0x0][0x988] ;  /* 0x0002620000297ab9 */ /* 0x000fe40000000800 */
[----:B------:R-:W4:Y:S04]  /*b8b0*/  LDL R90, [R1+0x2c] ;  /* 0x00002c00015a7983 */ /* 0x000f280000100800 */
[----:B------:R-:W4:Y:S01]  /*b8c0*/  LDL R91, [R1+0x4c] ;  /* 0x00004c00015b7983 */ /* 0x000f220000100800 */
[----:B------:R-:W-:Y:S01]  /*b8d0*/  VIADD R8, R8, 0x2d840 ;  /* 0x0002d84008087836 */ /* 0x000fe20000000000 */
[----:B------:R-:W-:-:S02]  /*b8e0*/  ULDC UR44, c[0x0][0x988] ;  /* 0x00026200002c7ab9 */ /* 0x000fc40000000800 */
[----:B------:R-:W4:Y:S04]  /*b8f0*/  LDL R89, [R1+0x34] ;  /* 0x0000340001597983 */ /* 0x000f280000100800 */
[----:B------:R-:W4:Y:S01]  /*b900*/  LDL R88, [R1+0x30] ;  /* 0x0000300001587983 */ /* 0x000f220000100800 */
[----:B--2---:R-:W-:-:S04]  /*b910*/  IMAD.IADD R3, R3, 0x1, R101 ;  /* 0x0000000103037824 */ /* 0x004fc800078e0265 */
[----:B---3--:R-:W-:-:S05]  /*b920*/  IMAD R3, R0, -0x80, R3 ;  /* 0xffffff8000037824 */ /* 0x008fca00078e0203 */
[C---:B------:R-:W-:Y:S02]  /*b930*/  ISETP.GT.AND P3, PT, R3.reuse, RZ, PT ;  /* 0x000000ff0300720c */ /* 0x040fe40003f64270 */
[C---:B------:R-:W-:Y:S02]  /*b940*/  ISETP.GT.AND P1, PT, R3.reuse, 0x1, PT ;  /* 0x000000010300780c */ /* 0x040fe40003f24270 */
[----:B------:R-:W-:Y:S02]  /*b950*/  ISETP.GT.AND P2, PT, R3, 0x8, PT ;  /* 0x000000080300780c */ /* 0x000fe40003f44270 */
[----:B------:R-:W-:Y:S02]  /*b960*/  FSEL R24, R24, -INF , P3 ;  /* 0xff80000018187808 */ /* 0x000fe40001800000 */
        /* <DEDUP_REMOVED lines=79> */
[----:B------:R-:W-:-:S02]  /*be60*/  ISETP.GT.AND P0, PT, R3, 0x59, PT ;  /* 0x000000590300780c */ /* 0x000fc40003f04270 */
[----:B------:R-:W-:Y:S02]  /*be70*/  FSEL R68, R68, -INF , P2 ;  /* 0xff80000044447808 */ /* 0x000fe40001000000 */
[----:B------:R-:W-:Y:S02]  /*be80*/  FMNMX.FTZ R5, R65, R0, !PT ;  /* 0x0000000041057209 */ /* 0x000fe40007810000 */
[----:B------:R-:W-:Y:S02]  /*be90*/  ISETP.GT.AND P6, PT, R3, 0x60, PT ;  /* 0x000000600300780c */ /* 0x000fe40003fc4270 */
[----:B------:R-:W-:Y:S02]  /*bea0*/  FSEL R69, R69, -INF , P0 ;  /* 0xff80000045457808 */ /* 0x000fe40000000000 */
[----:B------:R-:W-:Y:S02]  /*beb0*/  FMNMX.FTZ R0, R68, R5, !PT ;  /* 0x0000000544007209 */ /* 0x000fe40007810000 */
        /* <DEDUP_REMOVED lines=12> */
[----:B------:R-:W-:-:S02]  /*bf80*/  FSEL R77, R77, -INF , P2 ;  /* 0xff8000004d4d7808 */ /* 0x000fc40001000000 */
[----:B------:R-:W-:Y:S02]  /*bf90*/  FMNMX.FTZ R0, R76, R5, !PT ;  /* 0x000000054c007209 */ /* 0x000fe40007810000 */
[----:B------:R-:W-:Y:S02]  /*bfa0*/  ISETP.GT.AND P3, PT, R3, 0x70, PT ;  /* 0x000000700300780c */ /* 0x000fe40003f64270 */
[----:B------:R-:W-:Y:S02]  /*bfb0*/  FSEL R63, R63, -INF , P4 ;  /* 0xff8000003f3f7808 */ /* 0x000fe40002000000 */
[----:B------:R-:W-:Y:S02]  /*bfc0*/  FSEL R80, R80, -INF , P3 ;  /* 0xff80000050507808 */ /* 0x000fe40001800000 */
[----:B------:R-:W-:Y:S02]  /*bfd0*/  FMNMX.FTZ R5, R77, R0, !PT ;  /* 0x000000004d057209 */ /* 0x000fe40007810000 */
[----:B------:R-:W-:-:S02]  /*bfe0*/  ISETP.GT.AND P4, PT, R3, 0x71, PT ;  /* 0x000000710300780c */ /* 0x000fc40003f84270 */
[----:B------:R-:W-:Y:S02]  /*bff0*/  FSEL R62, R62, -INF , P5 ;  /* 0xff8000003e3e7808 */ /* 0x000fe40002800000 */
[----:B------:R-:W-:Y:S02]  /*c000*/  FSEL R81, R81, -INF , P4 ;  /* 0xff80000051517808 */ /* 0x000fe40002000000 */
[----:B------:R-:W-:Y:S02]  /*c010*/  FMNMX.FTZ R0, R80, R5, !PT ;  /* 0x0000000550007209 */ /* 0x000fe40007810000 */
[----:B------:R-:W-:Y:S02]  /*c020*/  ISETP.GT.AND P5, PT, R3, 0x78, PT ;  /* 0x000000780300780c */ /* 0x000fe40003fa4270 */
[----:B------:R-:W-:Y:S02]  /*c030*/  FMNMX.FTZ R5, R81, R0, !PT ;  /* 0x0000000051057209 */ /* 0x000fe40007810000 */
[----:B------:R-:W-:-:S02]  /*c040*/  FSEL R84, R84, -INF , P5 ;  /* 0xff80000054547808 */ /* 0x000fc40002800000 */
[----:B------:R-:W-:Y:S02]  /*c050*/  ISETP.GT.AND P6, PT, R3, 0x79, PT ;  /* 0x000000790300780c */ /* 0x000fe40003fc4270 */
[----:B------:R-:W-:Y:S02]  /*c060*/  FMNMX.FTZ R0, R84, R5, !PT ;  /* 0x0000000554007209 */ /* 0x000fe40007810000 */
[----:B------:R-:W-:-:S04]  /*c070*/  FSEL R85, R85, -INF , P6 ;  /* 0xff80000055557808 */ /* 0x000fc80003000000 */
[----:B------:R-:W-:-:S05]  /*c080*/  FMNMX.FTZ R10, R85, R0, !PT ;  /* 0x00000000550a7209 */ /* 0x000fca0007810000 */
[----:B------:R-:W0:Y:S01]  /*c090*/  SHFL.BFLY PT, R5, R10, 0x2, 0x1f ;  /* 0x0c401f000a057f89 */ /* 0x000e2200000e0000 */
[----:B------:R-:W-:Y:S02]  /*c0a0*/  P2R R6, PR, RZ, 0x1 ;  /* 0x00000001ff067803 */ /* 0x000fe40000000000 */
[----:B------:R-:W-:Y:S02]  /*c0b0*/  P2R R7, PR, RZ, 0x2 ;  /* 0x00000002ff077803 */ /* 0x000fe40000000000 */
[C---:B------:R-:W-:Y:S02]  /*c0c0*/  ISETP.GT.AND P1, PT, R3.reuse, 0x59, PT ;  /* 0x000000590300780c */ /* 0x040fe40003f24270 */
[----:B------:R-:W-:Y:S02]  /*c0d0*/  ISETP.GT.AND P0, PT, R3, 0x60, PT ;  /* 0x000000600300780c */ /* 0x000fe40003f04270 */
[----:B------:R-:W-:Y:S02]  /*c0e0*/  FMNMX.FTZ R3, R26, R27, !PT ;  /* 0x0000001b1a037209 */ /* 0x000fe40007810000 */
[----:B0-----:R-:W-:-:S02]  /*c0f0*/  FMNMX.FTZ R11, R10, R5, !PT ;  /* 0x000000050a0b7209 */ /* 0x001fc40007810000 */
[----:B------:R-:W-:-:S04]  /*c100*/  FMNMX.FTZ R10, R30, R3, !PT ;  /* 0x000000031e0a7209 */ /* 0x000fc80007810000 */
        /* <DEDUP_REMOVED lines=10> */
[----:B------:R-:W-:Y:S01]  /*c1b0*/  FMNMX.FTZ R3, R51, R12, !PT ;  /* 0x0000000c33037209 */ /* 0x000fe20007810000 */
[----:B------:R-:W0:Y:S03]  /*c1c0*/  SHFL.BFLY PT, R0, R11, 0x1, 0x1f ;  /* 0x0c201f000b007f89 */ /* 0x000e2600000e0000 */
[----:B------:R-:W-:-:S04]  /*c1d0*/  FMNMX.FTZ R12, R54, R3, !PT ;  /* 0x00000003360c7209 */ /* 0x000fc80007810000 */
[----:B------:R-:W-:-:S04]  /*c1e0*/  FMNMX.FTZ R3, R55, R12, !PT ;  /* 0x0000000c37037209 */ /* 0x000fc80007810000 */
[----:B------:R-:W-:-:S04]  /*c1f0*/  FMNMX.FTZ R12, R58, R3, !PT ;  /* 0x000000033a0c7209 */ /* 0x000fc80007810000 */
[----:B------:R-:W-:-:S04]  /*c200*/  FMNMX.FTZ R3, R59, R12, !PT ;  /* 0x0000000c3b037209 */ /* 0x000fc80007810000 */
[----:B------:R-:W-:-:S04]  /*c210*/  FMNMX.FTZ R12, R62, R3, !PT ;  /* 0x000000033e0c7209 */ /* 0x000fc80007810000 */
[----:B------:R-:W-:Y:S02]  /*c220*/  FMNMX.FTZ R3, R63, R12, !PT ;  /* 0x0000000c3f037209 */ /* 0x000fe40007810000 */
[----:B0-----:R-:W-:Y:S02]  /*c230*/  FMNMX.FTZ R0, R11, R0, !PT ;  /* 0x000000000b007209 */ /* 0x001fe40007810000 */
[----:B------:R-:W-:Y:S02]  /*c240*/  FMNMX.FTZ R14, R66, R3, !PT ;  /* 0x00000003420e7209 */ /* 0x000fe40007810000 */
[----:B------:R-:W-:Y:S01]  /*c250*/  P2R R9, PR, RZ, 0x4 ;  /* 0x00000004ff097803 */ /* 0x000fe20000000000 */
[C---:B------:R-:W-:Y:S01]  /*c260*/  FMUL.FTZ R5, R0.reuse, UR41 ;  /* 0x0000002900057c20 */ /* 0x040fe20008410000 */
[----:B------:R-:W-:Y:S02]  /*c270*/  FMNMX.FTZ R3, R67, R14, !PT ;  /* 0x0000000e43037209 */ /* 0x000fe40007810000 */
[----:B------:R-:W-:-:S02]  /*c280*/  FSETP.NEU.FTZ.AND P2, PT, R0, -INF , PT ;  /* 0xff8000000000780b */ /* 0x000fc40003f5d000 */
[----:B------:R-:W-:Y:S02]  /*c290*/  FSEL R71, R71, -INF , P1 ;  /* 0xff80000047477808 */ /* 0x000fe40000800000 */
[----:B------:R-:W-:Y:S02]  /*c2a0*/  FSEL R74, R74, -INF , P0 ;  /* 0xff8000004a4a7808 */ /* 0x000fe40000000000 */
[----:B------:R-:W-:Y:S02]  /*c2b0*/  FMNMX.FTZ R14, R70, R3, !PT ;  /* 0x00000003460e7209 */ /* 0x000fe40007810000 */
[----:B------:R-:W-:Y:S02]  /*c2c0*/  ISETP.NE.AND P0, PT, R6, RZ, PT ;  /* 0x000000ff0600720c */ /* 0x000fe40003f05270 */
[----:B------:R-:W-:Y:S02]  /*c2d0*/  FSEL R5, R5, RZ, P2 ;  /* 0x000000ff05057208 */ /* 0x000fe40001000000 */
[----:B------:R-:W-:-:S02]  /*c2e0*/  FMNMX.FTZ R3, R71, R14, !PT ;  /* 0x0000000e47037209 */ /* 0x000fc40007810000 */
[----:B------:R-:W-:Y:S02]  /*c2f0*/  FSEL R75, R75, -INF , P0 ;  /* 0xff8000004b4b7808 */ /* 0x000fe40000000000 */
[----:B------:R-:W-:Y:S01]  /*c300*/  ISETP.NE.AND P0, PT, R4, RZ, PT ;  /* 0x000000ff0400720c */ /* 0x000fe20003f05270 */
[----:B------:R-:W-:Y:S01]  /*c310*/  FFMA.FTZ R4, R24, UR41, -R5 ;  /* 0x0000002918047c23 */ /* 0x000fe20008010805 */
[----:B------:R-:W-:Y:S02]  /*c320*/  ISETP.NE.AND P1, PT, R7, RZ, PT ;  /* 0x000000ff0700720c */ /* 0x000fe40003f25270 */
[----:B------:R-:W-:Y:S02]  /*c330*/  FMNMX.FTZ R24, R74, R3, !PT ;  /* 0x000000034a187209 */ /* 0x000fe40007810000 */
[----:B------:R-:W-:Y:S02]  /*c340*/  ISETP.NE.AND P2, PT, R9, RZ, PT ;  /* 0x000000ff0900720c */ /* 0x000fe40003f45270 */
[----:B------:R-:W-:-:S02]  /*c350*/  FSEL R78, R78, -INF , P1 ;  /* 0xff8000004e4e7808 */ /* 0x000fc40000800000 */
[----:B------:R-:W-:Y:S01]  /*c360*/  FMNMX.FTZ R3, R75, R24, !PT ;  /* 0x000000184b037209 */ /* 0x000fe20007810000 */
[----:B------:R-:W-:Y:S01]  /*c370*/  FFMA.FTZ R11, R36, UR41, -R5 ;  /* 0x00000029240b7c23 */ /* 0x000fe20008010805 */
[----:B------:R-:W-:Y:S02]  /*c380*/  FSEL R79, R79, -INF , P2 ;  /* 0xff8000004f4f7808 */ /* 0x000fe40001000000 */
[----:B------:R-:W-:Y:S02]  /*c390*/  FMNMX.FTZ R36, R78, R3, !PT ;  /* 0x000000034e247209 */ /* 0x000fe40007810000 */
[----:B------:R-:W-:Y:S02]  /*c3a0*/  FSEL R82, R82, -INF , P3 ;  /* 0xff80000052527808 */ /* 0x000fe40001800000 */
[----:B------:R-:W-:Y:S02]  /*c3b0*/  FMNMX.FTZ R3, R79, R36, !PT ;  /* 0x000000244f037209 */ /* 0x000fe40007810000 */
[----:B------:R-:W-:-:S02]  /*c3c0*/  FSEL R83, R83, -INF , P4 ;  /* 0xff80000053537808 */ /* 0x000fc40002000000 */
[----:B------:R-:W-:Y:S02]  /*c3d0*/  FMNMX.FTZ R36, R82, R3, !PT ;  /* 0x0000000352247209 */ /* 0x000fe40007810000 */
[----:B------:R-:W-:Y:S02]  /*c3e0*/  FSEL R86, R86, -INF , P5 ;  /* 0xff80000056567808 */ /* 0x000fe40002800000 */
[----:B------:R-:W-:Y:S02]  /*c3f0*/  FMNMX.FTZ R3, R83, R36, !PT ;  /* 0x0000002453037209 */ /* 0x000fe40007810000 */
[----:B------:R-:W-:Y:S02]  /*c400*/  FSEL R87, R87, -INF , P6 ;  /* 0xff80000057577808 */ /* 0x000fe40003000000 */
[----:B------:R-:W-:Y:S01]  /*c410*/  FMNMX.FTZ R36, R86, R3, !PT ;  /* 0x0000000356247209 */ /* 0x000fe20007810000 */
[----:B------:R-:W-:-:S03]  /*c420*/  FFMA.FTZ R7, R28, UR41, -R5 ;  /* 0x000000291c077c23 */ /* 0x000fc60008010805 */
[----:B------:R-:W-:Y:S01]  /*c430*/  FMNMX.FTZ R3, R87, R36, !PT ;  /* 0x0000002457037209 */ /* 0x000fe20007810000 */
[----:B------:R-:W-:-:S04]  /*c440*/  FFMA.FTZ R28, R44, UR41, -R5 ;  /* 0x000000292c1c7c23 */ /* 0x000fc80008010805 */
[----:B------:R-:W0:Y:S01]  /*c450*/  SHFL.BFLY PT, R44, R3, 0x2, 0x1f ;  /* 0x0c401f00032c7f89 */ /* 0x000e2200000e0000 */
[--C-:B------:R-:W-:Y:S01]  /*c460*/  FFMA.FTZ R21, R29, UR41, -R5.reuse ;  /* 0x000000291d157c23 */ /* 0x100fe20008010805 */
[----:B------:R-:W-:-:S04]  /*c470*/  FFMA.FTZ R52, R52, UR41, -R5 ;  /* 0x0000002934347c23 */ /* 0x000fc80008010805 */
[----:B------:R1:W-:Y:S02]  /*c480*/  MUFU.EX2 R14, R52 ;  /* 0x00000034000e7308 */ /* 0x0003e40000000800 */
[----:B-1----:R-:W-:Y:S01]  /*c490*/  FFMA.FTZ R52, R60, UR41, -R5 ;  /* 0x000000293c347c23 */ /* 0x002fe20008010805 */
[----:B0-----:R-:W-:-:S05]  /*c4a0*/  FMNMX.FTZ R29, R3, R44, !PT ;  /* 0x0000002c031d7209 */ /* 0x001fca0007810000 */
[----:B------:R-:W0:Y:S01]  /*c4b0*/  SHFL.BFLY PT, R60, R29, 0x1, 0x1f ;  /* 0x0c201f001d3c7f89 */ /* 0x000e2200000e0000 */
[--C-:B------:R-:W-:Y:S01]  /*c4c0*/  FFMA.FTZ R33, R33, UR41, -R5.reuse ;  /* 0x0000002921217c23 */ /* 0x100fe20008010805 */
[----:B------:R-:W-:-:S03]  /*c4d0*/  FFMA.FTZ R6, R25, UR41, -R5 ;  /* 0x0000002919067c23 */ /* 0x000fc60008010805 */
[----:B------:R1:W-:Y:S01]  /*c4e0*/  MUFU.EX2 R10, R33 ;  /* 0x00000021000a7308 */ /* 0x0003e20000000800 */
[--C-:B------:R-:W-:Y:S01]  /*c4f0*/  FFMA.FTZ R48, R48, UR41, -R5.reuse ;  /* 0x0000002930307c23 */ /* 0x100fe20008010805 */
[--C-:B------:R-:W-:Y:S01]  /*c500*/  FFMA.FTZ R53, R53, UR41, -R5.reuse ;  /* 0x0000002935357c23 */ /* 0x100fe20008010805 */
[--C-:B-1----:R-:W-:Y:S01]  /*c510*/  FFMA.FTZ R33, R56, UR41, -R5.reuse ;  /* 0x0000002938217c23 */ /* 0x102fe20008010805 */
[----:B------:R-:W-:Y:S01]  /*c520*/  FFMA.FTZ R56, R61, UR41, -R5 ;  /* 0x000000293d387c23 */ /* 0x000fe20008010805 */
[----:B0-----:R-:W-:-:S04]  /*c530*/  FMNMX.FTZ R3, R29, R60, !PT ;  /* 0x0000003c1d037209 */ /* 0x001fc80007810000 */
[C---:B------:R-:W-:Y:S01]  /*c540*/  FSETP.NEU.FTZ.AND P1, PT, R3.reuse, -INF , PT ;  /* 0xff8000000300780b */ /* 0x040fe20003f3d000 */
[----:B------:R-:W-:Y:S01]  /*c550*/  FMUL.FTZ R61, R3, UR41 ;  /* 0x00000029033d7c20 */ /* 0x000fe20008410000 */
[----:B------:R-:W-:Y:S01]  /*c560*/  MUFU.EX2 R4, R4 ;  /* 0x0000000400047308 */ /* 0x000fe20000000800 */
[----:B------:R-:W-:-:S03]  /*c570*/  FFMA.FTZ R9, R32, UR41, -R5 ;  /* 0x0000002920097c23 */ /* 0x000fc60008010805 */
[----:B------:R-:W-:Y:S01]  /*c580*/  FSEL R61, R61, RZ, P1 ;  /* 0x000000ff3d3d7208 */ /* 0x000fe20000800000 */
[----:B------:R-:W-:-:S03]  /*c590*/  FFMA.FTZ R15, R37, UR41, -R5 ;  /* 0x00000029250f7c23 */ /* 0x000fc60008010805 */
[----:B------:R-:W0:Y:S01]  /*c5a0*/  MUFU.EX2 R6, R6 ;  /* 0x0000000600067308 */ /* 0x000e220000000800 */
[--C-:B------:R-:W-:Y:S01]  /*c5b0*/  FFMA.FTZ R20, R40, UR41, -R5.reuse ;  /* 0x0000002928147c23 */ /* 0x100fe20008010805 */
[--C-:B------:R-:W-:Y:S01]  /*c5c0*/  FFMA.FTZ R25, R41, UR41, -R5.reuse ;  /* 0x0000002929197c23 */ /* 0x100fe20008010805 */
[--C-:B------:R-:W-:Y:S01]  /*c5d0*/  FFMA.FTZ R32, R45, UR41, -R5.reuse ;  /* 0x000000292d207c23 */ /* 0x100fe20008010805 */
[--C-:B------:R-:W-:Y:S01]  /*c5e0*/  FFMA.FTZ R13, R49, UR41, -R5.reuse ;  /* 0x00000029310d7c23 */ /* 0x100fe20008010805 */
[--C-:B------:R-:W-:Y:S01]  /*c5f0*/  FFMA.FTZ R36, R64, UR41, -R5.reuse ;  /* 0x0000002940247c23 */ /* 0x100fe20008010805 */
[--C-:B------:R-:W-:Y:S02]  /*c600*/  FFMA.FTZ R40, R65, UR41, -R5.reuse ;  /* 0x0000002941287c23 */ /* 0x100fe40008010805 */
[----:B------:R1:W-:Y:S01]  /*c610*/  MUFU.EX2 R12, R48 ;  /* 0x00000030000c7308 */ /* 0x0003e20000000800 */
[--C-:B------:R-:W-:Y:S01]  /*c620*/  FFMA.FTZ R37, R68, UR41, -R5.reuse ;  /* 0x0000002944257c23 */ /* 0x100fe20008010805 */
[--C-:B------:R-:W-:Y:S01]  /*c630*/  FFMA.FTZ R41, R69, UR41, -R5.reuse ;  /* 0x0000002945297c23 */ /* 0x100fe20008010805 */
[--C-:B------:R-:W-:Y:S01]  /*c640*/  FFMA.FTZ R44, R72, UR41, -R5.reuse ;  /* 0x00000029482c7c23 */ /* 0x100fe20008010805 */
[--C-:B------:R-:W-:Y:S01]  /*c650*/  FFMA.FTZ R45, R73, UR41, -R5.reuse ;  /* 0x00000029492d7c23 */ /* 0x100fe20008010805 */
[--C-:B------:R-:W-:Y:S01]  /*c660*/  FFMA.FTZ R49, R76, UR41, -R5.reuse ;  /* 0x000000294c317c23 */ /* 0x100fe20008010805 */
[--C-:B------:R-:W-:Y:S01]  /*c670*/  FFMA.FTZ R81, R81, UR41, -R5.reuse ;  /* 0x0000002951517c23 */ /* 0x100fe20008010805 */
[--C-:B------:R-:W-:Y:S01]  /*c680*/  FFMA.FTZ R29, R84, UR41, -R5.reuse ;  /* 0x00000029541d7c23 */ /* 0x100fe20008010805 */
[----:B------:R2:W-:Y:S01]  /*c690*/  MUFU.EX2 R24, R53 ;  /* 0x0000003500187308 */ /* 0x0005e20000000800 */
[--C-:B-1----:R-:W-:Y:S01]  /*c6a0*/  FFMA.FTZ R48, R57, UR41, -R5.reuse ;  /* 0x0000002939307c23 */ /* 0x102fe20008010805 */
[--C-:B------:R-:W-:Y:S01]  /*c6b0*/  FFMA.FTZ R57, R80, UR41, -R5.reuse ;  /* 0x0000002950397c23 */ /* 0x100fe20008010805 */
[----:B------:R-:W-:Y:S01]  /*c6c0*/  FFMA.FTZ R142, R85, UR41, -R5 ;  /* 0x00000029558e7c23 */ /* 0x000fe20008010805 */
[----:B------:R-:W-:-:S04]  /*c6d0*/  FFMA.FTZ R64, R27, UR41, -R61 ;  /* 0x000000291b407c23 */ /* 0x000fc8000801083d */
[----:B------:R-:W1:Y:S01]  /*c6e0*/  MUFU.EX2 R7, R7 ;  /* 0x0000000700077308 */ /* 0x000e620000000800 */
[----:B--2---:R-:W-:Y:S01]  /*c6f0*/  FFMA.FTZ R53, R77, UR41, -R5 ;  /* 0x000000294d357c23 */ /* 0x004fe20008010805 */
[--C-:B------:R-:W-:Y:S01]  /*c700*/  FFMA.FTZ R5, R26, UR41, -R61.reuse ;  /* 0x000000291a057c23 */ /* 0x100fe2000801083d */
[----:B------:R-:W-:-:S05]  /*c710*/  FFMA.FTZ R65, R30, UR41, -R61 ;  /* 0x000000291e417c23 */ /* 0x000fca000801083d */
[----:B------:R-:W2:Y:S01]  /*c720*/  MUFU.EX2 R21, R21 ;  /* 0x0000001500157308 */ /* 0x000ea20000000800 */
[--C-:B------:R-:W-:Y:S01]  /*c730*/  FFMA.FTZ R72, R31, UR41, -R61.reuse ;  /* 0x000000291f487c23 */ /* 0x100fe2000801083d */
[----:B------:R-:W-:-:S06]  /*c740*/  FFMA.FTZ R31, R54, UR41, -R61 ;  /* 0x00000029361f7c23 */ /* 0x000fcc000801083d */
[----:B------:R-:W-:Y:S01]  /*c750*/  MUFU.EX2 R5, R5 ;  /* 0x0000000500057308 */ /* 0x000fe20000000800 */
[----:B------:R-:W-:Y:S01]  /*c760*/  FFMA.FTZ R30, R51, UR41, -R61 ;  /* 0x00000029331e7c23 */ /* 0x000fe2000801083d */
[----:B0-----:R-:W-:-:S06]  /*c770*/  FADD.FTZ R54, R4, R6 ;  /* 0x0000000604367221 */ /* 0x001fcc0000010000 */
[----:B------:R-:W0:Y:S01]  /*c780*/  MUFU.EX2 R64, R64 ;  /* 0x0000004000407308 */ /* 0x000e220000000800 */
[----:B------:R-:W-:-:S07]  /*c790*/  IMAD.U32 R51, RZ, RZ, UR39 ;  /* 0x00000027ff337e24 */ /* 0x000fce000f8e00ff */
[----:B------:R-:W3:Y:S01]  /*c7a0*/  MUFU.EX2 R9, R9 ;  /* 0x0000000900097308 */ /* 0x000ee20000000800 */
[----:B-1----:R-:W-:-:S07]  /*c7b0*/  FADD.FTZ R54, R7, R54 ;  /* 0x0000003607367221 */ /* 0x002fce0000010000 */
[----:B------:R-:W1:Y:S01]  /*c7c0*/  MUFU.EX2 R65, R65 ;  /* 0x0000004100417308 */ /* 0x000e620000000800 */
[----:B------:R-:W-:Y:S01]  /*c7d0*/  PRMT R8, R51, 0x654, R8 ;  /* 0x0000065433087816 */ /* 0x000fe20000000008 */
[----:B--2---:R-:W-:-:S06]  /*c7e0*/  FADD.FTZ R54, R21, R54 ;  /* 0x0000003615367221 */ /* 0x004fcc0000010000 */
[----:B------:R-:W2:Y:S01]  /*c7f0*/  MUFU.EX2 R11, R11 ;  /* 0x0000000b000b7308 */ /* 0x000ea20000000800 */
[--C-:B------:R-:W-:Y:S01]  /*c800*/  FFMA.FTZ R69, R47, UR41, -R61.reuse ;  /* 0x000000292f457c23 */ /* 0x100fe2000801083d */
[----:B------:R0:W-:Y:S06]  /*c810*/  SYNCS.ARRIVE.TRANS64.RED.A1T0 RZ, [R8+URZ], RZ ;  /* 0x000000ff08ff79a7 */ /* 0x0001ec000810043f */
[----:B------:R-:W4:Y:S01]  /*c820*/  MUFU.EX2 R72, R72 ;  /* 0x0000004800487308 */ /* 0x000f220000000800 */
[----:B------:R-:W-:Y:S01]  /*c830*/  FFMA.FTZ R47, R59, UR41, -R61 ;  /* 0x000000293b2f7c23 */ /* 0x000fe2000801083d */
[----:B0-----:R-:W-:Y:S01]  /*c840*/  FADD.FTZ R8, R5, R64 ;  /* 0x0000004005087221 */ /* 0x001fe20000010000 */
[----:B---3--:R-:W-:-:S05]  /*c850*/  FADD.FTZ R59, R9, R54 ;  /* 0x00000036093b7221 */ /* 0x008fca0000010000 */
[----:B------:R-:W0:Y:S01]  /*c860*/  MUFU.EX2 R15, R15 ;  /* 0x0000000f000f7308 */ /* 0x000e220000000800 */
[----:B------:R-:W-:Y:S02]  /*c870*/  F2FP.BF16.F32.PACK_AB R4, R6, R4 ;  /* 0x000000040604723e */ /* 0x000fe400000010ff */
[----:B------:R-:W-:Y:S01]  /*c880*/  F2FP.BF16.F32.PACK_AB R6, R21, R7 ;  /* 0x000000071506723e */ /* 0x000fe200000010ff */
[----:B-1----:R-:W-:-:S04]  /*c890*/  FADD.FTZ R7, R65, R8 ;  /* 0x0000000841077221 */ /* 0x002fc80000010000 */
[----:B------:R-:W1:Y:S01]  /*c8a0*/  MUFU.EX2 R20, R20 ;  /* 0x0000001400147308 */ /* 0x000e620000000800 */
[----:B------:R-:W-:Y:S01]  /*c8b0*/  FFMA.FTZ R26, R34, UR41, -R61 ;  /* 0x00000029221a7c23 */ /* 0x000fe2000801083d */
[----:B------:R-:W-:Y:S01]  /*c8c0*/  FADD.FTZ R8, R10, R59 ;  /* 0x0000003b0a087221 */ /* 0x000fe20000010000 */
[--C-:B------:R-:W-:Y:S01]  /*c8d0*/  FFMA.FTZ R34, R35, UR41, -R61.reuse ;  /* 0x0000002923227c23 */ /* 0x100fe2000801083d */
[--C-:B------:R-:W-:Y:S01]  /*c8e0*/  FFMA.FTZ R35, R38, UR41, -R61.reuse ;  /* 0x0000002926237c23 */ /* 0x100fe2000801083d */
[----:B------:R-:W-:-:S03]  /*c8f0*/  FFMA.FTZ R27, R50, UR41, -R61 ;  /* 0x00000029321b7c23 */ /* 0x000fc6000801083d */
[----:B------:R-:W3:Y:S01]  /*c900*/  MUFU.EX2 R25, R25 ;  /* 0x0000001900197308 */ /* 0x000ee20000000800 */
[--C-:B------:R-:W-:Y:S01]  /*c910*/  FFMA.FTZ R38, R39, UR41, -R61.reuse ;  /* 0x0000002927267c23 */ /* 0x100fe2000801083d */
[--C-:B------:R-:W-:Y:S01]  /*c920*/  FFMA.FTZ R50, R62, UR41, -R61.reuse ;  /* 0x000000293e327c23 */ /* 0x100fe2000801083d */
[--C-:B------:R-:W-:Y:S01]  /*c930*/  FFMA.FTZ R39, R42, UR41, -R61.reuse ;  /* 0x000000292a277c23 */ /* 0x100fe2000801083d */
[----:B--2---:R-:W-:Y:S01]  /*c940*/  FADD.FTZ R62, R11, R8 ;  /* 0x000000080b3e7221 */ /* 0x004fe20000010000 */
[----:B------:R-:W-:-:S03]  /*c950*/  FFMA.FTZ R42, R55, UR41, -R61 ;  /* 0x00000029372a7c23 */ /* 0x000fc6000801083d */
[----:B------:R-:W2:Y:S01]  /*c960*/  MUFU.EX2 R28, R28 ;  /* 0x0000001c001c7308 */ /* 0x000ea20000000800 */
[C---:B----4-:R-:W-:Y:S01]  /*c970*/  FADD.FTZ R55, R72.reuse, R7 ;  /* 0x0000000748377221 */ /* 0x050fe20000010000 */
[----:B------:R-:W-:Y:S01]  /*c980*/  F2FP.BF16.F32.PACK_AB R7, R72, R65 ;  /* 0x000000414807723e */ /* 0x000fe200000010ff */
[----:B0-----:R-:W-:-:S05]  /*c990*/  FADD.FTZ R65, R15, R62 ;  /* 0x0000003e0f417221 */ /* 0x001fca0000010000 */
[----:B------:R-:W0:Y:S01]  /*c9a0*/  MUFU.EX2 R32, R32 ;  /* 0x0000002000207308 */ /* 0x000e220000000800 */
[----:B-1----:R-:W-:Y:S01]  /*c9b0*/  FADD.FTZ R62, R20, R65 ;  /* 0x00000041143e7221 */ /* 0x002fe20000010000 */
[----:B------:R-:W-:-:S03]  /*c9c0*/  F2FP.BF16.F32.PACK_AB R5, R64, R5 ;  /* 0x000000054005723e */ /* 0x000fc600000010ff */
[----:B---3--:R-:W-:Y:S02]  /*c9d0*/  FADD.FTZ R65, R25, R62 ;  /* 0x0000003e19417221 */ /* 0x008fe40000010000 */
[----:B------:R1:W-:Y:S02]  /*c9e0*/  STSM.16.M88.4 [R90+0x21800], R4 ;  /* 0x021800045a007844 */ /* 0x0003e40000000200 */
[----:B--2---:R-:W-:Y:S01]  /*c9f0*/  FADD.FTZ R65, R28, R65 ;  /* 0x000000411c417221 */ /* 0x004fe20000010000 */
[----:B-1----:R-:W-:Y:S02]  /*ca00*/  F2FP.BF16.F32.PACK_AB R4, R10, R9 ;  /* 0x000000090a04723e */ /* 0x002fe400000010ff */
[----:B0-----:R-:W-:Y:S02]  /*ca10*/  F2FP.BF16.F32.PACK_AB R10, R32, R28 ;  /* 0x0000001c200a723e */ /* 0x001fe400000010ff */
[----:B------:R-:W2:Y:S01]  /*ca20*/  LDL R28, [R1+0x50] ;  /* 0x00005000011c7983 */ /* 0x000ea20000100800 */
[----:B------:R-:W0:Y:S08]  /*ca30*/  MUFU.EX2 R26, R26 ;  /* 0x0000001a001a7308 */ /* 0x000e300000000800 */
[----:B------:R-:W1:Y:S01]  /*ca40*/  MUFU.EX2 R34, R34 ;  /* 0x0000002200227308 */ /* 0x000e620000000800 */
[----:B------:R-:W-:-:S07]  /*ca50*/  FFMA.FTZ R68, R43, UR41, -R61 ;  /* 0x000000292b447c23 */ /* 0x000fce000801083d */
[----:B------:R-:W3:Y:S01]  /*ca60*/  MUFU.EX2 R35, R35 ;  /* 0x0000002300237308 */ /* 0x000ee20000000800 */
[----:B0-----:R-:W-:Y:S01]  /*ca70*/  FADD.FTZ R59, R26, R55 ;  /* 0x000000371a3b7221 */ /* 0x001fe20000010000 */
[----:B------:R-:W-:-:S06]  /*ca80*/  FFMA.FTZ R46, R46, UR41, -R61 ;  /* 0x000000292e2e7c23 */ /* 0x000fcc000801083d */
[----:B------:R-:W0:Y:S01]  /*ca90*/  MUFU.EX2 R38, R38 ;  /* 0x0000002600267308 */ /* 0x000e220000000800 */
[----:B-1----:R-:W-:-:S07]  /*caa0*/  FADD.FTZ R8, R34, R59 ;  /* 0x0000003b22087221 */ /* 0x002fce0000010000 */
[----:B------:R-:W1:Y:S01]  /*cab0*/  MUFU.EX2 R39, R39 ;  /* 0x0000002700277308 */ /* 0x000e620000000800 */
[----:B------:R-:W-:Y:S01]  /*cac0*/  FFMA.FTZ R51, R63, UR41, -R61 ;  /* 0x000000293f337c23 */ /* 0x000fe2000801083d */
[----:B---3--:R-:W-:-:S06]  /*cad0*/  FADD.FTZ R63, R35, R8 ;  /* 0x00000008233f7221 */ /* 0x008fcc0000010000 */
[----:B------:R-:W3:Y:S01]  /*cae0*/  MUFU.EX2 R68, R68 ;  /* 0x0000004400447308 */ /* 0x000ee20000000800 */
[----:B0-----:R-:W-:-:S07]  /*caf0*/  FADD.FTZ R8, R38, R63 ;  /* 0x0000003f26087221 */ /* 0x001fce0000010000 */
[----:B------:R-:W0:Y:S01]  /*cb00*/  MUFU.EX2 R46, R46 ;  /* 0x0000002e002e7308 */ /* 0x000e220000000800 */
[----:B-1----:R-:W-:-:S07]  /*cb10*/  FADD.FTZ R63, R39, R8 ;  /* 0x00000008273f7221 */ /* 0x002fce0000010000 */
[----:B------:R-:W1:Y:S01]  /*cb20*/  MUFU.EX2 R69, R69 ;  /* 0x0000004500457308 */ /* 0x000e620000000800 */
[----:B---3--:R-:W-:-:S07]  /*cb30*/  FADD.FTZ R63, R68, R63 ;  /* 0x0000003f443f7221 */ /* 0x008fce0000010000 */
[----:B------:R-:W3:Y:S01]  /*cb40*/  MUFU.EX2 R27, R27 ;  /* 0x0000001b001b7308 */ /* 0x000ee20000000800 */
[----:B0-----:R-:W-:-:S07]  /*cb50*/  FADD.FTZ R8, R46, R63 ;  /* 0x0000003f2e087221 */ /* 0x001fce0000010000 */
[----:B------:R-:W0:Y:S01]  /*cb60*/  MUFU.EX2 R13, R13 ;  /* 0x0000000d000d7308 */ /* 0x000e220000000800 */
[----:B------:R-:W-:-:S07]  /*cb70*/  FFMA.FTZ R43, R58, UR41, -R61 ;  /* 0x000000293a2b7c23 */ /* 0x000fce000801083d */
[----:B------:R-:W4:Y:S01]  /*cb80*/  MUFU.EX2 R30, R30 ;  /* 0x0000001e001e7308 */ /* 0x000f220000000800 */
[----:B------:R-:W-:Y:S01]  /*cb90*/  FADD.FTZ R65, R32, R65 ;  /* 0x0000004120417221 */ /* 0x000fe20000010000 */
[----:B-1----:R-:W-:-:S06]  /*cba0*/  FADD.FTZ R8, R69, R8 ;  /* 0x0000000845087221 */ /* 0x002fcc0000010000 */
[----:B------:R-:W1:Y:S01]  /*cbb0*/  MUFU.EX2 R31, R31 ;  /* 0x0000001f001f7308 */ /* 0x000e620000000800 */
[----:B------:R-:W-:Y:S01]  /*cbc0*/  FADD.FTZ R62, R12, R65 ;  /* 0x000000410c3e7221 */ /* 0x000fe20000010000 */
[----:B---3--:R-:W-:-:S06]  /*cbd0*/  FADD.FTZ R9, R27, R8 ;  /* 0x000000081b097221 */ /* 0x008fcc0000010000 */
[----:B------:R-:W3:Y:S01]  /*cbe0*/  MUFU.EX2 R42, R42 ;  /* 0x0000002a002a7308 */ /* 0x000ee20000000800 */
[----:B0-----:R-:W-:Y:S01]  /*cbf0*/  FADD.FTZ R63, R13, R62 ;  /* 0x0000003e0d3f7221 */ /* 0x001fe20000010000 */
[----:B----4-:R-:W-:-:S06]  /*cc00*/  FADD.FTZ R62, R30, R9 ;  /* 0x000000091e3e7221 */ /* 0x010fcc0000010000 */
[----:B------:R-:W0:Y:S08]  /*cc10*/  MUFU.EX2 R33, R33 ;  /* 0x0000002100217308 */ /* 0x000e300000000800 */
[----:B------:R-:W4:Y:S01]  /*cc20*/  MUFU.EX2 R43, R43 ;  /* 0x0000002b002b7308 */ /* 0x000f220000000800 */
[----:B------:R-:W-:Y:S01]  /*cc30*/  FADD.FTZ R63, R14, R63 ;  /* 0x0000003f0e3f7221 */ /* 0x000fe20000010000 */
[----:B-1----:R-:W-:-:S06]  /*cc40*/  FADD.FTZ R9, R31, R62 ;  /* 0x0000003e1f097221 */ /* 0x002fcc0000010000 */
[----:B------:R-:W1:Y:S01]  /*cc50*/  MUFU.EX2 R48, R48 ;  /* 0x0000003000307308 */ /* 0x000e620000000800 */
[----:B------:R-:W-:-:S07]  /*cc60*/  FFMA.FTZ R21, R66, UR41, -R61 ;  /* 0x0000002942157c23 */ /* 0x000fce000801083d */
[----:B------:R-:W1:Y:S01]  /*cc70*/  MUFU.EX2 R47, R47 ;  /* 0x0000002f002f7308 */ /* 0x000e620000000800 */
[----:B------:R-:W-:Y:S01]  /*cc80*/  FADD.FTZ R64, R24, R63 ;  /* 0x0000003f18407221 */ /* 0x000fe20000010000 */
[----:B------:R-:W-:-:S06]  /*cc90*/  F2FP.BF16.F32.PACK_AB R5, R34, R26 ;  /* 0x0000001a2205723e */ /* 0x000fcc00000010ff */
[----:B------:R-:W1:Y:S01]  /*cca0*/  MUFU.EX2 R52, R52 ;  /* 0x0000003400347308 */ /* 0x000e620000000800 */
[----:B---3--:R-:W-:Y:S01]  /*ccb0*/  FADD.FTZ R26, R42, R9 ;  /* 0x000000092a1a7221 */ /* 0x008fe20000010000 */
[----:B------:R-:W-:-:S06]  /*ccc0*/  FFMA.FTZ R54, R67, UR41, -R61 ;  /* 0x0000002943367c23 */ /* 0x000fcc000801083d */
[----:B------:R-:W3:Y:S01]  /*ccd0*/  MUFU.EX2 R50, R50 ;  /* 0x0000003200327308 */ /* 0x000ee20000000800 */
[----:B------:R-:W-:Y:S01]  /*cce0*/  F2FP.BF16.F32.PACK_AB R6, R15, R11 ;  /* 0x0000000b0f06723e */ /* 0x000fe200000010ff */
[----:B0-----:R-:W-:-:S06]  /*ccf0*/  FADD.FTZ R11, R33, R64 ;  /* 0x00000040210b7221 */ /* 0x001fcc0000010000 */
[----:B------:R-:W0:Y:S01]  /*cd00*/  MUFU.EX2 R56, R56 ;  /* 0x0000003800387308 */ /* 0x000e220000000800 */
[----:B----4-:R-:W-:Y:S01]  /*cd10*/  FADD.FTZ R26, R43, R26 ;  /* 0x0000001a2b1a7221 */ /* 0x010fe20000010000 */
[----:B------:R-:W-:-:S06]  /*cd20*/  FFMA.FTZ R55, R70, UR41, -R61 ;  /* 0x0000002946377c23 */ /* 0x000fcc000801083d */
[----:B------:R-:W4:Y:S01]  /*cd30*/  MUFU.EX2 R51, R51 ;  /* 0x0000003300337308 */ /* 0x000f220000000800 */
[----:B-1----:R-:W-:Y:S01]  /*cd40*/  FADD.FTZ R11, R48, R11 ;  /* 0x0000000b300b7221 */ /* 0x002fe20000010000 */
[----:B------:R-:W-:-:S06]  /*cd50*/  FADD.FTZ R15, R47, R26 ;  /* 0x0000001a2f0f7221 */ /* 0x000fcc0000010000 */
[----:B------:R-:W1:Y:S01]  /*cd60*/  MUFU.EX2 R36, R36 ;  /* 0x0000002400247308 */ /* 0x000e620000000800 */
[----:B------:R-:W-:-:S07]  /*cd70*/  FFMA.FTZ R58, R71, UR41, -R61 ;  /* 0x00000029473a7c23 */ /* 0x000fce000801083d */
[----:B------:R-:W1:Y:S01]  /*cd80*/  MUFU.EX2 R21, R21 ;  /* 0x0000001500157308 */ /* 0x000e620000000800 */
[----:B------:R-:W-:Y:S01]  /*cd90*/  F2FP.BF16.F32.PACK_AB R8, R25, R20 ;  /* 0x000000141908723e */ /* 0x000fe200000010ff */
[----:B------:R-:W-:-:S06]  /*cda0*/  FADD.FTZ R25, R52, R11 ;  /* 0x0000000b34197221 */ /* 0x000fcc0000010000 */
[----:B------:R-:W1:Y:S01]  /*cdb0*/  MUFU.EX2 R40, R40 ;  /* 0x0000002800287308 */ /* 0x000e620000000800 */
[----:B---3--:R-:W-:Y:S01]  /*cdc0*/  FADD.FTZ R26, R50, R15 ;  /* 0x0000000f321a7221 */ /* 0x008fe20000010000 */
[----:B------:R-:W-:-:S06]  /*cdd0*/  FFMA.FTZ R59, R74, UR41, -R61 ;  /* 0x000000294a3b7c23 */ /* 0x000fcc000801083d */
[----:B------:R-:W3:Y:S01]  /*cde0*/  MUFU.EX2 R54, R54 ;  /* 0x0000003600367308 */ /* 0x000ee20000000800 */
[----:B------:R-:W-:Y:S01]  /*cdf0*/  F2FP.BF16.F32.PACK_AB R7, R38, R35 ;  /* 0x000000232607723e */ /* 0x000fe200000010ff */
[----:B0-----:R-:W-:-:S06]  /*ce00*/  FADD.FTZ R25, R56, R25 ;  /* 0x0000001938197221 */ /* 0x001fcc0000010000 */
[----:B------:R-:W0:Y:S01]  /*ce10*/  MUFU.EX2 R37, R37 ;  /* 0x0000002500257308 */ /* 0x000e220000000800 */
[----:B----4-:R-:W-:-:S07]  /*ce20*/  FADD.FTZ R26, R51, R26 ;  /* 0x0000001a331a7221 */ /* 0x010fce0000010000 */
[----:B------:R-:W4:Y:S01]  /*ce30*/  MUFU.EX2 R55, R55 ;  /* 0x0000003700377308 */ /* 0x000f220000000800 */
[----:B------:R-:W-:Y:S01]  /*ce40*/  F2FP.BF16.F32.PACK_AB R9, R68, R39 ;  /* 0x000000274409723e */ /* 0x000fe200000010ff */
[----:B------:R-:W-:Y:S01]  /*ce50*/  FFMA.FTZ R75, R75, UR41, -R61 ;  /* 0x000000294b4b7c23 */ /* 0x000fe2000801083d */
[----:B------:R-:W-:-:S05]  /*ce60*/  F2FP.BF16.F32.PACK_AB R11, R69, R46 ;  /* 0x0000002e450b723e */ /* 0x000fca00000010ff */
[----:B------:R-:W4:Y:S01]  /*ce70*/  MUFU.EX2 R41, R41 ;  /* 0x0000002900297308 */ /* 0x000f220000000800 */
[----:B------:R3:W-:Y:S01]  /*ce80*/  STSM.16.M88.4 [R91], R4 ;  /* 0x000000045b007844 */ /* 0x0007e20000000200 */
[----:B-1----:R-:W-:-:S06]  /*ce90*/  FADD.FTZ R25, R36, R25 ;  /* 0x0000001924197221 */ /* 0x002fcc0000010000 */
[----:B------:R-:W1:Y:S01]  /*cea0*/  MUFU.EX2 R58, R58 ;  /* 0x0000003a003a7308 */ /* 0x000e620000000800 */
[----:B------:R-:W-:Y:S01]  /*ceb0*/  FFMA.FTZ R78, R78, UR41, -R61 ;  /* 0x000000294e4e7c23 */ /* 0x000fe2000801083d */
[----:B------:R-:W-:Y:S01]  /*cec0*/  F2FP.BF16.F32.PACK_AB R14, R24, R14 ;  /* 0x0000000e180e723e */ /* 0x000fe200000010ff */
[----:B------:R0:W-:Y:S05]  /*ced0*/  STSM.16.M88.4 [R89], R8 ;  /* 0x0000000859007844 */ /* 0x0001ea0000000200 */
[----:B------:R-:W1:Y:S01]  /*cee0*/  MUFU.EX2 R44, R44 ;  /* 0x0000002c002c7308 */ /* 0x000e620000000800 */
[----:B---3--:R-:W-:Y:S01]  /*cef0*/  FADD.FTZ R5, R21, R26 ;  /* 0x0000001a15057221 */ /* 0x008fe20000010000 */
[----:B------:R-:W-:-:S06]  /*cf00*/  FADD.FTZ R24, R40, R25 ;  /* 0x0000001928187221 */ /* 0x000fcc0000010000 */
[----:B------:R-:W3:Y:S01]  /*cf10*/  MUFU.EX2 R59, R59 ;  /* 0x0000003b003b7308 */ /* 0x000ee20000000800 */
[----:B------:R-:W-:Y:S01]  /*cf20*/  FFMA.FTZ R79, R79, UR41, -R61 ;  /* 0x000000294f4f7c23 */ /* 0x000fe2000801083d */
[----:B0-----:R-:W-:-:S06]  /*cf30*/  FADD.FTZ R8, R54, R5 ;  /* 0x0000000536087221 */ /* 0x001fcc0000010000 */
[----:B------:R-:W0:Y:S01]  /*cf40*/  MUFU.EX2 R45, R45 ;  /* 0x0000002d002d7308 */ /* 0x000e220000000800 */
[----:B------:R-:W-:Y:S01]  /*cf50*/  FADD.FTZ R24, R37, R24 ;  /* 0x0000001825187221 */ /* 0x000fe20000010000 */
[----:B----4-:R-:W-:-:S06]  /*cf60*/  FADD.FTZ R9, R55, R8 ;  /* 0x0000000837097221 */ /* 0x010fcc0000010000 */
[----:B------:R-:W4:Y:S01]  /*cf70*/  MUFU.EX2 R20, R75 ;  /* 0x0000004b00147308 */ /* 0x000f220000000800 */
[----:B------:R-:W-:Y:S01]  /*cf80*/  FFMA.FTZ R82, R82, UR41, -R61 ;  /* 0x0000002952527c23 */ /* 0x000fe2000801083d */
[----:B------:R-:W-:-:S06]  /*cf90*/  FADD.FTZ R5, R41, R24 ;  /* 0x0000001829057221 */ /* 0x000fcc0000010000 */
[----:B------:R-:W4:Y:S01]  /*cfa0*/  MUFU.EX2 R49, R49 ;  /* 0x0000003100317308 */ /* 0x000f220000000800 */
[----:B-1----:R-:W-:Y:S01]  /*cfb0*/  FADD.FTZ R8, R58, R9 ;  /* 0x000000093a087221 */ /* 0x002fe20000010000 */
[----:B------:R-:W-:-:S06]  /*cfc0*/  FFMA.FTZ R83, R83, UR41, -R61 ;  /* 0x0000002953537c23 */ /* 0x000fcc000801083d */
[----:B------:R-:W1:Y:S01]  /*cfd0*/  MUFU.EX2 R78, R78 ;  /* 0x0000004e004e7308 */ /* 0x000e620000000800 */
[--C-:B------:R-:W-:Y:S01]  /*cfe0*/  FFMA.FTZ R86, R86, UR41, -R61.reuse ;  /* 0x0000002956567c23 */ /* 0x100fe2000801083d */
[----:B------:R-:W-:Y:S01]  /*cff0*/  FFMA.FTZ R61, R87, UR41, -R61 ;  /* 0x00000029573d7c23 */ /* 0x000fe2000801083d */
[----:B------:R-:W-:-:S05]  /*d000*/  FADD.FTZ R10, R44, R5 ;  /* 0x000000052c0a7221 */ /* 0x000fca0000010000 */
[----:B------:R-:W2:Y:S01]  /*d010*/  MUFU.EX2 R53, R53 ;  /* 0x0000003500357308 */ /* 0x000ea20000000800 */
[----:B---3--:R-:W-:-:S07]  /*d020*/  FADD.FTZ R9, R59, R8 ;  /* 0x000000083b097221 */ /* 0x008fce0000010000 */
[----:B------:R-:W3:Y:S01]  /*d030*/  MUFU.EX2 R79, R79 ;  /* 0x0000004f004f7308 */ /* 0x000ee20000000800 */
[----:B0-----:R-:W-:Y:S01]  /*d040*/  FADD.FTZ R10, R45, R10 ;  /* 0x0000000a2d0a7221 */ /* 0x001fe20000010000 */
[----:B----4-:R-:W-:-:S06]  /*d050*/  FADD.FTZ R9, R20, R9 ;  /* 0x0000000914097221 */ /* 0x010fcc0000010000 */
[----:B------:R-:W0:Y:S08]  /*d060*/  MUFU.EX2 R57, R57 ;  /* 0x0000003900397308 */ /* 0x000e300000000800 */
[----:B------:R-:W-:Y:S01]  /*d070*/  MUFU.EX2 R82, R82 ;  /* 0x0000005200527308 */ /* 0x000fe20000000800 */
[----:B------:R-:W-:Y:S01]  /*d080*/  FADD.FTZ R10, R49, R10 ;  /* 0x0000000a310a7221 */ /* 0x000fe20000010000 */
[----:B-1----:R-:W-:-:S06]  /*d090*/  FADD.FTZ R24, R78, R9 ;  /* 0x000000094e187221 */ /* 0x002fcc0000010000 */
[----:B------:R-:W1:Y:S01]  /*d0a0*/  MUFU.EX2 R60, R81 ;  /* 0x00000051003c7308 */ /* 0x000e620000000800 */
[----:B------:R-:W-:-:S07]  /*d0b0*/  F2FP.BF16.F32.PACK_AB R12, R13, R12 ;  /* 0x0000000c0d0c723e */ /* 0x000fce00000010ff */
[----:B------:R-:W4:Y:S01]  /*d0c0*/  MUFU.EX2 R83, R83 ;  /* 0x0000005300537308 */ /* 0x000f220000000800 */
[----:B------:R-:W-:-:S07]  /*d0d0*/  F2FP.BF16.F32.PACK_AB R13, R30, R27 ;  /* 0x0000001b1e0d723e */ /* 0x000fce00000010ff */
[----:B------:R-:W-:Y:S01]  /*d0e0*/  MUFU.EX2 R29, R29 ;  /* 0x0000001d001d7308 */ /* 0x000fe20000000800 */
[----:B------:R-:W-:-:S07]  /*d0f0*/  F2FP.BF16.F32.PACK_AB R15, R42, R31 ;  /* 0x0000001f2a0f723e */ /* 0x000fce00000010ff */
[----:B------:R-:W4:Y:S01]  /*d100*/  MUFU.EX2 R142, R142 ;  /* 0x0000008e008e7308 */ /* 0x000f220000000800 */
[----:B--2---:R-:W-:-:S07]  /*d110*/  FADD.FTZ R10, R53, R10 ;  /* 0x0000000a350a7221 */ /* 0x004fce0000010000 */
[----:B------:R-:W-:Y:S08]  /*d120*/  MUFU.EX2 R86, R86 ;  /* 0x0000005600567308 */ /* 0x000ff00000000800 */
[----:B------:R-:W2:Y:S01]  /*d130*/  MUFU.EX2 R61, R61 ;  /* 0x0000003d003d7308 */ /* 0x000ea20000000800 */
[----:B---3--:R-:W-:Y:S01]  /*d140*/  FADD.FTZ R9, R79, R24 ;  /* 0x000000184f097221 */ /* 0x008fe20000010000 */
[----:B------:R-:W-:-:S02]  /*d150*/  F2FP.BF16.F32.PACK_AB R4, R48, R33 ;  /* 0x000000213004723e */ /* 0x000fc400000010ff */
[----:B------:R-:W-:Y:S02]  /*d160*/  F2FP.BF16.F32.PACK_AB R6, R56, R52 ;  /* 0x000000343806723e */ /* 0x000fe400000010ff */
[----:B------:R-:W-:Y:S02]  /*d170*/  F2FP.BF16.F32.PACK_AB R5, R47, R43 ;  /* 0x0000002b2f05723e */ /* 0x000fe400000010ff */
[----:B------:R-:W-:Y:S01]  /*d180*/  F2FP.BF16.F32.PACK_AB R7, R51, R50 ;  /* 0x000000323307723e */ /* 0x000fe200000010ff */
[----:B------:R3:W-:Y:S01]  /*d190*/  STSM.16.M88.4 [R88], R12 ;  /* 0x0000000c58007844 */ /* 0x0007e20000000200 */
[----:B0-----:R-:W-:Y:S01]  /*d1a0*/  FADD.FTZ R11, R57, R10 ;  /* 0x0000000a390b7221 */ /* 0x001fe20000010000 */
[----:B------:R-:W-:Y:S02]  /*d1b0*/  F2FP.BF16.F32.PACK_AB R8, R45, R44 ;  /* 0x0000002c2d08723e */ /* 0x000fe400000010ff */
[----:B------:R0:W-:Y:S01]  /*d1c0*/  STSM.16.M88.4 [R90+0x27800], R4 ;  /* 0x027800045a007844 */ /* 0x0001e20000000200 */
[----:B-1----:R-:W-:Y:S01]  /*d1d0*/  FADD.FTZ R24, R60, R11 ;  /* 0x0000000b3c187221 */ /* 0x002fe20000010000 */
[----:B------:R-:W-:-:S02]  /*d1e0*/  F2FP.BF16.F32.PACK_AB R10, R53, R49 ;  /* 0x00000031350a723e */ /* 0x000fc400000010ff */
[----:B------:R-:W-:Y:S01]  /*d1f0*/  F2FP.BF16.F32.PACK_AB R11, R79, R78 ;  /* 0x0000004e4f0b723e */ /* 0x000fe200000010ff */
[----:B---3--:R-:W-:Y:S01]  /*d200*/  FADD.FTZ R14, R82, R9 ;  /* 0x00000009520e7221 */ /* 0x008fe20000010000 */
[----:B------:R-:W-:Y:S02]  /*d210*/  F2FP.BF16.F32.PACK_AB R9, R20, R59 ;  /* 0x0000003b1409723e */ /* 0x000fe400000010ff */
[----:B0-----:R-:W-:Y:S02]  /*d220*/  F2FP.BF16.F32.PACK_AB R4, R40, R36 ;  /* 0x000000242804723e */ /* 0x001fe400000010ff */
[----:B------:R-:W-:Y:S02]  /*d230*/  F2FP.BF16.F32.PACK_AB R6, R41, R37 ;  /* 0x000000252906723e */ /* 0x000fe400000010ff */
[----:B------:R-:W-:Y:S01]  /*d240*/  F2FP.BF16.F32.PACK_AB R5, R54, R21 ;  /* 0x000000153605723e */ /* 0x000fe200000010ff */
[----:B----4-:R-:W-:Y:S01]  /*d250*/  FADD.FTZ R21, R83, R14 ;  /* 0x0000000e53157221 */ /* 0x010fe20000010000 */
[----:B------:R-:W-:-:S02]  /*d260*/  F2FP.BF16.F32.PACK_AB R7, R58, R55 ;  /* 0x000000373a07723e */ /* 0x000fc400000010ff */
[----:B------:R-:W-:Y:S02]  /*d270*/  F2FP.BF16.F32.PACK_AB R12, R60, R57 ;  /* 0x000000393c0c723e */ /* 0x000fe400000010ff */
[----:B------:R-:W-:Y:S02]  /*d280*/  F2FP.BF16.F32.PACK_AB R13, R83, R82 ;  /* 0x00000052530d723e */ /* 0x000fe400000010ff */
[----:B------:R-:W-:Y:S02]  /*d290*/  F2FP.BF16.F32.PACK_AB R14, R142, R29 ;  /* 0x0000001d8e0e723e */ /* 0x000fe400000010ff */
[----:B--2---:R-:W-:Y:S01]  /*d2a0*/  F2FP.BF16.F32.PACK_AB R15, R61, R86 ;  /* 0x000000563d0f723e */ /* 0x004fe200000010ff */
[----:B------:R-:W-:Y:S04]  /*d2b0*/  STSM.16.M88.4 [R28], R4 ;  /* 0x000000041c007844 */ /* 0x000fe80000000200 */
[----:B------:R0:W-:Y:S04]  /*d2c0*/  STSM.16.M88.4 [R89+0x6000], R8 ;  /* 0x0060000859007844 */ /* 0x0001e80000000200 */
[----:B------:R1:W-:Y:S01]  /*d2d0*/  STSM.16.M88.4 [R88+0x6000], R12 ;  /* 0x0060000c58007844 */ /* 0x0003e20000000200 */
[----:B------:R2:W-:Y:S06]  /*d2e0*/  MEMBAR.ALL.CTA ;  /* 0x0000000000007992 */ /* 0x0005ec0000008000 */
[----:B--2---:R-:W2:Y:S01]  /*d2f0*/  FENCE.VIEW.ASYNC.S ;  /* 0x00000000000073c6 */ /* 0x004ea20000000000 */
[----:B------:R-:W-:Y:S01]  /*d300*/  ISETP.GE.AND P1, PT, R101, 0x81, PT ;  /* 0x000000816500780c */ /* 0x000fe20003f26270 */
[----:B------:R-:W-:Y:S01]  /*d310*/  FADD.FTZ R29, R29, R24 ;  /* 0x000000181d1d7221 */ /* 0x000fe20000010000 */
[----:B------:R-:W-:Y:S01]  /*d320*/  FADD.FTZ R86, R86, R21 ;  /* 0x0000001556567221 */ /* 0x000fe20000010000 */
[----:B------:R-:W-:-:S02]  /*d330*/  IMAD.MOV.U32 R134, RZ, RZ, R135 ;  /* 0x000000ffff867224 */ /* 0x000fc400078e0087 */
[----:B------:R-:W-:Y:S01]  /*d340*/  FADD.FTZ R142, R142, R29 ;  /* 0x0000001d8e8e7221 */ /* 0x000fe20000010000 */
[----:B------:R-:W-:Y:S01]  /*d350*/  FADD.FTZ R21, R61, R86 ;  /* 0x000000563d157221 */ /* 0x000fe20000010000 */
[--C-:B------:R-:W-:Y:S02]  /*d360*/  IMAD.MOV.U32 R133, RZ, RZ, R135.reuse ;  /* 0x000000ffff857224 */ /* 0x100fe400078e0087 */
[--C-:B------:R-:W-:Y:S02]  /*d370*/  IMAD.MOV.U32 R132, RZ, RZ, R135.reuse ;  /* 0x000000ffff847224 */ /* 0x100fe400078e0087 */
[--C-:B------:R-:W-:Y:S02]  /*d380*/  IMAD.MOV.U32 R131, RZ, RZ, R135.reuse ;  /* 0x000000ffff837224 */ /* 0x100fe400078e0087 */
[--C-:B------:R-:W-:Y:S02]  /*d390*/  IMAD.MOV.U32 R130, RZ, RZ, R135.reuse ;  /* 0x000000ffff827224 */ /* 0x100fe400078e0087 */
[----:B------:R-:W-:-:S02]  /*d3a0*/  IMAD.MOV.U32 R129, RZ, RZ, R135 ;  /* 0x000000ffff817224 */ /* 0x000fc400078e0087 */
[--C-:B------:R-:W-:Y:S02]  /*d3b0*/  IMAD.MOV.U32 R128, RZ, RZ, R135.reuse ;  /* 0x000000ffff807224 */ /* 0x100fe400078e0087 */
        /* <DEDUP_REMOVED lines=30> */
[--C-:B-----5:R-:W-:Y:S02]  /*d5a0*/  IMAD.MOV.U32 R97, RZ, RZ, R135.reuse ;  /* 0x000000ffff617224 */ /* 0x120fe400078e0087 */
[--C-:B------:R-:W-:Y:S02]  /*d5b0*/  IMAD.MOV.U32 R96, RZ, RZ, R135.reuse ;  /* 0x000000ffff607224 */ /* 0x100fe400078e0087 */
[--C-:B------:R-:W-:Y:S02]  /*d5c0*/  IMAD.MOV.U32 R95, RZ, RZ, R135.reuse ;  /* 0x000000ffff5f7224 */ /* 0x100fe400078e0087 */
[--C-:B------:R-:W-:Y:S02]  /*d5d0*/  IMAD.MOV.U32 R94, RZ, RZ, R135.reuse ;  /* 0x000000ffff5e7224 */ /* 0x100fe400078e0087 */
[----:B------:R-:W-:-:S02]  /*d5e0*/  IMAD.MOV.U32 R93, RZ, RZ, R135 ;  /* 0x000000ffff5d7224 */ /* 0x000fc400078e0087 */
[--C-:B------:R-:W-:Y:S02]  /*d5f0*/  IMAD.MOV.U32 R92, RZ, RZ, R135.reuse ;  /* 0x000000ffff5c7224 */ /* 0x100fe400078e0087 */
[--C-:B------:R-:W-:Y:S02]  /*d600*/  IMAD.MOV.U32 R91, RZ, RZ, R135.reuse ;  /* 0x000000ffff5b7224 */ /* 0x100fe400078e0087 */
[--C-:B------:R-:W-:Y:S02]  /*d610*/  IMAD.MOV.U32 R90, RZ, RZ, R135.reuse ;  /* 0x000000ffff5a7224 */ /* 0x100fe400078e0087 */
[--C-:B0-----:R-:W-:Y:S02]  /*d620*/  IMAD.MOV.U32 R89, RZ, RZ, R135.reuse ;  /* 0x000000ffff597224 */ /* 0x101fe400078e0087 */
[----:B-1----:R-:W-:Y:S01]  /*d630*/  IMAD.MOV.U32 R88, RZ, RZ, R135 ;  /* 0x000000ffff587224 */ /* 0x002fe200078e0087 */
[----:B--2---:R-:W-:Y:S01]  /*d640*/  NOP ;  /* 0x0000000000007918 */ /* 0x004fe20000000000 */
[----:B------:R-:W-:Y:S05]  /*d650*/  @!P1 BRA `(.L_x_505) ;  /* 0x00000024009c9947 */ /* 0x000fea0003800000 */
[----:B------:R-:W2:Y:S01]  /*d660*/  LDL.LU R73, [R1+0x68] ;  /* 0x0000680001497983 */ /* 0x000ea20000300800 */
[----:B------:R-:W-:Y:S01]  /*d670*/  IMAD.MOV.U32 R7, RZ, RZ, R3 ;  /* 0x000000ffff077224 */ /* 0x000fe200078e0003 */
[----:B------:R-:W-:Y:S01]  /*d680*/  CS2R R134, SRZ ;  /* 0x0000000000867805 */ /* 0x000fe2000001ff00 */
[----:B------:R-:W-:Y:S01]  /*d690*/  IMAD.MOV.U32 R8, RZ, RZ, R0 ;  /* 0x000000ffff087224 */ /* 0x000fe200078e0000 */
[----:B------:R-:W-:Y:S01]  /*d6a0*/  CS2R R132, SRZ ;  /* 0x0000000000847805 */ /* 0x000fe2000001ff00 */
[----:B------:R-:W-:Y:S01]  /*d6b0*/  IMAD.MOV.U32 R6, RZ, RZ, R150 ;  /* 0x000000ffff067224 */ /* 0x000fe200078e0096 */
[----:B------:R-:W-:Y:S01]  /*d6c0*/  CS2R R130, SRZ ;  /* 0x0000000000827805 */ /* 0x000fe2000001ff00 */
[----:B------:R-:W-:Y:S01]  /*d6d0*/  IMAD.MOV.U32 R5, RZ, RZ, R139 ;  /* 0x000000ffff057224 */ /* 0x000fe200078e008b */
        /* <DEDUP_REMOVED lines=21> */
[----:B--2---:R-:W-:-:S07]  /*d830*/  VIADD R4, R73, 0xfffffffe ;  /* 0xfffffffe49047836 */ /* 0x004fce0000000000 */
.L_x_517:
[----:B------:R-:W2:Y:S01]  /*d840*/  LDL R0, [R1+0x38] ;  /* 0x0000380001007983 */ /* 0x000ea20000100800 */
[----:B------:R-:W-:Y:S01]  /*d850*/  ISETP.NE.AND P1, PT, R5, 0x1, PT ;  /* 0x000000010500780c */ /* 0x000fe20003f25270 */
[----:B------:R-:W-:Y:S05]  /*d860*/  YIELD ;  /* 0x0000000000007946 */ /* 0x000fea0003800000 */
[----:B------:R-:W-:-:S04]  /*d870*/  SEL R3, RZ, 0x1, P1 ;  /* 0x00000001ff037807 */ /* 0x000fc80000800000 */
[----:B------:R-:W-:Y:S02]  /*d880*/  LOP3.LUT R150, R6, R3, RZ, 0x3c, !PT ;  /* 0x0000000306967212 */ /* 0x000fe400078e3cff */
[----:B--2---:R-:W-:-:S13]  /*d890*/  ISETP.NE.AND P1, PT, R0, RZ, PT ;  /* 0x000000ff0000720c */ /* 0x004fda0003f25270 */
[----:B0-----:R-:W-:Y:S05]  /*d8a0*/  @P1 BRA `(.L_x_506) ;  /* 0x00000000003c1947 */ /* 0x001fea0003800000 */
[----:B------:R-:W-:Y:S05]  /*d8b0*/  @!P0 BRA `(.L_x_507) ;  /* 0x0000000000048947 */ /* 0x000fea0003800000 */
[----:B------:R-:W-:Y:S01]  /*d8c0*/  BPT.TRAP 0x1 ;  /* 0x000000040000795c */ /* 0x000fe20000300000 */
.L_x_507:
[----:B------:R-:W-:-:S05]  /*d8d0*/  VIADD R0, R5, 0x1 ;  /* 0x0000000105007836 */ /* 0x000fca0000000000 */
[----:B------:R-:W-:-:S04]  /*d8e0*/  ISETP.NE.AND P2, PT, R0, 0x2, PT ;  /* 0x000000020000780c */ /* 0x000fc80003f45270 */
[----:B------:R-:W-:Y:S02]  /*d8f0*/  SEL R3, R0, RZ, P2 ;  /* 0x000000ff00037207 */ /* 0x000fe40001000000 */
[----:B------:R-:W-:-:S03]  /*d900*/  SHF.L.U32 R0, R150, 0x1f, RZ ;  /* 0x0000001f96007819 */ /* 0x000fc600000006ff */
[----:B------:R-:W-:-:S04]  /*d910*/  IMAD R3, R3, 0x8, R2 ;  /* 0x0000000803037824 */ /* 0x000fc800078e0202 */
[----:B------:R0:W1:Y:S01]  /*d920*/  SYNCS.PHASECHK.TRANS64.TRYWAIT P2, [R3+URZ+0x2d830], R0 ;  /* 0x02d83000030075a7 */ /* 0x000062000804017f */
[----:B------:R-:W-:Y:S05]  /*d930*/  @!P0 BRA `(.L_x_508) ;  /* 0x0000000000048947 */ /* 0x000fea0003800000 */
[----:B------:R-:W-:Y:S01]  /*d940*/  BPT.TRAP 0x1 ;  /* 0x000000040000795c */ /* 0x000fe20000300000 */
.L_x_508:
[----:B------:R-:W-:Y:S04]  /*d950*/  BSSY B0, `(.L_x_506) ;  /* 0x0000004000007945 */ /* 0x000fe80003800000 */
[----:B-1----:R-:W-:Y:S05]  /*d960*/  @P2 BRA `(.L_x_509) ;  /* 0x0000000000082947 */ /* 0x002fea0003800000 */
[----:B------:R-:W1:Y:S02]  /*d970*/  SYNCS.PHASECHK.TRANS64.TRYWAIT P2, [R3+URZ+0x2d830], R0 ;  /* 0x02d83000030075a7 */ /* 0x000e64000804017f */
[----:B-1----:R-:W-:Y:S05]  /*d980*/  @!P2 BRA `(.L_x_510) ;  /* 0x000000c00020a947 */ /* 0x002fea0003800000 */
.L_x_509:
[----:B------:R-:W-:Y:S05]  /*d990*/  BSYNC B0 ;  /* 0x0000000000007941 */ /* 0x000fea0003800000 */
.L_x_506:
[----:B01----:R-:W2:Y:S01]  /*d9a0*/  LDL R3, [R1+0x3c] ;  /* 0x00003c0001037983 */ /* 0x003ea20000100800 */
[----:B------:R-:W-:Y:S01]  /*d9b0*/  VIADD R139, R5, 0x1 ;  /* 0x00000001058b7836 */ /* 0x000fe20000000000 */
[----:B------:R-:W0:Y:S04]  /*d9c0*/  S2R R0, SR_TID.X ;  /* 0x0000000000007919 */ /* 0x000e280000002100 */
[----:B------:R-:W-:-:S04]  /*d9d0*/  ISETP.NE.AND P2, PT, R139, 0x2, PT ;  /* 0x000000028b00780c */ /* 0x000fc80003f45270 */
[----:B------:R-:W-:Y:S01]  /*d9e0*/  SEL R139, R139, RZ, P2 ;  /* 0x000000ff8b8b7207 */ /* 0x000fe20001000000 */
[----:B------:R-:W-:Y:S05]  /*d9f0*/  WARPSYNC.ALL ;  /* 0x0000000000007948 */ /* 0x000fea0003800000 */
[----:B------:R-:W-:-:S05]  /*da00*/  IMAD.MOV.U32 R11, RZ, RZ, -0x7fffffe0 ;  /* 0x80000020ff0b7424 */ /* 0x000fca00078e00ff */
[C---:B------:R-:W-:Y:S02]  /*da10*/  R2UR UR7, R11.reuse ;  /* 0x000000000b0772ca */ /* 0x040fe400000e0000 */
[----:B------:R-:W-:Y:S01]  /*da20*/  R2UR UR27, R11 ;  /* 0x000000000b1b72ca */ /* 0x000fe200000e0000 */
[----:B------:R-:W-:-:S05]  /*da30*/  IMAD.MOV.U32 R15, RZ, RZ, -0x7fffffe0 ;  /* 0x80000020ff0f7424 */ /* 0x000fca00078e00ff */
[C---:B------:R-:W-:Y:S02]  /*da40*/  R2UR UR11, R15.reuse ;  /* 0x000000000f0b72ca */ /* 0x040fe400000e0000 */
[----:B------:R-:W-:Y:S02]  /*da50*/  R2UR UR19, R15 ;  /* 0x000000000f1372ca */ /* 0x000fe400000e0000 */
[----:B0-----:R-:W-:-:S05]  /*da60*/  SHF.R.U32.HI R0, RZ, 0x7, R0 ;  /* 0x00000007ff007819 */ /* 0x001fca0000011600 */
[----:B------:R-:W-:Y:S01]  /*da70*/  VIADD R0, R0, 0x8 ;  /* 0x0000000800007836 */ /* 0x000fe20000000000 */
[----:B------:R-:W-:Y:S01]  /*da80*/  R2UR UR4, R146 ;  /* 0x00000000920472ca */ /* 0x000fe200000e0000 */
[----:B------:R-:W-:Y:S01]  /*da90*/  IMAD.MOV.U32 R25, RZ, RZ, -0x7fffffe0 ;  /* 0x80000020ff197424 */ /* 0x000fe200078e00ff */
[----:B------:R-:W-:-:S04]  /*daa0*/  R2UR UR5, R147 ;  /* 0x00000000930572ca */ /* 0x000fc800000e0000 */
[----:B------:R-:W-:Y:S01]  /*dab0*/  R2UR UR23, R25 ;  /* 0x00000000191772ca */ /* 0x000fe200000e0000 */
[----:B------:R-:W-:-:S05]  /*dac0*/  IMAD.MOV.U32 R13, RZ, RZ, -0x7fffffe0 ;  /* 0x80000020ff0d7424 */ /* 0x000fca00078e00ff */
[----:B------:R-:W-:Y:S01]  /*dad0*/  R2UR UR15, R13 ;  /* 0x000000000d0f72ca */ /* 0x000fe200000e0000 */
[----:B------:R0:W-:Y:S01]  /*dae0*/  BAR.SYNC.DEFER_BLOCKING R0, 0x100 ;  /* 0x000400000000751d */ /* 0x0001e20000010000 */
[----:B--2---:R-:W-:-:S04]  /*daf0*/  IMAD R10, R139, 0x600, R3 ;  /* 0x000006008b0a7824 */ /* 0x004fc800078e0203 */
[C---:B------:R-:W-:Y:S01]  /*db00*/  VIADD R14, R10.reuse, 0x2 ;  /* 0x000000020a0e7836 */ /* 0x040fe20000000000 */
[C---:B------:R-:W-:Y:S01]  /*db10*/  R2UR UR6, R10.reuse ;  /* 0x000000000a0672ca */ /* 0x040fe200000e0000 */
[C---:B------:R-:W-:Y:S02]  /*db20*/  VIADD R12, R10.reuse, 0x200 ;  /* 0x000002000a0c7836 */ /* 0x040fe40000000000 */
[----:B------:R-:W-:Y:S01]  /*db30*/  VIADD R24, R10, 0x400 ;  /* 0x000004000a187836 */ /* 0x000fe20000000000 */
[----:B------:R-:W-:Y:S01]  /*db40*/  R2UR UR10, R14 ;  /* 0x000000000e0a72ca */ /* 0x000fe200000e0000 */
[C---:B------:R-:W-:Y:S02]  /*db50*/  VIADD R14, R10.reuse, 0x202 ;  /* 0x000002020a0e7836 */ /* 0x040fe40000000000 */
[----:B------:R-:W-:-:S05]  /*db60*/  VIADD R10, R10, 0x402 ;  /* 0x000004020a0a7836 */ /* 0x000fca0000000000 */
[----:B------:R-:W-:Y:S02]  /*db70*/  R2UR UR26, R10 ;  /* 0x000000000a1a72ca */ /* 0x000fe400000e0000 */
[----:B------:R-:W2:Y:S01]  /*db80*/  LDL.64 R10, [R1+0x10] ;  /* 0x00001000010a7983 */ /* 0x000ea20000100a00 */
[----:B------:R-:W-:-:S03]  /*db90*/  R2UR UR18, R14 ;  /* 0x000000000e1272ca */ /* 0x000fc600000e0000 */
[----:B------:R-:W3:Y:S01]  /*dba0*/  LDL.64 R14, [R1+0x8] ;  /* 0x00000800010e7983 */ /* 0x000ee20000100a00 */
[----:B------:R-:W-:Y:S02]  /*dbb0*/  R2UR UR22, R24 ;  /* 0x00000000181672ca */ /* 0x000fe400000e0000 */
[----:B------:R-:W-:-:S06]  /*dbc0*/  WARPGROUP.ARRIVE ;  /* 0x00000000000079c5 */ /* 0x000fcc0000000000 */
[----:B------:R-:W-:Y:S01]  /*dbd0*/  HGMMA.64x128x16.F32.BF16 R24, gdesc[UR4], RZ, !UPT, gsb0 ;  /* 0x01e00000041879f0 */ /* 0x000fe2000c0018ff */
[----:B------:R-:W-:Y:S02]  /*dbe0*/  R2UR UR14, R12 ;  /* 0x000000000c0e72ca */ /* 0x000fe400000e0000 */
[----:B------:R-:W4:Y:S01]  /*dbf0*/  LDL.64 R12, [R1] ;  /* 0x00000000010c7983 */ /* 0x000f220000100a00 */
[----:B------:R-:W-:Y:S02]  /*dc00*/  WARPGROUP.DEPBAR.LE gsb0, 0x0 ;  /* 0x00008000000079c5 */ /* 0x000fe40000010000 */
[----:B------:R-:W-:Y:S01]  /*dc10*/  WARPGROUP.ARRIVE ;  /* 0x00000000000079c5 */ /* 0x000fe20000000000 */
[----:B--2---:R-:W-:Y:S02]  /*dc20*/  R2UR UR8, R10 ;  /* 0x000000000a0872ca */ /* 0x004fe400000e0000 */
[----:B------:R-:W-:-:S13]  /*dc30*/  R2UR UR9, R11 ;  /* 0x000000000b0972ca */ /* 0x000fda00000e0000 */
[----:B------:R-:W-:Y:S01]  /*dc40*/  HGMMA.64x128x16.F32.BF16 R24, gdesc[UR8], R24, gsb0 ;  /* 0x01e00000081879f0 */ /* 0x000fe20008001818 */
[----:B---3--:R-:W-:Y:S02]  /*dc50*/  R2UR UR12, R14 ;  /* 0x000000000e0c72ca */ /* 0x008fe400000e0000 */
[----:B------:R-:W-:Y:S02]  /*dc60*/  R2UR UR13, R15 ;  /* 0x000000000f0d72ca */ /* 0x000fe400000e0000 */
[----:B----4-:R-:W-:Y:S02]  /*dc70*/  R2UR UR16, R12 ;  /* 0x000000000c1072ca */ /* 0x010fe400000e0000 */
[----:B------:R-:W-:Y:S01]  /*dc80*/  R2UR UR17, R13 ;  /* 0x000000000d1172ca */ /* 0x000fe200000e0000 */
[----:B------:R-:W-:Y:S02]  /*dc90*/  WARPGROUP.DEPBAR.LE gsb0, 0x0 ;  /* 0x00008000000079c5 */ /* 0x000fe40000010000 */
[----:B------:R-:W-:-:S06]  /*dca0*/  WARPGROUP.ARRIVE ;  /* 0x00000000000079c5 */ /* 0x000fcc0000000000 */
[----:B------:R-:W-:Y:S01]  /*dcb0*/  HGMMA.64x128x16.F32.BF16 R24, gdesc[UR12], R24, gsb0 ;  /* 0x01e000000c1879f0 */ /* 0x000fe20008001818 */
[----:B------:R-:W-:Y:S02]  /*dcc0*/  R2UR UR20, R156 ;  /* 0x000000009c1472ca */ /* 0x000fe400000e0000 */
        /* <DEDUP_REMOVED lines=16> */
.L_x_512:
[----:B------:R-:W-:Y:S01]  /*ddd0*/  SHF.L.U32 R0, R6, 0x1f, RZ ;  /* 0x0000001f06007819 */ /* 0x000fe200000006ff */
[----:B------:R-:W-:-:S04]  /*dde0*/  IMAD R3, R5, 0x8, R2 ;  /* 0x0000000805037824 */ /* 0x000fc800078e0202 */
[----:B------:R0:W1:Y:S01]  /*ddf0*/  SYNCS.PHASECHK.TRANS64.TRYWAIT P1, [R3+URZ+0x2d850], R0 ;  /* 0x02d85000030075a7 */ /* 0x000062000802017f */
[----:B------:R-:W-:Y:S05]  /*de00*/  @!P0 BRA `(.L_x_513) ;  /* 0x0000000000048947 */ /* 0x000fea0003800000 */
[----:B------:R-:W-:Y:S01]  /*de10*/  BPT.TRAP 0x1 ;  /* 0x000000040000795c */ /* 0x000fe20000300000 */
.L_x_513:
[----:B-1----:R-:W-:Y:S05]  /*de20*/  @P1 BRA `(.L_x_511) ;  /* 0x0000000000081947 */ /* 0x002fea0003800000 */
[----:B------:R-:W1:Y:S02]  /*de30*/  SYNCS.PHASECHK.TRANS64.TRYWAIT P1, [R3+URZ+0x2d850], R0 ;  /* 0x02d85000030075a7 */ /* 0x000e64000802017f */
[----:B-1----:R-:W-:Y:S05]  /*de40*/  @!P1 BRA `(.L_x_514) ;  /* 0x000000bc00049947 */ /* 0x002fea0003800000 */
.L_x_511:
[----:B------:R-:W2:Y:S01]  /*de50*/  LDL R6, [R1+0x40] ;  /* 0x0000400001067983 */ /* 0x000ea20000100800 */
[----:B01----:R-:W-:Y:S01]  /*de60*/  VIADD R0, R2, 0x400 ;  /* 0x0000040002007836 */ /* 0x003fe20000000000 */
[----:B------:R-:W-:Y:S05]  /*de70*/  WARPSYNC.ALL ;  /* 0x0000000000007948 */ /* 0x000fea0003800000 */
[----:B------:R-:W-:Y:S01]  /*de80*/  SHF.R.U32.HI R0, RZ, 0x4, R0 ;  /* 0x00000004ff007819 */ /* 0x000fe20000011600 */
[----:B------:R-:W-:Y:S01]  /*de90*/  IMAD.MOV.U32 R11, RZ, RZ, -0x7fffffe0 ;  /* 0x80000020ff0b7424 */ /* 0x000fe200078e00ff */
[----:B------:R-:W-:Y:S01]  /*dea0*/  WARPGROUP.ARRIVE ;  /* 0x00000000000079c5 */ /* 0x000fe20000000000 */
[----:B------:R-:W-:Y:S01]  /*deb0*/  IMAD.MOV.U32 R13, RZ, RZ, -0x7fffffe0 ;  /* 0x80000020ff0d7424 */ /* 0x000fe200078e00ff */
[----:B------:R-:W-:-:S02]  /*dec0*/  LOP3.LUT R0, R0, 0x3fff, RZ, 0xc0, !PT ;  /* 0x00003fff00007812 */ /* 0x000fc400078ec0ff */
[C---:B------:R-:W-:Y:S02]  /*ded0*/  R2UR UR7, R11.reuse ;  /* 0x000000000b0772ca */ /* 0x040fe400000e0000 */
[----:B------:R-:W-:Y:S02]  /*dee0*/  LOP3.LUT R0, R0, 0x2000000, RZ, 0xfc, !PT ;  /* 0x0200000000007812 */ /* 0x000fe400078efcff */
[----:B------:R-:W-:Y:S01]  /*def0*/  R2UR UR35, R11 ;  /* 0x000000000b2372ca */ /* 0x000fe200000e0000 */
[----:B------:R-:W-:Y:S01]  /*df00*/  IMAD.MOV.U32 R11, RZ, RZ, 0x40000040 ;  /* 0x40000040ff0b7424 */ /* 0x000fe200078e00ff */
[----:B------:R-:W-:Y:S01]  /*df10*/  R2UR UR11, R13 ;  /* 0x000000000d0b72ca */ /* 0x000fe200000e0000 */
[----:B------:R-:W-:Y:S01]  /*df20*/  IMAD R10, R5, 0x600, R0 ;  /* 0x00000600050a7824 */ /* 0x000fe200078e0200 */
[----:B------:R-:W-:Y:S02]  /*df30*/  R2UR UR15, R13 ;  /* 0x000000000d0f72ca */ /* 0x000fe400000e0000 */
[----:B------:R-:W-:Y:S01]  /*df40*/  R2UR UR5, R11 ;  /* 0x000000000b0572ca */ /* 0x000fe200000e0000 */
[C---:B------:R-:W-:Y:S01]  /*df50*/  VIADD R12, R10.reuse, 0x40 ;  /* 0x000000400a0c7836 */ /* 0x040fe20000000000 */
[----:B------:R-:W-:Y:S01]  /*df60*/  R2UR UR6, R10 ;  /* 0x000000000a0672ca */ /* 0x000fe200000e0000 */
[----:B------:R-:W-:Y:S01]  /*df70*/  IMAD.MOV.U32 R11, RZ, RZ, 0x40000040 ;  /* 0x40000040ff0b7424 */ /* 0x000fe200078e00ff */
[----:B------:R-:W-:-:S02]  /*df80*/  R2UR UR19, R13 ;  /* 0x000000000d1372ca */ /* 0x000fc400000e0000 */
[----:B------:R-:W-:Y:S01]  /*df90*/  R2UR UR10, R12 ;  /* 0x000000000c0a72ca */ /* 0x000fe200000e0000 */
[----:B------:R-:W-:Y:S01]  /*dfa0*/  VIADD R12, R10, 0x80 ;  /* 0x000000800a0c7836 */ /* 0x000fe20000000000 */
[C---:B------:R-:W-:Y:S02]  /*dfb0*/  R2UR UR23, R13.reuse ;  /* 0x000000000d1772ca */ /* 0x040fe400000e0000 */
[C---:B------:R-:W-:Y:S02]  /*dfc0*/  R2UR UR27, R13.reuse ;  /* 0x000000000d1b72ca */ /* 0x040fe400000e0000 */
[----:B------:R-:W-:Y:S01]  /*dfd0*/  R2UR UR14, R12 ;  /* 0x000000000c0e72ca */ /* 0x000fe200000e0000 */
[----:B------:R-:W-:Y:S01]  /*dfe0*/  VIADD R12, R10, 0xc0 ;  /* 0x000000c00a0c7836 */ /* 0x000fe20000000000 */
[----:B------:R-:W-:Y:S01]  /*dff0*/  R2UR UR31, R13 ;  /* 0x000000000d1f72ca */ /* 0x000fe200000e0000 */
[----:B------:R-:W-:Y:S01]  /*e000*/  IMAD.MOV.U32 R13, RZ, RZ, 0x40000040 ;  /* 0x40000040ff0d7424 */ /* 0x000fe200078e00ff */
[----:B------:R-:W-:-:S02]  /*e010*/  R2UR UR33, R11 ;  /* 0x000000000b2172ca */ /* 0x000fc400000e0000 */
[----:B------:R-:W-:Y:S01]  /*e020*/  R2UR UR18, R12 ;  /* 0x000000000c1272ca */ /* 0x000fe200000e0000 */
[----:B------:R-:W-:Y:S01]  /*e030*/  VIADD R12, R10, 0x100 ;  /* 0x000001000a0c7836 */ /* 0x000fe20000000000 */
[----:B------:R-:W-:Y:S01]  /*e040*/  R2UR UR9, R13 ;  /* 0x000000000d0972ca */ /* 0x000fe200000e0000 */
[----:B------:R-:W-:-:S03]  /*e050*/  IMAD.MOV.U32 R13, RZ, RZ, 0x40000040 ;  /* 0x40000040ff0d7424 */ /* 0x000fc600078e00ff */
[----:B------:R-:W-:Y:S01]  /*e060*/  R2UR UR22, R12 ;  /* 0x000000000c1672ca */ /* 0x000fe200000e0000 */
[----:B------:R-:W-:Y:S01]  /*e070*/  VIADD R12, R10, 0x140 ;  /* 0x000001400a0c7836 */ /* 0x000fe20000000000 */
[----:B------:R-:W-:Y:S01]  /*e080*/  R2UR UR13, R13 ;  /* 0x000000000d0d72ca */ /* 0x000fe200000e0000 */
[----:B------:R-:W-:-:S03]  /*e090*/  IMAD.MOV.U32 R13, RZ, RZ, 0x40000040 ;  /* 0x40000040ff0d7424 */ /* 0x000fc600078e00ff */
[----:B------:R-:W-:Y:S01]  /*e0a0*/  R2UR UR26, R12 ;  /* 0x000000000c1a72ca */ /* 0x000fe200000e0000 */
[C---:B------:R-:W-:Y:S01]  /*e0b0*/  VIADD R12, R10.reuse, 0x180 ;  /* 0x000001800a0c7836 */ /* 0x040fe20000000000 */
[----:B------:R-:W-:Y:S01]  /*e0c0*/  R2UR UR17, R13 ;  /* 0x000000000d1172ca */ /* 0x000fe200000e0000 */
[----:B------:R-:W-:Y:S02]  /*e0d0*/  VIADD R10, R10, 0x1c0 ;  /* 0x000001c00a0a7836 */ /* 0x000fe40000000000 */
[----:B------:R-:W-:Y:S01]  /*e0e0*/  IMAD.MOV.U32 R13, RZ, RZ, 0x40000040 ;  /* 0x40000040ff0d7424 */ /* 0x000fe200078e00ff */
[----:B------:R-:W-:Y:S02]  /*e0f0*/  R2UR UR30, R12 ;  /* 0x000000000c1e72ca */ /* 0x000fe400000e0000 */
[----:B------:R-:W-:Y:S02]  /*e100*/  R2UR UR34, R10 ;  /* 0x000000000a2272ca */ /* 0x000fe400000e0000 */
[----:B------:R-:W-:Y:S01]  /*e110*/  R2UR UR21, R13 ;  /* 0x000000000d1572ca */ /* 0x000fe200000e0000 */
[----:B------:R-:W-:-:S05]  /*e120*/  IMAD.MOV.U32 R13, RZ, RZ, 0x40000040 ;  /* 0x40000040ff0d7424 */ /* 0x000fca00078e00ff */
[----:B------:R-:W-:Y:S01]  /*e130*/  R2UR UR25, R13 ;  /* 0x000000000d1972ca */ /* 0x000fe200000e0000 */
[----:B------:R-:W-:-:S05]  /*e140*/  IMAD.MOV.U32 R13, RZ, RZ, 0x40000040 ;  /* 0x40000040ff0d7424 */ /* 0x000fca00078e00ff */
[----:B------:R-:W-:Y:S02]  /*e150*/  R2UR UR29, R13 ;  /* 0x000000000d1d72ca */ /* 0x000fe400000e0000 */
[----:B--2---:R-:W-:Y:S02]  /*e160*/  LOP3.LUT R10, R6, 0x10000, RZ, 0xfc, !PT ;  /* 0x00010000060a7812 */ /* 0x004fe400078efcff */
[----:B------:R-:W0:Y:S02]  /*e170*/  S2R R6, SR_TID.X ;  /* 0x0000000000067919 */ /* 0x000e240000002100 */
[C---:B------:R-:W-:Y:S01]  /*e180*/  R2UR UR4, R10.reuse ;  /* 0x000000000a0472ca */ /* 0x040fe200000e0000 */
[----:B------:R-:W-:-:S05]  /*e190*/  VIADD R12, R10, 0x2 ;  /* 0x000000020a0c7836 */ /* 0x000fca0000000000 */
[----:B------:R-:W-:Y:S01]  /*e1a0*/  R2UR UR8, R12 ;  /* 0x000000000c0872ca */ /* 0x000fe200000e0000 */
[----:B------:R-:W-:-:S05]  /*e1b0*/  VIADD R12, R10, 0x4 ;  /* 0x000000040a0c7836 */ /* 0x000fca0000000000 */
[----:B------:R-:W-:Y:S01]  /*e1c0*/  R2UR UR12, R12 ;  /* 0x000000000c0c72ca */ /* 0x000fe200000e0000 */
[----:B------:R-:W-:Y:S01]  /*e1d0*/  HGMMA.64x96x16.F32.BF16 R88, gdesc[UR4].tnspB, R88, gsb0 ;  /* 0x41600000045879f0 */ /* 0x000fe20008001858 */
[----:B------:R-:W-:-:S05]  /*e1e0*/  VIADD R12, R10, 0x6 ;  /* 0x000000060a0c7836 */ /* 0x000fca0000000000 */
[----:B------:R-:W-:Y:S01]  /*e1f0*/  R2UR UR16, R12 ;  /* 0x000000000c1072ca */ /* 0x000fe200000e0000 */
[----:B------:R-:W-:-:S05]  /*e200*/  VIADD R12, R10, 0x600 ;  /* 0x000006000a0c7836 */ /* 0x000fca0000000000 */
[----:B------:R-:W-:Y:S01]  /*e210*/  R2UR UR20, R12 ;  /* 0x000000000c1472ca */ /* 0x000fe200000e0000 */
[----:B------:R-:W-:Y:S01]  /*e220*/  VIADD R12, R10, 0x602 ;  /* 0x000006020a0c7836 */ /* 0x000fe20000000000 */
[----:B0-----:R-:W-:-:S04]  /*e230*/  SHF.R.U32.HI R0, RZ, 0x7, R6 ;  /* 0x00000007ff007819 */ /* 0x001fc80000011606 */
[----:B------:R-:W-:Y:S01]  /*e240*/  R2UR UR24, R12 ;  /* 0x000000000c1872ca */ /* 0x000fe200000e0000 */
[----:B------:R-:W-:Y:S01]  /*e250*/  VIADD R12, R10, 0x604 ;  /* 0x000006040a0c7836 */ /* 0x000fe20000000000 */
[----:B------:R-:W-:Y:S01]  /*e260*/  ISETP.GE.U32.AND P1, PT, R6, 0x180, PT ;  /* 0x000001800600780c */ /* 0x000fe20003f26070 */
[----:B------:R-:W-:Y:S02]  /*e270*/  VIADD R10, R10, 0x606 ;  /* 0x000006060a0a7836 */ /* 0x000fe40000000000 */
[----:B------:R-:W-:Y:S01]  /*e280*/  VIADD R0, R0, 0x9 ;  /* 0x0000000900007836 */ /* 0x000fe20000000000 */
[----:B------:R-:W-:Y:S02]  /*e290*/  R2UR UR28, R12 ;  /* 0x000000000c1c72ca */ /* 0x000fe400000e0000 */
[----:B------:R-:W-:Y:S02]  /*e2a0*/  R2UR UR32, R10 ;  /* 0x000000000a2072ca */ /* 0x000fe400000e0000 */
[----:B------:R-:W-:Y:S01]  /*e2b0*/  SEL R0, R0, 0x9, !P1 ;  /* 0x0000000900007807 */ /* 0x000fe20004800000 */
[----:B------:R-:W-:-:S02]  /*e2c0*/  WARPGROUP.DEPBAR.LE gsb0, 0x0 ;  /* 0x00008000000079c5 */ /* 0x000fc40000010000 */
[----:B------:R-:W-:-:S06]  /*e2d0*/  WARPGROUP.ARRIVE ;  /* 0x00000000000079c5 */ /* 0x000fcc0000000000 */
[----:B------:R-:W-:Y:S03]  /*e2e0*/  HGMMA.64x96x16.F32.BF16 R88, gdesc[UR8].tnspB, R88, gsb0 ;  /* 0x41600000085879f0 */ /* 0x000fe60008001858 */
[----:B------:R-:W-:Y:S02]  /*e2f0*/  WARPGROUP.DEPBAR.LE gsb0, 0x0 ;  /* 0x00008000000079c5 */ /* 0x000fe40000010000 */
        /* <DEDUP_REMOVED lines=18> */
[----:B------:R0:W-:Y:S06]  /*e420*/  BAR.ARV R0, 0x100 ;  /* 0x000400000000751d */ /* 0x0001ec0000002000 */
[----:B------:R-:W-:Y:S05]  /*e430*/  @!P0 BRA `(.L_x_515) ;  /* 0x0000000000048947 */ /* 0x000fea0003800000 */
[----:B------:R-:W-:Y:S01]  /*e440*/  BPT.TRAP 0x1 ;  /* 0x000000040000795c */ /* 0x000fe20000300000 */
.L_x_515:
[----:B0-----:R-:W-:Y:S01]  /*e450*/  IMAD R0, R139, 0x8, R2 ;  /* 0x000000088b007824 */ /* 0x001fe200078e0202 */
[----:B------:R-:W-:Y:S01]  /*e460*/  UMOV UR41, UR44 ;  /* 0x0000002c00297c82 */ /* 0x000fe20008000000 */
[----:B------:R-:W-:Y:S02]  /*e470*/  IMAD.U32 R3, RZ, RZ, UR39 ;  /* 0x00000027ff037e24 */ /* 0x000fe4000f8e00ff */
[----:B------:R-:W-:-:S05]  /*e480*/  VIADD R0, R0, 0x2d840 ;  /* 0x0002d84000007836 */ /* 0x000fca0000000000 */
[----:B------:R-:W-:-:S04]  /*e490*/  PRMT R0, R3, 0x654, R0 ;  /* 0x0000065403007816 */ /* 0x000fc80000000000 */
[----:B------:R0:W-:Y:S02]  /*e4a0*/  SYNCS.ARRIVE.TRANS64.RED.A1T0 RZ, [R0+URZ], RZ ;  /* 0x000000ff00ff79a7 */ /* 0x0001e4000810043f */
[----:B0-----:R-:W-:-:S04]  /*e4b0*/  FMNMX.FTZ R0, R24, R8, !PT ;  /* 0x0000000818007209 */ /* 0x001fc80007810000 */
        /* <DEDUP_REMOVED lines=30> */
[----:B------:R-:W-:-:S05]  /*e6a0*/  FMNMX.FTZ R0, R85, R0, !PT ;  /* 0x0000000055007209 */ /* 0x000fca0007810000 */
[----:B------:R-:W0:Y:S02]  /*e6b0*/  SHFL.BFLY PT, R3, R0, 0x2, 0x1f ;  /* 0x0c401f0000037f89 */ /* 0x000e2400000e0000 */
[----:B0-----:R-:W-:-:S05]  /*e6c0*/  FMNMX.FTZ R0, R0, R3, !PT ;  /* 0x0000000300007209 */ /* 0x001fca0007810000 */
[----:B------:R-:W0:Y:S02]  /*e6d0*/  SHFL.BFLY PT, R3, R0, 0x1, 0x1f ;  /* 0x0c201f0000037f89 */ /* 0x000e2400000e0000 */
[----:B0-----:R-:W-:Y:S02]  /*e6e0*/  FMNMX.FTZ R0, R0, R3, !PT ;  /* 0x0000000300007209 */ /* 0x001fe40007810000 */
[----:B------:R-:W-:-:S03]  /*e6f0*/  FMNMX.FTZ R3, R26, R7, !PT ;  /* 0x000000071a037209 */ /* 0x000fc60007810000 */
[----:B------:R-:W-:Y:S01]  /*e700*/  FADD.FTZ R9, -R0, R8 ;  /* 0x0000000800097221 */ /* 0x000fe20000010100 */
        /* <DEDUP_REMOVED lines=34> */
[----:B0-----:R-:W-:Y:S01]  /*e930*/  FMNMX.FTZ R3, R3, R6, !PT ;  /* 0x0000000603037209 */ /* 0x001fe20007810000 */
[----:B------:R-:W-:-:S04]  /*e940*/  FMUL.FTZ R6, R0, UR41 ;  /* 0x0000002900067c20 */ /* 0x000fc80008410000 */
[----:B------:R-:W-:Y:S01]  /*e950*/  FADD.FTZ R8, -R3, R7 ;  /* 0x0000000703087221 */ /* 0x000fe20000010100 */
[----:B------:R-:W-:Y:S01]  /*e960*/  FMUL.FTZ R7, R9, UR41 ;  /* 0x0000002909077c20 */ /* 0x000fe20008410000 */
[----:B------:R-:W-:Y:S01]  /*e970*/  FMUL.FTZ R9, R3, UR41 ;  /* 0x0000002903097c20 */ /* 0x000fe20008410000 */
[--C-:B------:R-:W-:Y:S01]  /*e980*/  FFMA.FTZ R24, R24, UR41, -R6.reuse ;  /* 0x0000002918187c23 */ /* 0x100fe20008010806 */
[----:B------:R-:W-:Y:S01]  /*e990*/  FMUL.FTZ R8, R8, UR41 ;  /* 0x0000002908087c20 */ /* 0x000fe20008410000 */
        /* <DEDUP_REMOVED lines=24> */
[----:B------:R-:W-:Y:S01]  /*eb20*/  FFMA.FTZ R45, R45, UR41, -R6 ;  /* 0x000000292d2d7c23 */ /* 0x000fe20008010806 */
        /* <DEDUP_REMOVED lines=16> */
[----:B------:R-:W-:Y:S01]  /*ec30*/  FFMA.FTZ R60, R60, UR41, -R6 ;  /* 0x000000293c3c7c23 */ /* 0x000fe20008010806 */
[----:B------:R-:W2:Y:S01]  /*ec40*/  MUFU.EX2 R20, R27 ;  /* 0x0000001b00147308 */ /* 0x000ea20000000800 */
[----:B-1----:R-:W-:Y:S01]  /*ec50*/  FFMA.FTZ R21, R8, R21, R26 ;  /* 0x0000001508157223 */ /* 0x002fe2000001001a */
[--C-:B------:R-:W-:Y:S01]  /*ec60*/  FFMA.FTZ R62, R62, UR41, -R9.reuse ;  /* 0x000000293e3e7c23 */ /* 0x100fe20008010809 */
[--C-:B------:R-:W-:Y:S01]  /*ec70*/  FFMA.FTZ R61, R61, UR41, -R6.reuse ;  /* 0x000000293d3d7c23 */ /* 0x100fe20008010806 */
[--C-:B------:R-:W-:Y:S01]  /*ec80*/  FFMA.FTZ R63, R63, UR41, -R9.reuse ;  /* 0x000000293f3f7c23 */ /* 0x100fe20008010809 */
[--C-:B------:R-:W-:Y:S01]  /*ec90*/  FFMA.FTZ R64, R64, UR41, -R6.reuse ;  /* 0x0000002940407c23 */ /* 0x100fe20008010806 */
[--C-:B------:R-:W-:Y:S01]  /*eca0*/  FFMA.FTZ R66, R66, UR41, -R9.reuse ;  /* 0x0000002942427c23 */ /* 0x100fe20008010809 */
[----:B------:R-:W-:Y:S01]  /*ecb0*/  FFMA.FTZ R65, R65, UR41, -R6 ;  /* 0x0000002941417c23 */ /* 0x000fe20008010806 */
[----:B------:R-:W1:Y:S01]  /*ecc0*/  MUFU.EX2 R28, R28 ;  /* 0x0000001c001c7308 */ /* 0x000e620000000800 */
[----:B0-----:R-:W-:Y:S01]  /*ecd0*/  FADD.FTZ R10, R25, R142 ;  /* 0x0000008e190a7221 */ /* 0x001fe20000010000 */
[--C-:B------:R-:W-:Y:S01]  /*ece0*/  FFMA.FTZ R67, R67, UR41, -R9.reuse ;  /* 0x0000002943437c23 */ /* 0x100fe20008010809 */
[--C-:B------:R-:W-:Y:S01]  /*ecf0*/  FFMA.FTZ R68, R68, UR41, -R6.reuse ;  /* 0x0000002944447c23 */ /* 0x100fe20008010806 */
[--C-:B------:R-:W-:Y:S01]  /*ed00*/  FFMA.FTZ R70, R70, UR41, -R9.reuse ;  /* 0x0000002946467c23 */ /* 0x100fe20008010809 */
[--C-:B------:R-:W-:Y:S01]  /*ed10*/  FFMA.FTZ R69, R69, UR41, -R6.reuse ;  /* 0x0000002945457c23 */ /* 0x100fe20008010806 */
[----:B------:R-:W-:Y:S01]  /*ed20*/  FFMA.FTZ R71, R71, UR41, -R9 ;  /* 0x0000002947477c23 */ /* 0x000fe20008010809 */
[--C-:B------:R-:W-:Y:S01]  /*ed30*/  FFMA.FTZ R72, R72, UR41, -R6.reuse ;  /* 0x0000002948487c23 */ /* 0x100fe20008010806 */
[----:B------:R-:W0:Y:S01]  /*ed40*/  MUFU.EX2 R27, R30 ;  /* 0x0000001e001b7308 */ /* 0x000e220000000800 */
[----:B--2---:R-:W-:Y:S01]  /*ed50*/  FADD.FTZ R11, R20, R21 ;  /* 0x00000015140b7221 */ /* 0x004fe20000010000 */
[--C-:B------:R-:W-:Y:S01]  /*ed60*/  FFMA.FTZ R74, R74, UR41, -R9.reuse ;  /* 0x000000294a4a7c23 */ /* 0x100fe20008010809 */
[--C-:B------:R-:W-:Y:S01]  /*ed70*/  FFMA.FTZ R73, R73, UR41, -R6.reuse ;  /* 0x0000002949497c23 */ /* 0x100fe20008010806 */
[--C-:B------:R-:W-:Y:S01]  /*ed80*/  FFMA.FTZ R75, R75, UR41, -R9.reuse ;  /* 0x000000294b4b7c23 */ /* 0x100fe20008010809 */
[--C-:B------:R-:W-:Y:S01]  /*ed90*/  FFMA.FTZ R76, R76, UR41, -R6.reuse ;  /* 0x000000294c4c7c23 */ /* 0x100fe20008010806 */
[--C-:B------:R-:W-:Y:S01]  /*eda0*/  FFMA.FTZ R78, R78, UR41, -R9.reuse ;  /* 0x000000294e4e7c23 */ /* 0x100fe20008010809 */
[----:B------:R-:W-:Y:S01]  /*edb0*/  FFMA.FTZ R77, R77, UR41, -R6 ;  /* 0x000000294d4d7c23 */ /* 0x000fe20008010806 */
[----:B------:R-:W2:Y:S01]  /*edc0*/  MUFU.EX2 R29, R29 ;  /* 0x0000001d001d7308 */ /* 0x000ea20000000800 */
[----:B-1----:R-:W-:Y:S01]  /*edd0*/  FADD.FTZ R10, R28, R10 ;  /* 0x0000000a1c0a7221 */ /* 0x002fe20000010000 */
[--C-:B------:R-:W-:Y:S01]  /*ede0*/  FFMA.FTZ R79, R79, UR41, -R9.reuse ;  /* 0x000000294f4f7c23 */ /* 0x100fe20008010809 */
[--C-:B------:R-:W-:Y:S01]  /*edf0*/  FFMA.FTZ R80, R80, UR41, -R6.reuse ;  /* 0x0000002950507c23 */ /* 0x100fe20008010806 */
[--C-:B------:R-:W-:Y:S01]  /*ee00*/  FFMA.FTZ R82, R82, UR41, -R9.reuse ;  /* 0x0000002952527c23 */ /* 0x100fe20008010809 */
[--C-:B------:R-:W-:Y:S01]  /*ee10*/  FFMA.FTZ R81, R81, UR41, -R6.reuse ;  /* 0x0000002951517c23 */ /* 0x100fe20008010806 */
[----:B------:R-:W-:Y:S01]  /*ee20*/  FFMA.FTZ R83, R83, UR41, -R9 ;  /* 0x0000002953537c23 */ /* 0x000fe20008010809 */
[--C-:B------:R-:W-:Y:S01]  /*ee30*/  FFMA.FTZ R84, R84, UR41, -R6.reuse ;  /* 0x0000002954547c23 */ /* 0x100fe20008010806 */
[----:B------:R-:W1:Y:S01]  /*ee40*/  MUFU.EX2 R31, R31 ;  /* 0x0000001f001f7308 */ /* 0x000e620000000800 */
[----:B0-----:R-:W-:Y:S01]  /*ee50*/  FADD.FTZ R11, R27, R11 ;  /* 0x0000000b1b0b7221 */ /* 0x001fe20000010000 */
[--C-:B------:R-:W-:Y:S01]  /*ee60*/  FFMA.FTZ R86, R86, UR41, -R9.reuse ;  /* 0x0000002956567c23 */ /* 0x100fe20008010809 */
[----:B------:R-:W-:Y:S01]  /*ee70*/  FFMA.FTZ R6, R85, UR41, -R6 ;  /* 0x0000002955067c23 */ /* 0x000fe20008010806 */
[----:B------:R-:W-:-:S04]  /*ee80*/  FFMA.FTZ R9, R87, UR41, -R9 ;  /* 0x0000002957097c23 */ /* 0x000fc80008010809 */
        /* <DEDUP_REMOVED lines=116> */
.L_x_516:
[----:B------:R-:W2:Y:S04]  /*f5d0*/  LDL R62, [R1+0x2c] ;  /* 0x00002c00013e7983 */ /* 0x000ea80000100800 */
[----:B------:R-:W3:Y:S04]  /*f5e0*/  LDL R70, [R1+0x4c] ;  /* 0x00004c0001467983 */ /* 0x000ee80000100800 */
[----:B------:R-:W4:Y:S04]  /*f5f0*/  LDL R46, [R1+0x34] ;  /* 0x00003400012e7983 */ /* 0x000f280000100800 */
[----:B------:R-:W5:Y:S04]  /*f600*/  LDL R38, [R1+0x30] ;  /* 0x0000300001267983 */ /* 0x000f680000100800 */
[----:B------:R-:W5:Y:S01]  /*f610*/  LDL R54, [R1+0x50] ;  /* 0x0000500001367983 */ /* 0x000f620000100800 */
[----:B------:R-:W-:-:S02]  /*f620*/  IMAD R5, R5, 0x8, R2 ;  /* 0x0000000805057824 */ /* 0x000fc400078e0202 */
[----:B------:R-:W-:Y:S02]  /*f630*/  IMAD.U32 R30, RZ, RZ, UR39 ;  /* 0x00000027ff1e7e24 */ /* 0x000fe4000f8e00ff */
[----:B------:R-:W-:Y:S01]  /*f640*/  VIADD R5, R5, 0x2d860 ;  /* 0x0002d86005057836 */ /* 0x000fe20000000000 */
[----:B------:R-:W-:Y:S02]  /*f650*/  F2FP.BF16.F32.PACK_AB R24, R25, R24 ;  /* 0x000000181918723e */ /* 0x000fe400000010ff */
[----:B------:R-:W-:Y:S02]  /*f660*/  F2FP.BF16.F32.PACK_AB R25, R20, R26 ;  /* 0x0000001a1419723e */ /* 0x000fe400000010ff */
[----:B------:R-:W-:Y:S02]  /*f670*/  F2FP.BF16.F32.PACK_AB R32, R33, R32 ;  /* 0x000000202120723e */ /* 0x000fe400000010ff */
[----:B------:R-:W-:Y:S02]  /*f680*/  PRMT R5, R30, 0x654, R5 ;  /* 0x000006541e057816 */ /* 0x000fe40000000005 */
[----:B------:R-:W-:-:S02]  /*f690*/  F2FP.BF16.F32.PACK_AB R26, R29, R28 ;  /* 0x0000001c1d1a723e */ /* 0x000fc400000010ff */
[----:B------:R-:W-:Y:S01]  /*f6a0*/  F2FP.BF16.F32.PACK_AB R27, R31, R27 ;  /* 0x0000001b1f1b723e */ /* 0x000fe200000010ff */
[----:B------:R0:W-:Y:S01]  /*f6b0*/  SYNCS.ARRIVE.TRANS64.RED.A1T0 RZ, [R5+URZ], RZ ;  /* 0x000000ff05ff79a7 */ /* 0x0001e2000810043f */
[----:B------:R-:W-:Y:S02]  /*f6c0*/  F2FP.BF16.F32.PACK_AB R33, R15, R34 ;  /* 0x000000220f21723e */ /* 0x000fe400000010ff */
[----:B------:R-:W-:Y:S02]  /*f6d0*/  F2FP.BF16.F32.PACK_AB R40, R41, R40 ;  /* 0x000000282928723e */ /* 0x000fe400000010ff */
[----:B------:R-:W-:Y:S02]  /*f6e0*/  F2FP.BF16.F32.PACK_AB R34, R37, R36 ;  /* 0x000000242522723e */ /* 0x000fe400000010ff */
[----:B------:R-:W-:Y:S02]  /*f6f0*/  F2FP.BF16.F32.PACK_AB R35, R39, R35 ;  /* 0x000000232723723e */ /* 0x000fe400000010ff */
[----:B------:R-:W-:-:S02]  /*f700*/  F2FP.BF16.F32.PACK_AB R41, R14, R42 ;  /* 0x0000002a0e29723e */ /* 0x000fc400000010ff */
[----:B------:R-:W-:Y:S02]  /*f710*/  F2FP.BF16.F32.PACK_AB R48, R49, R48 ;  /* 0x000000303130723e */ /* 0x000fe400000010ff */
        /* <DEDUP_REMOVED lines=21> */
[----:B------:R-:W-:Y:S01]  /*f870*/  ISETP.GT.AND P1, PT, R4, RZ, PT ;  /* 0x000000ff0400720c */ /* 0x000fe20003f24270 */
        /* <DEDUP_REMOVED lines=48> */
[----:B------:R-:W-:-:S02]  /*fb80*/  VIADD R4, R4, 0xffffffff ;  /* 0xffffffff04047836 */ /* 0x000fc40000000000 */
[----:B------:R-:W-:Y:S02]  /*fb90*/  IMAD.MOV.U32 R7, RZ, RZ, R3 ;  /* 0x000000ffff077224 */ /* 0x000fe400078e0003 */
[----:B------:R-:W-:Y:S02]  /*fba0*/  IMAD.MOV.U32 R8, RZ, RZ, R0 ;  /* 0x000000ffff087224 */ /* 0x000fe400078e0000 */
[----:B------:R-:W-:Y:S02]  /*fbb0*/  IMAD.MOV.U32 R6, RZ, RZ, R150 ;  /* 0x000000ffff067224 */ /* 0x000fe400078e0096 */
[----:B0-----:R-:W-:Y:S01]  /*fbc0*/  IMAD.MOV.U32 R5, RZ, RZ, R139 ;  /* 0x000000ffff057224 */ /* 0x001fe200078e008b */
[----:B--2---:R0:W-:Y:S04]  /*fbd0*/  STSM.16.M88.4 [R62+0x21800], R24 ;  /* 0x021800183e007844 */ /* 0x0041e80000000200 */
[----:B---3--:R0:W-:Y:S04]  /*fbe0*/  STSM.16.M88.4 [R70], R32 ;  /* 0x0000002046007844 */ /* 0x0081e80000000200 */
[----:B----4-:R0:W-:Y:S04]  /*fbf0*/  STSM.16.M88.4 [R46], R40 ;  /* 0x000000282e007844 */ /* 0x0101e80000000200 */
[----:B-----5:R0:W-:Y:S04]  /*fc00*/  STSM.16.M88.4 [R38], R48 ;  /* 0x0000003026007844 */ /* 0x0201e80000000200 */
[----:B------:R0:W-:Y:S04]  /*fc10*/  STSM.16.M88.4 [R62+0x27800], R56 ;  /* 0x027800383e007844 */ /* 0x0001e80000000200 */
[----:B------:R0:W-:Y:S04]  /*fc20*/  STSM.16.M88.4 [R54], R64 ;  /* 0x0000004036007844 */ /* 0x0001e80000000200 */
[----:B------:R0:W-:Y:S04]  /*fc30*/  STSM.16.M88.4 [R46+0x6000], R72 ;  /* 0x006000482e007844 */ /* 0x0001e80000000200 */
[----:B------:R0:W-:Y:S01]  /*fc40*/  STSM.16.M88.4 [R38+0x6000], R80 ;  /* 0x0060005026007844 */ /* 0x0001e20000000200 */
[----:B------:R-:W-:Y:S01]  /*fc50*/  @!PT LDS RZ, [RZ] ;  /* 0x00000000fffff984 */ /* 0x000fe20000000800 */
[----:B------:R-:W-:Y:S01]  /*fc60*/  @!PT LDS RZ, [RZ] ;  /* 0x00000000fffff984 */ /* 0x000fe20000000800 */
[----:B------:R-:W-:Y:S01]  /*fc70*/  @!PT LDS RZ, [RZ] ;  /* 0x00000000fffff984 */ /* 0x000fe20000000800 */
[----:B------:R-:W-:Y:S01]  /*fc80*/  @!PT LDS RZ, [RZ] ;  /* 0x00000000fffff984 */ /* 0x000fe20000000800 */
[----:B------:R1:W-:Y:S06]  /*fc90*/  MEMBAR.ALL.CTA ;  /* 0x0000000000007992 */ /* 0x0003ec0000008000 */
[----:B-1----:R-:W1:Y:S02]  /*fca0*/  FENCE.VIEW.ASYNC.S ;  /* 0x00000000000073c6 */ /* 0x002e640000000000 */
[----:B-1----:R-:W-:Y:S01]  /*fcb0*/  NOP ;  /* 0x0000000000007918 */ /* 0x002fe20000000000 */
[----:B------:R-:W-:Y:S05]  /*fcc0*/  @P1 BRA `(.L_x_517) ;  /* 0xffffffd800dc1947 */ /* 0x000fea000383ffff */
.L_x_505:
[----:B------:R-:W-:Y:S05]  /*fcd0*/  WARPSYNC.ALL ;  /* 0x0000000000007948 */ /* 0x000fea0003800000 */
[----:B------:R-:W-:Y:S06]  /*fce0*/  BAR.ARV 0x8, 0x200 ;  /* 0x0208000000007b1d */ /* 0x000fec0000002000 */
[----:B------:R-:W-:Y:S05]  /*fcf0*/  @!P0 BRA `(.L_x_518) ;  /* 0x0000000000048947 */ /* 0x000fea0003800000 */
[----:B------:R-:W-:Y:S01]  /*fd00*/  BPT.TRAP 0x1 ;  /* 0x000000040000795c */ /* 0x000fe20000300000 */
.L_x_518:
[----:B------:R-:W-:Y:S01]  /*fd10*/  IMAD R12, R139, 0x8, R2 ;  /* 0x000000088b0c7824 */ /* 0x000fe200078e0202 */
[----:B------:R-:W-:-:S04]  /*fd20*/  SHF.L.U32 R7, R150, 0x1f, RZ ;  /* 0x0000001f96077819 */ /* 0x000fc800000006ff */
[----:B------:R1:W2:Y:S01]  /*fd30*/  SYNCS.PHASECHK.TRANS64.TRYWAIT P1, [R12+URZ+0x2d850], R7 ;  /* 0x02d850070c0075a7 */ /* 0x0002a2000802017f */
[----:B------:R-:W-:Y:S05]  /*fd40*/  @!P0 BRA `(.L_x_519) ;  /* 0x0000000000048947 */ /* 0x000fea0003800000 */
[----:B------:R-:W-:Y:S01]  /*fd50*/  BPT.TRAP 0x1 ;  /* 0x000000040000795c */ /* 0x000fe20000300000 */
.L_x_519:
[----:B------:R-:W3:Y:S01]  /*fd60*/  LDL.LU R4, [R1+0x40] ;  /* 0x0000400001047983 */ /* 0x000ee20000300800 */
[----:B------:R-:W-:Y:S02]  /*fd70*/  VIADD R2, R2, 0x400 ;  /* 0x0000040002027836 */ /* 0x000fe40000000000 */
[----:B------:R-:W-:-:S03]  /*fd80*/  IMAD.MOV.U32 R5, RZ, RZ, 0x40000040 ;  /* 0x40000040ff057424 */ /* 0x000fc600078e00ff */
[----:B------:R-:W-:-:S04]  /*fd90*/  SHF.R.U32.HI R2, RZ, 0x4, R2 ;  /* 0x00000004ff027819 */ /* 0x000fc80000011602 */
[----:B------:R-:W-:-:S04]  /*fda0*/  LOP3.LUT R2, R2, 0x3fff, RZ, 0xc0, !PT ;  /* 0x00003fff02027812 */ /* 0x000fc800078ec0ff */
[----:B------:R-:W-:Y:S02]  /*fdb0*/  LOP3.LUT R2, R2, 0x2000000, RZ, 0xfc, !PT ;  /* 0x0200000002027812 */ /* 0x000fe400078efcff */
[----:B---3--:R-:W-:Y:S01]  /*fdc0*/  LOP3.LUT R4, R4, 0x10000, RZ, 0xfc, !PT ;  /* 0x0001000004047812 */ /* 0x008fe200078efcff */
[----:B--2---:R-:W-:Y:S06]  /*fdd0*/  @P1 BRA `(.L_x_520) ;  /* 0x0000000000081947 */ /* 0x004fec0003800000 */
[----:B------:R-:W2:Y:S02]  /*fde0*/  SYNCS.PHASECHK.TRANS64.TRYWAIT P1, [R12+URZ+0x2d850], R7 ;  /* 0x02d850070c0075a7 */ /* 0x000ea4000802017f */
[----:B--2---:R-:W-:Y:S05]  /*fdf0*/  @!P1 BRA `(.L_x_521) ;  /* 0x0000009c002c9947 */ /* 0x004fea0003800000 */
.L_x_520:
[----:B------:R-:W-:Y:S01]  /*fe00*/  IMAD R6, R139, 0x600, R2 ;  /* 0x000006008b067824 */ /* 0x000fe200078e0202 */
[----:B------:R-:W-:Y:S05]  /*fe10*/  WARPSYNC.ALL ;  /* 0x0000000000007948 */ /* 0x000fea0003800000 */
[----:B-12---:R-:W-:Y:S01]  /*fe20*/  IMAD.MOV.U32 R7, RZ, RZ, -0x7fffffe0 ;  /* 0x80000020ff077424 */ /* 0x006fe200078e00ff */
[C---:B------:R-:W-:Y:S01]  /*fe30*/  R2UR UR4, R4.reuse ;  /* 0x00000000040472ca */ /* 0x040fe200000e0000 */
[----:B------:R-:W-:Y:S01]  /*fe40*/  WARPGROUP.ARRIVE ;  /* 0x00000000000079c5 */ /* 0x000fe20000000000 */
[----:B------:R-:W-:Y:S01]  /*fe50*/  R2UR UR5, R5 ;  /* 0x00000000050572ca */ /* 0x000fe200000e0000 */
[----:B------:R-:W-:Y:S01]  /*fe60*/  VIADD R8, R4, 0x2 ;  /* 0x0000000204087836 */ /* 0x000fe20000000000 */
[C---:B------:R-:W-:Y:S01]  /*fe70*/  R2UR UR6, R6.reuse ;  /* 0x00000000060672ca */ /* 0x040fe200000e0000 */
[----:B------:R-:W-:Y:S01]  /*fe80*/  VIADD R10, R6, 0x40 ;  /* 0x00000040060a7836 */ /* 0x000fe20000000000 */
[----:B------:R-:W-:Y:S01]  /*fe90*/  R2UR UR7, R7 ;  /* 0x00000000070772ca */ /* 0x000fe200000e0000 */
[----:B------:R-:W-:Y:S01]  /*fea0*/  IMAD.MOV.U32 R9, RZ, RZ, 0x40000040 ;  /* 0x40000040ff097424 */ /* 0x000fe200078e00ff */
[----:B------:R-:W1:Y:S01]  /*feb0*/  SHFL.BFLY PT, R2, R21, 0x2, 0x1f ;  /* 0x0c401f0015027f89 */ /* 0x000e6200000e0000 */
[----:B------:R-:W-:-:S02]  /*fec0*/  IMAD.MOV.U32 R11, RZ, RZ, -0x7fffffe0 ;  /* 0x80000020ff0b7424 */ /* 0x000fc400078e00ff */
[----:B------:R-:W-:Y:S02]  /*fed0*/  IMAD.MOV.U32 R5, RZ, RZ, 0x40000040 ;  /* 0x40000040ff057424 */ /* 0x000fe400078e00ff */
[----:B------:R-:W-:Y:S02]  /*fee0*/  IMAD.MOV.U32 R7, RZ, RZ, -0x7fffffe0 ;  /* 0x80000020ff077424 */ /* 0x000fe400078e00ff */
[----:B------:R-:W-:Y:S02]  /*fef0*/  IMAD.MOV.U32 R39, RZ, RZ, RZ ;  /* 0x000000ffff277224 */ /* 0x000fe400078e00ff */
[----:B0-----:R-:W-:Y:S02]  /*ff00*/  IMAD.MOV.U32 R40, RZ, RZ, -0x800000 ;  /* 0xff800000ff287424 */ /* 0x001fe400078e00ff */
[----:B------:R-:W-:Y:S01]  /*ff10*/  HGMMA.64x96x16.F32.BF16 R88, gdesc[UR4].tnspB, R88, gsb0 ;  /* 0x41600000045879f0 */ /* 0x000fe20008001858 */
[----:B------:R-:W-:Y:S01]  /*ff20*/  R2UR UR4, R8 ;  /* 0x00000000080472ca */ /* 0x000fe200000e0000 */
[----:B------:R-:W-:Y:S01]  /*ff30*/  VIADD R8, R4, 0x4 ;  /* 0x0000000404087836 */ /* 0x000fe20000000000 */
[----:B------:R-:W-:Y:S01]  /*ff40*/  R2UR UR5, R9 ;  /* 0x00000000090572ca */ /* 0x000fe200000e0000 */
[----:B------:R-:W-:Y:S01]  /*ff50*/  IMAD.MOV.U32 R9, RZ, RZ, 0x40000040 ;  /* 0x40000040ff097424 */ /* 0x000fe200078e00ff */
[----:B------:R-:W-:Y:S01]  /*ff60*/  R2UR UR6, R10 ;  /* 0x000000000a0672ca */ /* 0x000fe200000e0000 */
[----:B------:R-:W-:Y:S01]  /*ff70*/  VIADD R10, R6, 0x80 ;  /* 0x00000080060a7836 */ /* 0x000fe20000000000 */
[----:B------:R-:W-:Y:S01]  /*ff80*/  R2UR UR7, R11 ;  /* 0x000000000b0772ca */ /* 0x000fe200000e0000 */
[----:B------:R-:W-:-:S02]  /*ff90*/  IMAD.MOV.U32 R11, RZ, RZ, -0x7fffffe0 ;  /* 0x80000020ff0b7424 */ /* 0x000fc400078e00ff */
[----:B------:R-:W-:Y:S01]  /*ffa0*/  IMAD.MOV.U32 R41, RZ, RZ, -0x800000 ;  /* 0xff800000ff297424 */ /* 0x000fe200078e00ff */
[----:B------:R-:W-:Y:S02]  /*ffb0*/  WARPGROUP.DEPBAR.LE gsb0, 0x0 ;  /* 0x00008000000079c5 */ /* 0x000fe40000010000 */
[----:B------:R-:W-:-:S07]  /*ffc0*/  WARPGROUP.ARRIVE ;  /* 0x00000000000079c5 */ /* 0x000fce0000000000 */
        /* <DEDUP_REMOVED lines=8> */
[----:B------:R-:W-:Y:S01]  /*10050*/  IMAD.MOV.U32 R11, RZ, RZ, -0x7fffffe0 ;  /* 0x80000020ff0b7424 */ /* 0x000fe200078e00ff */
[----:B------:R-:W-:Y:S02]  /*10060*/  WARPGROUP.DEPBAR.LE gsb0, 0x0 ;  /* 0x00008000000079c5 */ /* 0x000fe40000010000 */
[----:B------:R-:W-:-:S09]  /*10070*/  WARPGROUP.ARRIVE ;  /* 0x00000000000079c5 */ /* 0x000fd20000000000 */
        /* <DEDUP_REMOVED lines=30> */
[----:B------:R-:W-:Y:S02]  /*10260*/  IMAD.MOV.U32 R11, RZ, RZ, -0x7fffffe0 ;  /* 0x80000020ff0b7424 */ /* 0x000fe400078e00ff */
[----:B------:R-:W-:-:S02]  /*10270*/  VIADD R4, R4, 0x606 ;  /* 0x0000060604047836 */ /* 0x000fc40000000000 */
[----:B------:R-:W-:Y:S01]  /*10280*/  VIADD R6, R6, 0x1c0 ;  /* 0x000001c006067836 */ /* 0x000fe20000000000 */
[----:B------:R-:W-:Y:S02]  /*10290*/  WARPGROUP.DEPBAR.LE gsb0, 0x0 ;  /* 0x00008000000079c5 */ /* 0x000fe40000010000 */
[----:B------:R-:W-:-:S06]  /*102a0*/  WARPGROUP.ARRIVE ;  /* 0x00000000000079c5 */ /* 0x000fcc0000000000 */
[----:B------:R-:W-:Y:S01]  /*102b0*/  HGMMA.64x96x16.F32.BF16 R88, gdesc[UR4].tnspB, R88, gsb0 ;  /* 0x41600000045879f0 */ /* 0x000fe20008001858 */
[----:B------:R-:W-:Y:S02]  /*102c0*/  R2UR UR4, R8 ;  /* 0x00000000080472ca */ /* 0x000fe400000e0000 */
[----:B------:R-:W-:Y:S02]  /*102d0*/  R2UR UR5, R9 ;  /* 0x00000000090572ca */ /* 0x000fe400000e0000 */
[----:B------:R-:W-:Y:S02]  /*102e0*/  R2UR UR6, R10 ;  /* 0x000000000a0672ca */ /* 0x000fe400000e0000 */
[----:B------:R-:W-:Y:S01]  /*102f0*/  R2UR UR7, R11 ;  /* 0x000000000b0772ca */ /* 0x000fe200000e0000 */
[----:B------:R-:W-:Y:S01]  /*10300*/  IMAD.U32 R11, RZ, RZ, UR41 ;  /* 0x00000029ff0b7e24 */ /* 0x000fe2000f8e00ff */
[----:B------:R-:W-:Y:S02]  /*10310*/  WARPGROUP.DEPBAR.LE gsb0, 0x0 ;  /* 0x00008000000079c5 */ /* 0x000fe40000010000 */
[----:B------:R-:W-:-:S09]  /*10320*/  WARPGROUP.ARRIVE ;  /* 0x00000000000079c5 */ /* 0x000fd20000000000 */
[----:B------:R-:W-:Y:S01]  /*10330*/  HGMMA.64x96x16.F32.BF16 R88, gdesc[UR4].tnspB, R88, gsb0 ;  /* 0x41600000045879f0 */ /* 0x000fe20008001858 */
[----:B------:R-:W-:Y:S01]  /*10340*/  R2UR UR4, R4 ;  /* 0x00000000040472ca */ /* 0x000fe200000e0000 */
[----:B-1----:R-:W-:Y:S01]  /*10350*/  FADD.FTZ R4, R2, R21 ;  /* 0x0000001502047221 */ /* 0x002fe20000010000 */
[----:B------:R-:W-:Y:S02]  /*10360*/  R2UR UR5, R5 ;  /* 0x00000000050572ca */ /* 0x000fe400000e0000 */
[----:B------:R-:W-:Y:S01]  /*10370*/  R2UR UR6, R6 ;  /* 0x00000000060672ca */ /* 0x000fe200000e0000 */
[----:B------:R-:W0:Y:S01]  /*10380*/  SHFL.BFLY PT, R5, R142, 0x2, 0x1f ;  /* 0x0c401f008e057f89 */ /* 0x000e2200000e0000 */
[----:B------:R-:W-:-:S03]  /*10390*/  R2UR UR7, R7 ;  /* 0x00000000070772ca */ /* 0x000fc600000e0000 */
[----:B------:R-:W1:Y:S01]  /*103a0*/  SHFL.BFLY PT, R7, R4, 0x1, 0x1f ;  /* 0x0c201f0004077f89 */ /* 0x000e6200000e0000 */
[----:B0-----:R-:W-:Y:S01]  /*103b0*/  FADD.FTZ R5, R5, R142 ;  /* 0x0000008e05057221 */ /* 0x001fe20000010000 */
[----:B-1----:R-:W-:-:S04]  /*103c0*/  FADD.FTZ R9, R4, R7 ;  /* 0x0000000704097221 */ /* 0x002fc80000010000 */
[----:B------:R-:W0:Y:S01]  /*103d0*/  SHFL.BFLY PT, R2, R5, 0x1, 0x1f ;  /* 0x0c201f0005027f89 */ /* 0x000e2200000e0000 */
[----:B------:R-:W-:-:S13]  /*103e0*/  FSETP.NE.FTZ.AND P2, PT, R9, RZ, PT ;  /* 0x000000ff0900720b */ /* 0x000fda0003f55000 */
[----:B------:R-:W1:Y:S01]  /*103f0*/  @P2 MUFU.LG2 R7, R9 ;  /* 0x0000000900072308 */ /* 0x000e620000000c00 */
[----:B------:R-:W-:Y:S01]  /*10400*/  @P2 FMUL.FTZ R11, R11, 0.69314718246459960938 ;  /* 0x3f3172180b0b2820 */ /* 0x000fe20000410000 */
[----:B0-----:R-:W-:Y:S01]  /*10410*/  FADD.FTZ R8, R5, R2 ;  /* 0x0000000205087221 */ /* 0x001fe20000010000 */
[----:B------:R-:W-:Y:S02]  /*10420*/  IMAD.MOV.U32 R2, RZ, RZ, RZ ;  /* 0x000000ffff027224 */ /* 0x000fe400078e00ff */
[----:B------:R-:W-:Y:S02]  /*10430*/  IMAD.U32 R5, RZ, RZ, UR41 ;  /* 0x00000029ff057e24 */ /* 0x000fe4000f8e00ff */
[----:B------:R-:W-:Y:S02]  /*10440*/  FSETP.NE.FTZ.AND P1, PT, R8, RZ, PT ;  /* 0x000000ff0800720b */ /* 0x000fe40003f35000 */
[----:B------:R-:W-:Y:S01]  /*10450*/  @P2 MUFU.RCP R2, R9 ;  /* 0x0000000900022308 */ /* 0x000fe20000001000 */
[----:B-1----:R-:W-:-:S04]  /*10460*/  @P2 FMUL.FTZ R4, R7, 0.69314718246459960938 ;  /* 0x3f31721807042820 */ /* 0x002fc80000410000 */
[----:B------:R-:W-:-:S06]  /*10470*/  @P2 FFMA.FTZ R41, R11, R3, R4 ;  /* 0x000000030b292223 */ /* 0x000fcc0000010004 */
[----:B------:R-:W0:Y:S01]  /*10480*/  @P1 MUFU.LG2 R6, R8 ;  /* 0x0000000800061308 */ /* 0x000e220000000c00 */
[----:B------:R-:W-:-:S07]  /*10490*/  @P1 FMUL.FTZ R5, R5, 0.69314718246459960938 ;  /* 0x3f31721805051820 */ /* 0x000fce0000410000 */
[----:B------:R1:W2:Y:S01]  /*104a0*/  @P1 MUFU.RCP R39, R8 ;  /* 0x0000000800271308 */ /* 0x0002a20000001000 */
[----:B0-----:R-:W-:-:S04]  /*104b0*/  @P1 FMUL.FTZ R6, R6, 0.69314718246459960938 ;  /* 0x3f31721806061820 */ /* 0x001fc80000410000 */
[----:B------:R-:W-:Y:S01]  /*104c0*/  @P1 FFMA.FTZ R40, R5, R0, R6 ;  /* 0x0000000005281223 */ /* 0x000fe20000010006 */
[----:B------:R-:W-:Y:S02]  /*104d0*/  WARPGROUP.DEPBAR.LE gsb0, 0x0 ;  /* 0x00008000000079c5 */ /* 0x000fe40000010000 */
[----:B------:R-:W-:-:S06]  /*104e0*/  WARPGROUP.ARRIVE ;  /* 0x00000000000079c5 */ /* 0x000fcc0000000000 */
[----:B------:R-:W-:Y:S03]  /*104f0*/  HGMMA.64x96x16.F32.BF16 R88, gdesc[UR4].tnspB, R88, gsb0 ;  /* 0x41600000045879f0 */ /* 0x000fe60008001858 */
[----:B------:R-:W-:Y:S02]  /*10500*/  WARPGROUP.DEPBAR.LE gsb0, 0x0 ;  /* 0x00008000000079c5 */ /* 0x000fe40000010000 */
[----:B-12---:R-:W-:Y:S05]  /*10510*/  @!P0 BRA `(.L_x_522) ;  /* 0x0000000000048947 */ /* 0x006fea0003800000 */
[----:B------:R-:W-:Y:S01]  /*10520*/  BPT.TRAP 0x1 ;  /* 0x000000040000795c */ /* 0x000fe20000300000 */
.L_x_522:
[----:B------:R-:W-:Y:S02]  /*10530*/  VIADD R12, R12, 0x2d860 ;  /* 0x0002d8600c0c7836 */ /* 0x000fe40000000000 */
[-C--:B------:R-:W-:Y:S01]  /*10540*/  FMUL.FTZ R7, R88, R39.reuse ;  /* 0x0000002758077220 */ /* 0x080fe20000410000 */
[----:B------:R-:W-:Y:S02]  /*10550*/  IMAD.U32 R3, RZ, RZ, UR39 ;  /* 0x00000027ff037e24 */ /* 0x000fe4000f8e00ff */
[-C--:B------:R-:W-:Y:S01]  /*10560*/  FMUL.FTZ R50, R89, R39.reuse ;  /* 0x0000002759327220 */ /* 0x080fe20000410000 */
[----:B------:R-:W-:Y:S02]  /*10570*/  VIADD R139, R139, 0x1 ;  /* 0x000000018b8b7836 */ /* 0x000fe40000000000 */
[-C--:B------:R-:W-:Y:S01]  /*10580*/  FMUL.FTZ R6, R92, R39.reuse ;  /* 0x000000275c067220 */ /* 0x080fe20000410000 */
[-C--:B------:R-:W-:Y:S01]  /*10590*/  FMUL.FTZ R51, R93, R39.reuse ;  /* 0x000000275d337220 */ /* 0x080fe20000410000 */
[----:B------:R-:W-:Y:S01]  /*105a0*/  PRMT R12, R3, 0x654, R12 ;  /* 0x00000654030c7816 */ /* 0x000fe2000000000c */
[-C--:B------:R-:W-:Y:S01]  /*105b0*/  FMUL.FTZ R37, R96, R39.reuse ;  /* 0x0000002760257220 */ /* 0x080fe20000410000 */
[----:B------:R-:W-:Y:S01]  /*105c0*/  ISETP.NE.AND P0, PT, R139, 0x2, PT ;  /* 0x000000028b00780c */ /* 0x000fe20003f05270 */
[-C--:B------:R-:W-:Y:S01]  /*105d0*/  FMUL.FTZ R48, R97, R39.reuse ;  /* 0x0000002761307220 */ /* 0x080fe20000410000 */
[----:B------:R0:W-:Y:S01]  /*105e0*/  SYNCS.ARRIVE.TRANS64.RED.A1T0 RZ, [R12+URZ], RZ ;  /* 0x000000ff0cff79a7 */ /* 0x0001e2000810043f */
[-C--:B------:R-:W-:Y:S01]  /*105f0*/  FMUL.FTZ R36, R100, R39.reuse ;  /* 0x0000002764247220 */ /* 0x080fe20000410000 */
[----:B------:R-:W-:Y:S01]  /*10600*/  SEL R5, RZ, 0x1, P0 ;  /* 0x00000001ff057807 */ /* 0x000fe20000000000 */
        /* <DEDUP_REMOVED lines=42> */
[----:B------:R-:W-:Y:S01]  /*108b0*/  LOP3.LUT R150, R150, R5, RZ, 0x3c, !PT ;  /* 0x0000000596967212 */ /* 0x000fe200078e3cff */
[----:B------:R-:W-:Y:S01]  /*108c0*/  UIADD3 UR37, UR37, 0x1, URZ ;  /* 0x0000000125257890 */ /* 0x000fe2000fffe03f */
[----:B0-----:R-:W-:-:S11]  /*108d0*/  SEL R139, R139, RZ, P0 ;  /* 0x000000ff8b8b7207 */ /* 0x001fd60000000000 */
.L_x_463:
[----:B------:R-:W-:Y:S05]  /*108e0*/  WARPSYNC.ALL ;  /* 0x0000000000007948 */ /* 0x000fea0003800000 */
[----:B------:R-:W0:Y:S08]  /*108f0*/  S2UR UR39, SR_CgaCtaId ;  /* 0x00000000002779c3 */ /* 0x000e300000008800 */
[----:B------:R-:W-:Y:S06]  /*10900*/  BAR.SYNC.DEFER_BLOCKING 0x5, 0x200 ;  /* 0x0148000000007b1d */ /* 0x000fec0000010000 */
[----:B------:R-:W-:Y:S01]  /*10910*/  UMOV UR4, 0x400 ;  /* 0x0000040000047882 */ /* 0x000fe20000000000 */
[----:B------:R-:W-:Y:S01]  /*10920*/  BSSY B0, `(.L_x_523) ;  /* 0x00001d1000007945 */ /* 0x000fe20003800000 */
[----:B0-----:R-:W-:-:S06]  /*10930*/  ULEA UR4, UR39, UR4, 0x18 ;  /* 0x0000000427047291 */ /* 0x001fcc000f8ec03f */
[----:B------:R-:W-:-:S05]  /*10940*/  IMAD.U32 R2, RZ, RZ, UR4 ;  /* 0x00000004ff027e24 */ /* 0x000fca000f8e00ff */
[----:B------:R0:W1:Y:S01]  /*10950*/  LDS.128 R32, [R2+0x2d8d0] ;  /* 0x02d8d00002207984 */ /* 0x0000620000000c00 */
[----:B------:R-:W-:Y:S06]  /*10960*/  BAR.ARV 0x4, 0x200 ;  /* 0x0108000000007b1d */ /* 0x000fec0000002000 */
[----:B------:R-:W-:Y:S05]  /*10970*/  @P1 BRA `(.L_x_524) ;  /* 0x0000001000801947 */ /* 0x000fea0003800000 */
[----:B------:R-:W2:Y:S04]  /*10980*/  LDL R4, [R1+0x90] ;  /* 0x0000900001047983 */ /* 0x000ea80000100800 */
[----:B------:R-:W3:Y:S04]  /*10990*/  LDL.LU R82, [R1+0x58] ;  /* 0x0000580001527983 */ /* 0x000ee80000300800 */
[----:B------:R-:W4:Y:S01]  /*109a0*/  LDL.LU R80, [R1+0x5c] ;  /* 0x00005c0001507983 */ /* 0x000f220000300800 */
[----:B------:R-:W0:Y:S01]  /*109b0*/  S2R R5, SR_SWINHI ;  /* 0x0000000000057919 */ /* 0x000e220000002f00 */
[----:B------:R-:W-:Y:S05]  /*109c0*/  WARPSYNC.ALL ;  /* 0x0000000000007948 */ /* 0x000fea0003800000 */
[----:B------:R-:W-:Y:S01]  /*109d0*/  F2FP.BF16.F32.PACK_AB R6, R51, R6 ;  /* 0x000000063306723e */ /* 0x000fe200000010ff */
[----:B------:R-:W-:Y:S01]  /*109e0*/  ULDC.64 UR4, c[0x0][0xc00] ;  /* 0x0003000000047ab9 */ /* 0x000fe20000000a00 */
[----:B------:R-:W-:Y:S01]  /*109f0*/  F2FP.BF16.F32.PACK_AB R26, R47, R26 ;  /* 0x0000001a2f1a723e */ /* 0x000fe200000010ff */
[----:B------:R-:W4:Y:S01]  /*10a00*/  LDL R78, [R1+0x54] ;  /* 0x00005400014e7983 */ /* 0x000f220000100800 */
[----:B------:R-:W-:-:S02]  /*10a10*/  MOV R20, R2 ;  /* 0x0000000200147202 */ /* 0x000fc40000000f00 */
[----:B0-----:R-:W-:Y:S01]  /*10a20*/  MOV R21, R5 ;  /* 0x0000000500157202 */ /* 0x001fe20000000f00 */
[----:B------:R-:W-:Y:S02]  /*10a30*/  BAR.SYNC.DEFER_BLOCKING 0x1, 0x180 ;  /* 0x0046000000007b1d */ /* 0x000fe40000010000 */
[----:B--2---:R-:W-:-:S03]  /*10a40*/  IMAD.WIDE R4, R4, 0x2, R20 ;  /* 0x0000000204047825 */ /* 0x004fc600078e0214 */
[----:B------:R-:W-:-:S04]  /*10a50*/  IADD3 R75, P4, R4, 0x20, RZ ;  /* 0x00000020044b7810 */ /* 0x000fc80007f9e0ff */
[----:B------:R-:W-:Y:S02]  /*10a60*/  LOP3.LUT R8, R75, 0x180, RZ, 0xc0, !PT ;  /* 0x000001804b087812 */ /* 0x000fe400078ec0ff */
[----:B------:R-:W-:Y:S02]  /*10a70*/  IADD3 R77, P3, R4, 0x3000, RZ ;  /* 0x00003000044d7810 */ /* 0x000fe40007f7e0ff */
[----:B------:R-:W-:Y:S02]  /*10a80*/  SHF.R.U64 R8, R8, 0x3, RZ ;  /* 0x0000000308087819 */ /* 0x000fe400000012ff */
[C---:B------:R-:W-:Y:S02]  /*10a90*/  IADD3 R79, P2, R4.reuse, 0x3020, RZ ;  /* 0x00003020044f7810 */ /* 0x040fe40007f5e0ff */
[C---:B------:R-:W-:Y:S02]  /*10aa0*/  IADD3 R81, P1, R4.reuse, 0x6000, RZ ;  /* 0x0000600004517810 */ /* 0x040fe40007f3e0ff */
[----:B------:R-:W-:-:S02]  /*10ab0*/  LOP3.LUT R9, R4, 0x180, RZ, 0xc0, !PT ;  /* 0x0000018004097812 */ /* 0x000fc400078ec0ff */
[----:B------:R-:W-:Y:S02]  /*10ac0*/  LOP3.LUT R12, R8, R75, RZ, 0x3c, !PT ;  /* 0x0000004b080c7212 */ /* 0x000fe400078e3cff */
[----:B------:R-:W-:Y:S02]  /*10ad0*/  LOP3.LUT R8, R77, 0x180, RZ, 0xc0, !PT ;  /* 0x000001804d087812 */ /* 0x000fe400078ec0ff */
[----:B------:R-:W-:Y:S02]  /*10ae0*/  LOP3.LUT R10, R79, 0x180, RZ, 0xc0, !PT ;  /* 0x000001804f0a7812 */ /* 0x000fe400078ec0ff */
[----:B-1----:R-:W-:Y:S02]  /*10af0*/  LOP3.LUT R32, R81, 0x180, RZ, 0xc0, !PT ;  /* 0x0000018051207812 */ /* 0x002fe400078ec0ff */
[----:B------:R-:W-:Y:S02]  /*10b00*/  SHF.R.U64 R9, R9, 0x3, RZ ;  /* 0x0000000309097819 */ /* 0x000fe400000012ff */
[----:B------:R-:W-:-:S02]  /*10b10*/  SHF.R.U64 R8, R8, 0x3, RZ ;  /* 0x0000000308087819 */ /* 0x000fc400000012ff */
[----:B------:R-:W-:Y:S02]  /*10b20*/  IADD3 R76, P0, R4, 0x6020, RZ ;  /* 0x00006020044c7810 */ /* 0x000fe40007f1e0ff */
[----:B------:R-:W-:Y:S02]  /*10b30*/  SHF.R.U64 R10, R10, 0x3, RZ ;  /* 0x000000030a0a7819 */ /* 0x000fe400000012ff */
[----:B------:R-:W-:Y:S02]  /*10b40*/  SHF.R.U64 R32, R32, 0x3, RZ ;  /* 0x0000000320207819 */ /* 0x000fe400000012ff */
[----:B------:R-:W-:Y:S01]  /*10b50*/  LOP3.LUT R4, R9, R4, RZ, 0x3c, !PT ;  /* 0x0000000409047212 */ /* 0x000fe200078e3cff */
[--C-:B------:R-:W-:Y:S01]  /*10b60*/  IMAD.X R13, RZ, RZ, R5.reuse, P4 ;  /* 0x000000ffff0d7224 */ /* 0x100fe200020e0605 */
[----:B------:R-:W-:Y:S01]  /*10b70*/  LOP3.LUT R14, R8, R77, RZ, 0x3c, !PT ;  /* 0x0000004d080e7212 */ /* 0x000fe200078e3cff */
[--C-:B------:R-:W-:Y:S01]  /*10b80*/  IMAD.X R15, RZ, RZ, R5.reuse, P3 ;  /* 0x000000ffff0f7224 */ /* 0x100fe200018e0605 */
[----:B------:R-:W-:Y:S01]  /*10b90*/  LOP3.LUT R24, R10, R79, RZ, 0x3c, !PT ;  /* 0x0000004f0a187212 */ /* 0x000fe200078e3cff */
[----:B------:R-:W-:Y:S01]  /*10ba0*/  IMAD.X R25, RZ, RZ, R5, P2 ;  /* 0x000000ffff197224 */ /* 0x000fe200010e0605 */
[----:B------:R-:W-:-:S02]  /*10bb0*/  LOP3.LUT R8, R32, R81, RZ, 0x3c, !PT ;  /* 0x0000005120087212 */ /* 0x000fc400078e3cff */
[----:B------:R-:W-:Y:S02]  /*10bc0*/  LOP3.LUT R75, R76, 0x180, RZ, 0xc0, !PT ;  /* 0x000001804c4b7812 */ /* 0x000fe400078ec0ff */
[----:B------:R-:W-:Y:S01]  /*10bd0*/  MOV R32, R4 ;  /* 0x0000000400207202 */ /* 0x000fe20000000f00 */
[--C-:B------:R-:W-:Y:S01]  /*10be0*/  IMAD.X R9, RZ, RZ, R5.reuse, P1 ;  /* 0x000000ffff097224 */ /* 0x100fe200008e0605 */
[----:B------:R-:W-:Y:S01]  /*10bf0*/  F2FP.BF16.F32.PACK_AB R4, R50, R7 ;  /* 0x000000073204723e */ /* 0x000fe200000010ff */
[----:B------:R-:W-:Y:S01]  /*10c00*/  IMAD.X R11, RZ, RZ, R5, P0 ;  /* 0x000000ffff0b7224 */ /* 0x000fe200000e0605 */
[----:B------:R-:W-:Y:S02]  /*10c10*/  F2FP.BF16.F32.PACK_AB R7, R66, R63 ;  /* 0x0000003f4207723e */ /* 0x000fe400000010ff */
[----:B------:R-:W-:Y:S02]  /*10c20*/  F2FP.BF16.F32.PACK_AB R5, R73, R64 ;  /* 0x000000404905723e */ /* 0x000fe400000010ff */
[----:B------:R-:W-:-:S02]  /*10c30*/  MOV R63, R12 ;  /* 0x0000000c003f7202 */ /* 0x000fc40000000f00 */
[----:B------:R-:W-:Y:S02]  /*10c40*/  MOV R51, R14 ;  /* 0x0000000e00337202 */ /* 0x000fe40000000f00 */
[----:B------:R-:W-:Y:S02]  /*10c50*/  MOV R50, R24 ;  /* 0x0000001800327202 */ /* 0x000fe40000000f00 */
[----:B------:R-:W-:Y:S02]  /*10c60*/  SHF.R.U64 R75, R75, 0x3, RZ ;  /* 0x000000034b4b7819 */ /* 0x000fe400000012ff */
[----:B------:R-:W-:Y:S02]  /*10c70*/  F2FP.BF16.F32.PACK_AB R12, R48, R37 ;  /* 0x00000025300c723e */ /* 0x000fe400000010ff */
[----:B------:R-:W-:Y:S02]  /*10c80*/  F2FP.BF16.F32.PACK_AB R13, R71, R62 ;  /* 0x0000003e470d723e */ /* 0x000fe400000010ff */
[----:B------:R-:W-:-:S02]  /*10c90*/  F2FP.BF16.F32.PACK_AB R14, R49, R36 ;  /* 0x00000024310e723e */ /* 0x000fc400000010ff */
[----:B------:R-:W-:Y:S02]  /*10ca0*/  F2FP.BF16.F32.PACK_AB R15, R74, R61 ;  /* 0x0000003d4a0f723e */ /* 0x000fe400000010ff */
[----:B------:R-:W-:Y:S02]  /*10cb0*/  F2FP.BF16.F32.PACK_AB R24, R46, R27 ;  /* 0x0000001b2e18723e */ /* 0x000fe400000010ff */
[----:B------:R-:W-:Y:S02]  /*10cc0*/  F2FP.BF16.F32.PACK_AB R25, R69, R60 ;  /* 0x0000003c4519723e */ /* 0x000fe400000010ff */
[----:B------:R-:W-:Y:S01]  /*10cd0*/  F2FP.BF16.F32.PACK_AB R27, R72, R59 ;  /* 0x0000003b481b723e */ /* 0x000fe200000010ff */
[----:B------:R0:W-:Y:S01]  /*10ce0*/  STSM.16.M88.4 [R32], R4 ;  /* 0x0000000420007844 */ /* 0x0001e20000000200 */
[----:B------:R-:W-:-:S03]  /*10cf0*/  LOP3.LUT R10, R75, R76, RZ, 0x3c, !PT ;  /* 0x0000004c4b0a7212 */ /* 0x000fc600078e3cff */
[----:B------:R-:W-:Y:S01]  /*10d00*/  STSM.16.M88.4 [R63], R12 ;  /* 0x0000000c3f007844 */ /* 0x000fe20000000200 */
[----:B------:R-:W-:-:S03]  /*10d10*/  ISETP.NE.U32.AND P0, PT, RZ, UR4, PT ;  /* 0x00000004ff007c0c */ /* 0x000fc6000bf05070 */
[----:B------:R3:W-:Y:S01]  /*10d20*/  STSM.16.M88.4 [R51], R24 ;  /* 0x0000001833007844 */ /* 0x0007e20000000200 */
[----:B------:R-:W-:Y:S02]  /*10d30*/  MOV R36, R8 ;  /* 0x0000000800247202 */ /* 0x000fe40000000f00 */
[----:B------:R-:W-:Y:S02]  /*10d40*/  F2FP.BF16.F32.PACK_AB R8, R42, R29 ;  /* 0x0000001d2a08723e */ /* 0x000fe400000010ff */
[----:B------:R-:W-:Y:S02]  /*10d50*/  F2FP.BF16.F32.PACK_AB R9, R65, R56 ;  /* 0x000000384109723e */ /* 0x000fe400000010ff */
[----:B0-----:R-:W-:Y:S02]  /*10d60*/  MOV R32, R10 ;  /* 0x0000000a00207202 */ /* 0x001fe40000000f00 */
[----:B------:R-:W-:Y:S02]  /*10d70*/  F2FP.BF16.F32.PACK_AB R4, R44, R31 ;  /* 0x0000001f2c04723e */ /* 0x000fe400000010ff */
[----:B------:R-:W-:-:S02]  /*10d80*/  F2FP.BF16.F32.PACK_AB R5, R67, R58 ;  /* 0x0000003a4305723e */ /* 0x000fc400000010ff */
[----:B------:R-:W-:Y:S02]  /*10d90*/  F2FP.BF16.F32.PACK_AB R6, R45, R30 ;  /* 0x0000001e2d06723e */ /* 0x000fe400000010ff */
[----:B---3--:R-:W-:Y:S02]  /*10da0*/  IADD3 R24, P1, R82, UR4, RZ ;  /* 0x0000000452187c10 */ /* 0x008fe4000ff3e0ff */
[----:B------:R-:W-:Y:S02]  /*10db0*/  F2FP.BF16.F32.PACK_AB R7, R70, R57 ;  /* 0x000000394607723e */ /* 0x000fe400000010ff */
[----:B------:R-:W-:Y:S02]  /*10dc0*/  F2FP.BF16.F32.PACK_AB R10, R43, R28 ;  /* 0x0000001c2b0a723e */ /* 0x000fe400000010ff */
[----:B------:R-:W-:Y:S02]  /*10dd0*/  F2FP.BF16.F32.PACK_AB R11, R68, R55 ;  /* 0x00000037440b723e */ /* 0x000fe400000010ff */
[----:B------:R-:W-:-:S02]  /*10de0*/  F2FP.BF16.F32.PACK_AB R12, R38, R3 ;  /* 0x00000003260c723e */ /* 0x000fc400000010ff */
[----:B------:R-:W-:Y:S02]  /*10df0*/  F2FP.BF16.F32.PACK_AB R13, R54, R53 ;  /* 0x00000035360d723e */ /* 0x000fe400000010ff */
[----:B------:R-:W-:Y:S02]  /*10e00*/  F2FP.BF16.F32.PACK_AB R14, R39, R0 ;  /* 0x00000000270e723e */ /* 0x000fe400000010ff */
[----:B------:R-:W-:Y:S02]  /*10e10*/  F2FP.BF16.F32.PACK_AB R15, R135, R52 ;  /* 0x00000034870f723e */ /* 0x000fe400000010ff */
[----:B------:R-:W-:Y:S02]  /*10e20*/  ISETP.NE.AND.EX P0, PT, RZ, UR5, PT, P0 ;  /* 0x00000005ff007c0c */ /* 0x000fe4000bf05300 */
[----:B----4-:R-:W-:Y:S01]  /*10e30*/  IADD3.X R25, R80, UR5, RZ, P1, !PT ;  /* 0x0000000550197c10 */ /* 0x010fe20008ffe4ff */
[----:B------:R-:W-:Y:S01]  /*10e40*/  ULDC.64 UR4, c[0x0][0xc08] ;  /* 0x0003020000047ab9 */ /* 0x000fe20000000a00 */
[----:B------:R0:W-:Y:S01]  /*10e50*/  STSM.16.M88.4 [R50], R4 ;  /* 0x0000000432007844 */ /* 0x0001e20000000200 */
[----:B------:R-:W-:Y:S01]  /*10e60*/  ISETP.NE.U32.AND P2, PT, RZ, UR4, PT ;  /* 0x00000004ff007c0c */ /* 0x000fe2000bf45070 */
[----:B------:R-:W-:Y:S01]  /*10e70*/  IMAD.MOV.U32 R42, RZ, RZ, RZ ;  /* 0x000000ffff2a7224 */ /* 0x000fe200078e00ff */
[----:B------:R-:W1:Y:S01]  /*10e80*/  LDC R3, c[0x0][0xbe8] ;  /* 0x0002fa00ff037b82 */ /* 0x000e620000000800 */
[----:B------:R-:W-:Y:S01]  /*10e90*/  STSM.16.M88.4 [R36], R8 ;  /* 0x0000000824007844 */ /* 0x000fe20000000200 */
[----:B------:R-:W-:-:S03]  /*10ea0*/  ISETP.NE.AND.EX P2, PT, RZ, UR5, PT, P2 ;  /* 0x00000005ff007c0c */ /* 0x000fc6000bf45320 */
[----:B------:R2:W-:Y:S03]  /*10eb0*/  STSM.16.M88.4 [R32], R12 ;  /* 0x0000000c20007844 */ /* 0x0005e60000000200 */
[----:B------:R-:W-:Y:S07]  /*10ec0*/  BAR.SYNC.DEFER_BLOCKING 0x1, 0x180 ;  /* 0x0046000000007b1d */ /* 0x000fee0000010000 */
[----:B0-----:R-:W-:Y:S01]  /*10ed0*/  @P2 IADD3 R4, P3, R82, UR4, RZ ;  /* 0x0000000452042c10 */ /* 0x001fe2000ff7e0ff */
[----:B------:R-:W-:-:S03]  /*10ee0*/  ULDC UR4, c[0x0][0xa88] ;  /* 0x0002a20000047ab9 */ /* 0x000fc60000000800 */
[----:B------:R-:W-:Y:S01]  /*10ef0*/  @P2 IADD3.X R5, R80, UR5, RZ, P3, !PT ;  /* 0x0000000550052c10 */ /* 0x000fe20009ffe4ff */
[----:B--2---:R-:W-:Y:S01]  /*10f00*/  IMAD.U32 R32, RZ, RZ, UR4 ;  /* 0x00000004ff207e24 */ /* 0x004fe2000f8e00ff */
[----:B------:R0:W5:Y:S05]  /*10f10*/  @P0 LDG.E R42, desc[UR42][R24.64] ;  /* 0x0000002a182a0981 */ /* 0x00016a000c1e1900 */
[----:B------:R0:W5:Y:S01]  /*10f20*/  @P2 LDG.E R32, desc[UR42][R4.64] ;  /* 0x0000002a04202981 */ /* 0x000162000c1e1900 */
[----:B-1----:R-:W-:-:S13]  /*10f30*/  ISETP.NE.AND P1, PT, R3, 0x1, PT ;  /* 0x000000010300780c */ /* 0x002fda0003f25270 */
[----:B------:R-:W1:Y:S08]  /*10f40*/  @P1 LDC R6, c[0x0][0xbec] ;  /* 0x0002fb00ff061b82 */ /* 0x000e700000000800 */
[----:B------:R-:W2:Y:S01]  /*10f50*/  @P1 LDC R27, c[0x0][0xbf0] ;  /* 0x0002fc00ff1b1b82 */ /* 0x000ea20000000800 */
[----:B------:R-:W-:Y:S01]  /*10f60*/  SHF.R.S32.HI R49, RZ, 0x1f, R78 ;  /* 0x0000001fff317819 */ /* 0x000fe2000001144e */
[----:B0-----:R-:W-:Y:S06]  /*10f70*/  @P2 BRA `(.L_x_525) ;  /* 0x0000000000102947 */ /* 0x001fec0003800000 */
[----:B------:R-:W-:Y:S05]  /*10f80*/  @!P0 BRA `(.L_x_525) ;  /* 0x00000000000c8947 */ /* 0x000fea0003800000 */
[----:B------:R-:W3:Y:S04]  /*10f90*/  LDG.E R5, desc[UR42][R24.64] ;  /* 0x0000002a18057981 */ /* 0x000ee8000c1e1900 */
[----:B-----5:R-:W3:Y:S02]  /*10fa0*/  LDG.E R32, desc[UR42][R24.64+0x4] ;  /* 0x0000042a18207981 */ /* 0x020ee4000c1e1900 */
[----:B---3--:R-:W-:-:S07]  /*10fb0*/  IMAD.IADD R32, R32, 0x1, -R5 ;  /* 0x0000000120207824 */ /* 0x008fce00078e0a05 */
.L_x_525:
[----:B------:R-:W3:Y:S01]  /*10fc0*/  LDL R5, [R1+0x8c] ;  /* 0x00008c0001057983 */ /* 0x000ee20000100800 */
[----:B------:R-:W-:Y:S01]  /*10fd0*/  ULDC.64 UR4, c[0x0][0xb90] ;  /* 0x0002e40000047ab9 */ /* 0x000fe20000000a00 */
[----:B------:R-:W0:Y:S01]  /*10fe0*/  S2R R4, SR_TID.X ;  /* 0x0000000000047919 */ /* 0x000e220000002100 */
[----:B-----5:R-:W-:Y:S01]  /*10ff0*/  SHF.R.S32.HI R43, RZ, 0x1f, R42 ;  /* 0x0000001fff2b7819 */ /* 0x020fe2000001142a */
[----:B------:R-:W-:Y:S01]  /*11000*/  IMAD R32, R32, R3, RZ ;  /* 0x0000000320207224 */ /* 0x000fe200078e02ff */
[----:B------:R-:W4:Y:S01]  /*11010*/  @P1 LDC R51, c[0x0][0xbec] ;  /* 0x0002fb00ff331b82 */ /* 0x000f220000000800 */
[----:B------:R-:W2:Y:S04]  /*11020*/  LDL.LU R10, [R1+0x6c] ;  /* 0x00006c00010a7983 */ /* 0x000ea80000300800 */
[----:B------:R-:W4:Y:S04]  /*11030*/  LDL.LU R8, [R1+0x60] ;  /* 0x0000600001087983 */ /* 0x000f280000300800 */
[----:B------:R-:W3:Y:S01]  /*11040*/  LDL.LU R52, [R1+0x64] ;  /* 0x0000640001347983 */ /* 0x000ee20000300800 */
[----:B------:R-:W-:-:S04]  /*11050*/  IMAD R0, R49, UR4, RZ ;  /* 0x0000000431007c24 */ /* 0x000fc8000f8e02ff */
[----:B------:R-:W-:Y:S02]  /*11060*/  IMAD R11, R78, UR5, R0 ;  /* 0x000000054e0b7c24 */ /* 0x000fe4000f8e0200 */
[----:B0-----:R-:W-:-:S05]  /*11070*/  VIADD R15, R4, 0xffffff80 ;  /* 0xffffff80040f7836 */ /* 0x001fca0000000000 */
[--C-:B------:R-:W-:Y:S02]  /*11080*/  SHF.R.S32.HI R54, RZ, 0x1f, R15.reuse ;  /* 0x0000001fff367819 */ /* 0x100fe4000001140f */
[----:B------:R-:W-:Y:S02]  /*11090*/  SHF.R.S32.HI R53, RZ, 0x1f, R15 ;  /* 0x0000001fff357819 */ /* 0x000fe4000001140f */
[-C--:B------:R-:W-:Y:S02]  /*110a0*/  LEA.HI R54, R54, R15.reuse, RZ, 0x2 ;  /* 0x0000000f36367211 */ /* 0x080fe400078f10ff */
[----:B------:R-:W-:Y:S02]  /*110b0*/  LEA.HI R53, R53, R15, RZ, 0x2 ;  /* 0x0000000f35357211 */ /* 0x000fe400078f10ff */
[----:B------:R-:W-:Y:S02]  /*110c0*/  LOP3.LUT R54, R54, 0xfffffffc, RZ, 0xc0, !PT ;  /* 0xfffffffc36367812 */ /* 0x000fe400078ec0ff */
[----:B------:R-:W-:-:S03]  /*110d0*/  SHF.R.S32.HI R53, RZ, 0x2, R53 ;  /* 0x00000002ff357819 */ /* 0x000fc60000011435 */
[----:B------:R-:W-:-:S04]  /*110e0*/  IMAD.IADD R54, R15, 0x1, -R54 ;  /* 0x000000010f367824 */ /* 0x000fc800078e0a36 */
[----:B------:R-:W-:-:S04]  /*110f0*/  IMAD.SHL.U32 R0, R54, 0x8, RZ ;  /* 0x0000000836007824 */ /* 0x000fc800078e00ff */
[----:B------:R-:W-:Y:S01]  /*11100*/  IMAD R9, R53, 0x20, R0 ;  /* 0x0000002035097824 */ /* 0x000fe200078e0200 */
[----:B--2---:R-:W-:Y:S02]  /*11110*/  SEL R48, R10, RZ, !P0 ;  /* 0x000000ff0a307207 */ /* 0x004fe40004000000 */
[----:B------:R-:W2:Y:S01]  /*11120*/  LDL R10, [R1+0x84] ;  /* 0x00008400010a7983 */ /* 0x000ea20000100800 */
[----:B----4-:R-:W-:Y:S01]  /*11130*/  SEL R50, R8, RZ, !P0 ;  /* 0x000000ff08327207 */ /* 0x010fe20004000000 */
[----:B---3--:R-:W-:Y:S02]  /*11140*/  IMAD R13, R52, 0xc0, R5 ;  /* 0x000000c0340d7824 */ /* 0x008fe400078e0205 */
[----:B------:R-:W-:Y:S01]  /*11150*/  IMAD.WIDE.U32 R4, R78, UR4, R42 ;  /* 0x000000044e047c25 */ /* 0x000fe2000f8e002a */
[----:B------:R-:W-:-:S03]  /*11160*/  ULDC.64 UR4, c[0x0][0xb98] ;  /* 0x0002e60000047ab9 */ /* 0x000fc60000000a00 */
[----:B-1----:R-:W-:-:S04]  /*11170*/  @P1 IMAD.HI.U32 R6, R13, R6, RZ ;  /* 0x000000060d061227 */ /* 0x002fc800078e00ff */
[----:B------:R-:W-:Y:S01]  /*11180*/  IMAD.MOV.U32 R7, RZ, RZ, R13 ;  /* 0x000000ffff077224 */ /* 0x000fe200078e000d */
[----:B------:R-:W-:Y:S01]  /*11190*/  @P1 SHF.R.U32.HI R7, RZ, R27, R6 ;  /* 0x0000001bff071219 */ /* 0x000fe20000011606 */
[----:B------:R-:W-:-:S04]  /*111a0*/  IMAD.IADD R5, R5, 0x1, R11 ;  /* 0x0000000105057824 */ /* 0x000fc800078e020b */
[----:B------:R-:W-:Y:S02]  /*111b0*/  IMAD.MOV R6, RZ, RZ, -R7 ;  /* 0x000000ffff067224 */ /* 0x000fe400078e0a07 */
[----:B------:R-:W-:-:S04]  /*111c0*/  IMAD.WIDE R20, R9, 0x2, R20 ;  /* 0x0000000209147825 */ /* 0x000fc800078e0214 */
[----:B------:R-:W-:Y:S02]  /*111d0*/  IMAD R11, R48, UR4, RZ ;  /* 0x00000004300b7c24 */ /* 0x000fe4000f8e02ff */
[----:B------:R-:W-:-:S04]  /*111e0*/  IMAD.WIDE.U32 R4, R50, UR4, R4 ;  /* 0x0000000432047c25 */ /* 0x000fc8000f8e0004 */
[----:B------:R-:W-:Y:S01]  /*111f0*/  IMAD R9, R3, R6, R13 ;  /* 0x0000000603097224 */ /* 0x000fe200078e020d */
[----:B------:R-:W-:Y:S01]  /*11200*/  IADD3 R4, P0, R7, R4, RZ ;  /* 0x0000000407047210 */ /* 0x000fe20007f1e0ff */
[----:B------:R-:W-:Y:S01]  /*11210*/  IMAD R8, R50, UR5, R11 ;  /* 0x0000000532087c24 */ /* 0x000fe2000f8e020b */
[----:B------:R-:W-:Y:S01]  /*11220*/  SHF.R.S32.HI R11, RZ, 0x1f, R7 ;  /* 0x0000001fff0b7819 */ /* 0x000fe20000011407 */
[----:B------:R-:W-:Y:S01]  /*11230*/  ULDC.64 UR4, c[0x0][0xb88] ;  /* 0x0002e20000047ab9 */ /* 0x000fe20000000a00 */
[----:B------:R-:W-:Y:S02]  /*11240*/  SHF.R.S32.HI R6, RZ, 0x1f, R9 ;  /* 0x0000001fff067819 */ /* 0x000fe40000011409 */
[----:B------:R-:W-:-:S03]  /*11250*/  IADD3.X R5, R11, R5, R8, P0, !PT ;  /* 0x000000050b057210 */ /* 0x000fc600007fe408 */
[----:B------:R-:W-:Y:S01]  /*11260*/  IMAD R6, R6, UR4, RZ ;  /* 0x0000000406067c24 */ /* 0x000fe2000f8e02ff */
[----:B------:R-:W-:Y:S01]  /*11270*/  SHF.R.S32.HI R14, RZ, 0x1f, R15 ;  /* 0x0000001fff0e7819 */ /* 0x000fe2000001140f */
[----:B------:R-:W-:-:S04]  /*11280*/  IMAD.WIDE.U32 R4, R9, UR4, R4 ;  /* 0x0000000409047c25 */ /* 0x000fc8000f8e0004 */
[----:B------:R-:W-:Y:S01]  /*11290*/  IMAD R11, R9, UR5, R6 ;  /* 0x00000005090b7c24 */ /* 0x000fe2000f8e0206 */
[----:B------:R-:W-:Y:S01]  /*112a0*/  LEA.HI R14, R14, R15, RZ, 0x7 ;  /* 0x0000000f0e0e7211 */ /* 0x000fe200078f38ff */
[----:B------:R-:W-:Y:S02]  /*112b0*/  ULDC.64 UR4, c[0x0][0xb50] ;  /* 0x0002d40000047ab9 */ /* 0x000fe40000000a00 */
[----:B------:R-:W-:Y:S01]  /*112c0*/  IMAD.IADD R5, R5, 0x1, R11 ;  /* 0x0000000105057824 */ /* 0x000fe200078e020b */
[----:B------:R-:W-:Y:S02]  /*112d0*/  LEA R6, P0, R4, UR4, 0x2 ;  /* 0x0000000404067c11 */ /* 0x000fe4000f8010ff */
[----:B------:R-:W-:Y:S02]  /*112e0*/  LOP3.LUT R14, R14, 0xffffff80, RZ, 0xc0, !PT ;  /* 0xffffff800e0e7812 */ /* 0x000fe400078ec0ff */
[----:B------:R-:W-:Y:S01]  /*112f0*/  LEA.HI.X R4, R4, UR5, R5, 0x2, P0 ;  /* 0x0000000504047c11 */ /* 0x000fe200080f1405 */
[----:B------:R-:W-:Y:S01]  /*11300*/  SHFL.IDX PT, R44, R6, RZ, 0x1c1f ;  /* 0x001c1fff062c7589 */ /* 0x000fe200000e0000 */
[C---:B------:R-:W-:Y:S01]  /*11310*/  IADD3 R7, P2, R20.reuse, 0x1800, RZ ;  /* 0x0000180014077810 */ /* 0x040fe20007f5e0ff */
[----:B------:R-:W-:Y:S01]  /*11320*/  IMAD.IADD R14, R15, 0x1, -R14 ;  /* 0x000000010f0e7824 */ /* 0x000fe200078e0a0e */
[C---:B------:R-:W-:Y:S01]  /*11330*/  IADD3 R13, P3, R20.reuse, 0x3000, RZ ;  /* 0x00003000140d7810 */ /* 0x040fe20007f7e0ff */
[----:B------:R-:W0:Y:S01]  /*11340*/  SHFL.IDX PT, R45, R4, RZ, 0x1c1f ;  /* 0x001c1fff042d7589 */ /* 0x000e2200000e0000 */
[----:B------:R-:W-:Y:S01]  /*11350*/  LOP3.LUT R11, R20, 0x180, RZ, 0xc0, !PT ;  /* 0x00000180140b7812 */ /* 0x000fe200078ec0ff */
[----:B------:R-:W-:Y:S01]  /*11360*/  ULDC.64 UR4, c[0x0][0xaa0] ;  /* 0x0002a80000047ab9 */ /* 0x000fe20000000a00 */
[----:B------:R-:W-:Y:S01]  /*11370*/  LOP3.LUT P0, RZ, R14, 0x3, RZ, 0xc0, !PT ;  /* 0x000000030eff7812 */ /* 0x000fe2000780c0ff */
[----:B------:R-:W-:Y:S04]  /*11380*/  SHFL.IDX PT, R46, R6, 0x1, 0x1c1f ;  /* 0x003c1f00062e7f89 */ /* 0x000fe800000e0000 */
[----:B------:R1:W3:Y:S01]  /*11390*/  SHFL.IDX PT, R47, R4, 0x1, 0x1c1f ;  /* 0x003c1f00042f7f89 */ /* 0x0002e200000e0000 */
[----:B------:R-:W-:Y:S01]  /*113a0*/  IMAD.X R9, RZ, RZ, R21, P2 ;  /* 0x000000ffff097224 */ /* 0x000fe200010e0615 */
[----:B------:R-:W-:-:S02]  /*113b0*/  LOP3.LUT R12, R13, 0x180, RZ, 0xc0, !PT ;  /* 0x000001800d0c7812 */ /* 0x000fc400078ec0ff */
[----:B------:R-:W-:Y:S02]  /*113c0*/  LOP3.LUT R8, R7, 0x180, RZ, 0xc0, !PT ;  /* 0x0000018007087812 */ /* 0x000fe400078ec0ff */
[----:B------:R-:W-:Y:S02]  /*113d0*/  SHF.R.U64 R12, R12, 0x3, RZ ;  /* 0x000000030c0c7819 */ /* 0x000fe400000012ff */
[----:B------:R-:W-:Y:S02]  /*113e0*/  SHF.R.U64 R8, R8, 0x3, RZ ;  /* 0x0000000308087819 */ /* 0x000fe400000012ff */
[----:B------:R-:W-:Y:S01]  /*113f0*/  LOP3.LUT R12, R12, R13, RZ, 0x3c, !PT ;  /* 0x0000000d0c0c7212 */ /* 0x000fe200078e3cff */
[----:B------:R-:W-:Y:S01]  /*11400*/  IMAD.X R13, RZ, RZ, R21, P3 ;  /* 0x000000ffff0d7224 */ /* 0x000fe200018e0615 */
[----:B------:R-:W-:Y:S02]  /*11410*/  LOP3.LUT R8, R8, R7, RZ, 0x3c, !PT ;  /* 0x0000000708087212 */ /* 0x000fe400078e3cff */
[----:B------:R-:W-:-:S02]  /*11420*/  IADD3 R7, P3, R20, 0x7800, RZ ;  /* 0x0000780014077810 */ /* 0x000fc40007f7e0ff */
[C---:B------:R-:W-:Y:S02]  /*11430*/  IADD3 R25, P5, R20.reuse, 0x4800, RZ ;  /* 0x0000480014197810 */ /* 0x040fe40007fbe0ff */
[----:B------:R-:W-:Y:S02]  /*11440*/  IADD3 R29, P4, R20, 0x6000, RZ ;  /* 0x00006000141d7810 */ /* 0x000fe40007f9e0ff */
[----:B-1----:R-:W-:Y:S01]  /*11450*/  LOP3.LUT R4, R7, 0x180, RZ, 0xc0, !PT ;  /* 0x0000018007047812 */ /* 0x002fe200078ec0ff */
[----:B------:R-:W-:Y:S01]  /*11460*/  IMAD R43, R43, UR4, RZ ;  /* 0x000000042b2b7c24 */ /* 0x000fe2000f8e02ff */
[----:B------:R-:W-:Y:S02]  /*11470*/  SHF.R.U64 R11, R11, 0x3, RZ ;  /* 0x000000030b0b7819 */ /* 0x000fe400000012ff */
[----:B------:R-:W-:Y:S02]  /*11480*/  LOP3.LUT R24, R25, 0x180, RZ, 0xc0, !PT ;  /* 0x0000018019187812 */ /* 0x000fe400078ec0ff */
[----:B------:R-:W-:-:S02]  /*11490*/  LOP3.LUT R28, R29, 0x180, RZ, 0xc0, !PT ;  /* 0x000001801d1c7812 */ /* 0x000fc400078ec0ff */
[----:B------:R-:W-:Y:S02]  /*114a0*/  SHF.R.U64 R4, R4, 0x3, RZ ;  /* 0x0000000304047819 */ /* 0x000fe400000012ff */
[----:B------:R-:W-:Y:S02]  /*114b0*/  LOP3.LUT R20, R11, R20, RZ, 0x3c, !PT ;  /* 0x000000140b147212 */ /* 0x000fe400078e3cff */
        /* <DEDUP_REMOVED lines=8> */
[----:B------:R-:W-:Y:S01]  /*11540*/  BSSY B1, `(.L_x_526) ;  /* 0x0000050000017945 */ /* 0x000fe20003800000 */
[----:B--2---:R-:W-:-:S05]  /*11550*/  IMAD R5, R52, 0xc0, R10 ;  /* 0x000000c034057824 */ /* 0x004fca00078e020a */
[C---:B------:R-:W-:Y:S01]  /*11560*/  ISETP.GE.OR P2, PT, R5.reuse, R32, P0 ;  /* 0x000000200500720c */ /* 0x040fe20000746670 */
[----:B------:R-:W-:-:S05]  /*11570*/  VIADD R5, R5, 0x8 ;  /* 0x0000000805057836 */ /* 0x000fca0000000000 */
[----:B------:R-:W-:-:S07]  /*11580*/  ISETP.GE.OR P0, PT, R5, R32, P0 ;  /* 0x000000200500720c */ /* 0x000fce0000706670 */
[----:B0-----:R0:W-:Y:S06]  /*11590*/  @!P2 ST.E desc[UR42][R44.64], R40 ;  /* 0x000000282c00a985 */ /* 0x0011ec000c10192a */
[----:B---3--:R1:W-:Y:S04]  /*115a0*/  @!P0 ST.E desc[UR42][R46.64], R41 ;  /* 0x000000292e008985 */ /* 0x0083e8000c10192a */
[----:B------:R2:W5:Y:S01]  /*115b0*/  LD.E.128 R4, desc[UR42][R20.64] ;  /* 0x0000002a14047980 */ /* 0x000562000c101d00 */
[C---:B0-----:R-:W-:Y:S01]  /*115c0*/  IMAD R45, R42.reuse, UR5, R43 ;  /* 0x000000052a2d7c24 */ /* 0x041fe2000f8e022b */
[----:B-1----:R-:W0:Y:S01]  /*115d0*/  @P1 LDC R47, c[0x0][0xbf0] ;  /* 0x0002fc00ff2f1b82 */ /* 0x002e220000000800 */
[----:B------:R-:W-:Y:S01]  /*115e0*/  IMAD.WIDE.U32 R42, R42, UR4, RZ ;  /* 0x000000042a2a7c25 */ /* 0x000fe2000f8e00ff */
[----:B------:R-:W-:Y:S01]  /*115f0*/  ULDC.64 UR4, c[0x0][0xae8] ;  /* 0x0002ba0000047ab9 */ /* 0x000fe20000000a00 */
[----:B------:R-:W5:Y:S02]  /*11600*/  LD.E.128 R8, desc[UR42][R8.64] ;  /* 0x0000002a08087980 */ /* 0x000f64000c101d00 */
[----:B------:R-:W-:-:S02]  /*11610*/  IMAD R40, R54, 0x60, R53 ;  /* 0x0000006036287824 */ /* 0x000fc400078e0235 */
[----:B--2---:R-:W-:Y:S01]  /*11620*/  IMAD.MOV.U32 R20, RZ, RZ, R42 ;  /* 0x000000ffff147224 */ /* 0x004fe200078e002a */
[----:B------:R-:W5:Y:S01]  /*11630*/  LD.E.128 R12, desc[UR42][R12.64] ;  /* 0x0000002a0c0c7980 */ /* 0x000f62000c101d00 */
[----:B------:R-:W-:Y:S02]  /*11640*/  IMAD R42, R52, 0xc0, R40 ;  /* 0x000000c0342a7824 */ /* 0x000fe400078e0228 */
[----:B------:R-:W-:Y:S01]  /*11650*/  IMAD.IADD R21, R43, 0x1, R45 ;  /* 0x000000012b157824 */ /* 0x000fe200078e022d */
[----:B------:R-:W5:Y:S01]  /*11660*/  LD.E.128 R24, desc[UR42][R24.64] ;  /* 0x0000002a18187980 */ /* 0x000f62000c101d00 */
[----:B------:R-:W-:Y:S02]  /*11670*/  IMAD R49, R49, UR4, RZ ;  /* 0x0000000431317c24 */ /* 0x000fe4000f8e02ff */
[----:B------:R-:W-:Y:S01]  /*11680*/  @P1 IMAD.HI.U32 R40, R42, R51, RZ ;  /* 0x000000332a281227 */ /* 0x000fe200078e00ff */
[----:B------:R-:W5:Y:S03]  /*11690*/  LD.E.128 R28, desc[UR42][R28.64] ;  /* 0x0000002a1c1c7980 */ /* 0x000f66000c101d00 */
[C---:B------:R-:W-:Y:S01]  /*116a0*/  IMAD R49, R78.reuse, UR5, R49 ;  /* 0x000000054e317c24 */ /* 0x040fe2000f8e0231 */
[----:B------:R-:W5:Y:S01]  /*116b0*/  LD.E.128 R36, desc[UR42][R36.64] ;  /* 0x0000002a24247980 */ /* 0x000f62000c101d00 */
[----:B------:R-:W-:Y:S01]  /*116c0*/  IMAD.WIDE.U32 R20, R78, UR4, R20 ;  /* 0x000000044e147c25 */ /* 0x000fe2000f8e0014 */
[----:B------:R-:W-:Y:S01]  /*116d0*/  ULDC.64 UR4, c[0x0][0xaf0] ;  /* 0x0002bc0000047ab9 */ /* 0x000fe20000000a00 */
[----:B------:R-:W-:Y:S01]  /*116e0*/  @!PT LDS RZ, [RZ] ;  /* 0x00000000fffff984 */ /* 0x000fe20000000800 */
[----:B------:R-:W-:Y:S01]  /*116f0*/  @!PT LDS RZ, [RZ] ;  /* 0x00000000fffff984 */ /* 0x000fe20000000800 */
[----:B------:R-:W-:Y:S01]  /*11700*/  @!PT LDS RZ, [RZ] ;  /* 0x00000000fffff984 */ /* 0x000fe20000000800 */
[----:B------:R-:W-:Y:S01]  /*11710*/  @!PT LDS RZ, [RZ] ;  /* 0x00000000fffff984 */ /* 0x000fe20000000800 */
[----:B------:R1:W-:Y:S06]  /*11720*/  MEMBAR.ALL.CTA ;  /* 0x0000000000007992 */ /* 0x0003ec0000008000 */
[----:B-1----:R-:W1:Y:S01]  /*11730*/  FENCE.VIEW.ASYNC.S ;  /* 0x00000000000073c6 */ /* 0x002e620000000000 */
[----:B------:R-:W-:Y:S01]  /*11740*/  IMAD.MOV.U32 R41, RZ, RZ, R42 ;  /* 0x000000ffff297224 */ /* 0x000fe200078e002a */
[----:B0-----:R-:W-:Y:S01]  /*11750*/  @P1 SHF.R.U32.HI R41, RZ, R47, R40 ;  /* 0x0000002fff291219 */ /* 0x001fe20000011628 */
[----:B------:R-:W-:-:S02]  /*11760*/  IMAD R43, R48, UR4, RZ ;  /* 0x00000004302b7c24 */ /* 0x000fc4000f8e02ff */
[----:B------:R-:W-:Y:S02]  /*11770*/  IMAD.IADD R21, R21, 0x1, R49 ;  /* 0x0000000115157824 */ /* 0x000fe400078e0231 */
[C---:B------:R-:W-:Y:S02]  /*11780*/  IMAD R43, R50.reuse, UR5, R43 ;  /* 0x00000005322b7c24 */ /* 0x040fe4000f8e022b */
[----:B------:R-:W-:Y:S01]  /*11790*/  IMAD.WIDE.U32 R50, R50, UR4, R20 ;  /* 0x0000000432327c25 */ /* 0x000fe2000f8e0014 */
[--C-:B------:R-:W-:Y:S01]  /*117a0*/  SHF.R.S32.HI R20, RZ, 0x1f, R41.reuse ;  /* 0x0000001fff147819 */ /* 0x100fe20000011429 */
[----:B------:R-:W-:Y:S02]  /*117b0*/  ULDC.64 UR4, c[0x0][0xae0] ;  /* 0x0002b80000047ab9 */ /* 0x000fe40000000a00 */
[----:B------:R-:W-:Y:S02]  /*117c0*/  IMAD.MOV R40, RZ, RZ, -R41 ;  /* 0x000000ffff287224 */ /* 0x000fe400078e0a29 */
[----:B------:R-:W-:-:S02]  /*117d0*/  IMAD R20, R20, UR4, RZ ;  /* 0x0000000414147c24 */ /* 0x000fc4000f8e02ff */
[----:B------:R-:W-:Y:S02]  /*117e0*/  IMAD R3, R3, R40, R42 ;  /* 0x0000002803037224 */ /* 0x000fe400078e022a */
[----:B------:R-:W-:Y:S02]  /*117f0*/  IMAD.IADD R51, R51, 0x1, R43 ;  /* 0x0000000133337824 */ /* 0x000fe400078e022b */
[C---:B------:R-:W-:Y:S01]  /*11800*/  IMAD R43, R41.reuse, UR5, R20 ;  /* 0x00000005292b7c24 */ /* 0x040fe2000f8e0214 */
[----:B------:R-:W-:Y:S01]  /*11810*/  SHF.R.S32.HI R40, RZ, 0x1f, R3 ;  /* 0x0000001fff287819 */ /* 0x000fe20000011403 */
[----:B------:R-:W-:Y:S01]  /*11820*/  IMAD.WIDE.U32 R20, R41, UR4, R50 ;  /* 0x0000000429147c25 */ /* 0x000fe2000f8e0032 */
[----:B------:R-:W-:-:S03]  /*11830*/  ULDC.64 UR4, c[0x0][0xad8] ;  /* 0x0002b60000047ab9 */ /* 0x000fc60000000a00 */
[----:B------:R-:W-:Y:S02]  /*11840*/  IMAD.IADD R21, R21, 0x1, R43 ;  /* 0x0000000115157824 */ /* 0x000fe400078e022b */
[----:B------:R-:W-:Y:S02]  /*11850*/  IMAD R40, R40, UR4, RZ ;  /* 0x0000000428287c24 */ /* 0x000fe4000f8e02ff */
[----:B------:R-:W-:-:S04]  /*11860*/  IMAD.WIDE.U32 R20, R3, UR4, R20 ;  /* 0x0000000403147c25 */ /* 0x000fc8000f8e0014 */
[----:B------:R-:W-:Y:S01]  /*11870*/  IMAD R41, R3, UR5, R40 ;  /* 0x0000000503297c24 */ /* 0x000fe2000f8e0228 */
[----:B------:R-:W-:Y:S01]  /*11880*/  ULDC.64 UR4, c[0x0][0xa80] ;  /* 0x0002a00000047ab9 */ /* 0x000fe20000000a00 */
[----:B------:R-:W-:Y:S01]  /*11890*/  IMAD R49, R52, 0xc0, R53 ;  /* 0x000000c034317824 */ /* 0x000fe200078e0235 */
[----:B------:R-:W-:Y:S01]  /*118a0*/  LEA R46, P0, R20, UR4, 0x1 ;  /* 0x00000004142e7c11 */ /* 0x000fe2000f8008ff */
[----:B------:R-:W-:-:S05]  /*118b0*/  IMAD.IADD R21, R21, 0x1, R41 ;  /* 0x0000000115157824 */ /* 0x000fca00078e0229 */
[----:B------:R-:W-:Y:S02]  /*118c0*/  LEA.HI.X R47, R20, UR5, R21, 0x1, P0 ;  /* 0x00000005142f7c11 */ /* 0x000fe400080f0c15 */
[----:B------:R-:W-:Y:S01]  /*118d0*/  ISETP.GE.AND P0, PT, R49, R32, PT ;  /* 0x000000203100720c */ /* 0x000fe20003f06270 */
[----:B------:R-:W-:Y:S02]  /*118e0*/  VIADD R3, R2, 0x2d820 ;  /* 0x0002d82002037836 */ /* 0x000fe40000000000 */
[----:B------:R-:W-:-:S03]  /*118f0*/  VIADD R53, R0, 0x40 ;  /* 0x0000004000357836 */ /* 0x000fc60000000000 */
[----:B------:R-:W-:Y:S01]  /*11900*/  PRMT R3, RZ, 0x654, R3 ;  /* 0x00000654ff037816 */ /* 0x000fe20000000003 */
[----:B------:R-:W-:Y:S01]  /*11910*/  VIADD R51, R0, 0x20 ;  /* 0x0000002000337836 */ /* 0x000fe20000000000 */
[----:B-1----:R0:W1:Y:S02]  /*11920*/  SHFL.IDX PT, R40, R46, RZ, 0x1c1f ;  /* 0x001c1fff2e287589 */ /* 0x00206400000e0000 */
[----:B------:R0:W-:Y:S02]  /*11930*/  SYNCS.ARRIVE.TRANS64.RED.A1T0 RZ, [R3+URZ], RZ ;  /* 0x000000ff03ff79a7 */ /* 0x0001e4000810043f */
[----:B------:R0:W2:Y:S01]  /*11940*/  SHFL.IDX PT, R41, R47, RZ, 0x1c1f ;  /* 0x001c1fff2f297589 */ /* 0x0000a200000e0000 */
[----:B------:R-:W-:Y:S02]  /*11950*/  SHF.R.S32.HI R48, RZ, 0x1f, R53 ;  /* 0x0000001fff307819 */ /* 0x000fe40000011435 */
[----:B------:R-:W-:Y:S01]  /*11960*/  SHF.R.S32.HI R50, RZ, 0x1f, R51 ;  /* 0x0000001fff327819 */ /* 0x000fe20000011433 */
[----:B------:R-:W-:Y:S06]  /*11970*/  @P0 BRA `(.L_x_527) ;  /* 0x0000000000300947 */ /* 0x000fec0003800000 */
[----:B------:R-:W-:Y:S02]  /*11980*/  ULDC UR4, c[0x0][0xac8] ;  /* 0x0002b20000047ab9 */ /* 0x000fe40000000800 */
[----:B------:R-:W-:Y:S02]  /*11990*/  ISETP.GE.AND P1, PT, R51, UR4, PT ;  /* 0x0000000433007c0c */ /* 0x000fe4000bf26270 */
[----:B------:R-:W-:Y:S02]  /*119a0*/  ISETP.GE.AND P2, PT, R53, UR4, PT ;  /* 0x0000000435007c0c */ /* 0x000fe4000bf46270 */
[----:B------:R-:W-:-:S09]  /*119b0*/  ISETP.GE.AND P0, PT, R0, UR4, PT ;  /* 0x0000000400007c0c */ /* 0x000fd2000bf06270 */
[-C--:B-1----:R-:W-:Y:S02]  /*119c0*/  @!P1 LEA R42, P3, R51, R40.reuse, 0x1 ;  /* 0x00000028332a9211 */ /* 0x082fe400078608ff */
[----:B------:R-:W-:Y:S02]  /*119d0*/  @!P2 LEA R44, P4, R53, R40, 0x1 ;  /* 0x00000028352ca211 */ /* 0x000fe400078808ff */
[----:B--2---:R-:W-:Y:S01]  /*119e0*/  @!P0 IMAD.WIDE R20, R0, 0x2, R40 ;  /* 0x0000000200148825 */ /* 0x004fe200078e0228 */
[-C--:B------:R-:W-:Y:S02]  /*119f0*/  @!P1 LEA.HI.X R43, R51, R41.reuse, R50, 0x1, P3 ;  /* 0x00000029332b9211 */ /* 0x080fe400018f0c32 */
[----:B------:R-:W-:Y:S02]  /*11a00*/  @!P2 LEA.HI.X R45, R53, R41, R48, 0x1, P4 ;  /* 0x00000029352da211 */ /* 0x000fe400020f0c30 */
[----:B-----5:R3:W-:Y:S04]  /*11a10*/  @!P0 ST.E.128 desc[UR42][R20.64], R4 ;  /* 0x0000000414008985 */ /* 0x0207e8000c101d2a */
[----:B------:R3:W-:Y:S04]  /*11a20*/  @!P1 ST.E.128 desc[UR42][R42.64], R12 ;  /* 0x0000000c2a009985 */ /* 0x0007e8000c101d2a */
[----:B------:R3:W-:Y:S02]  /*11a30*/  @!P2 ST.E.128 desc[UR42][R44.64], R28 ;  /* 0x0000001c2c00a985 */ /* 0x0007e4000c101d2a */
.L_x_527:
[----:B------:R-:W-:Y:S05]  /*11a40*/  BSYNC B1 ;  /* 0x0000000000017941 */ /* 0x000fea0003800000 */
.L_x_526:
[----:B0-----:R-:W-:Y:S01]  /*11a50*/  VIADD R3, R49, 0x60 ;  /* 0x0000006031037836 */ /* 0x001fe20000000000 */
[----:B---3-5:R0:W3:Y:S04]  /*11a60*/  SHFL.IDX PT, R7, R47, 0x1, 0x1c1f ;  /* 0x003c1f002f077f89 */ /* 0x0280e800000e0000 */
[----:B------:R-:W-:Y:S01]  /*11a70*/  ISETP.GE.AND P0, PT, R3, R32, PT ;  /* 0x000000200300720c */ /* 0x000fe20003f06270 */
[----:B------:R0:W4:-:S12]  /*11a80*/  SHFL.IDX PT, R6, R46, 0x1, 0x1c1f ;  /* 0x003c1f002e067f89 */ /* 0x00011800000e0000 */
[----:B0-----:R-:W-:Y:S05]  /*11a90*/  @P0 BRA `(.L_x_528) ;  /* 0x0000000800e40947 */ /* 0x001fea0003800000 */
[----:B------:R-:W-:Y:S02]  /*11aa0*/  ULDC UR4, c[0x0][0xac8] ;  /* 0x0002b20000047ab9 */ /* 0x000fe40000000800 */
[----:B------:R-:W-:Y:S02]  /*11ab0*/  ISETP.GE.AND P2, PT, R51, UR4, PT ;  /* 0x0000000433007c0c */ /* 0x000fe4000bf46270 */
[----:B------:R-:W-:-:S11]  /*11ac0*/  ISETP.GE.AND P1, PT, R0, UR4, PT ;  /* 0x0000000400007c0c */ /* 0x000fd6000bf26270 */
[C---:B----4-:R-:W-:Y:S02]  /*11ad0*/  @!P2 LEA R12, P0, R51.reuse, R6, 0x1 ;  /* 0x00000006330ca211 */ /* 0x050fe400078008ff */
[----:B---3--:R-:W-:Y:S02]  /*11ae0*/  @!P1 IMAD.WIDE R4, R0, 0x2, R6 ;  /* 0x0000000200049825 */ /* 0x008fe400078e0206 */
[----:B------:R-:W-:Y:S02]  /*11af0*/  @!P2 LEA.HI.X R13, R51, R7, R50, 0x1, P0 ;  /* 0x00000007330da211 */ /* 0x000fe400000f0c32 */
[----:B------:R-:W-:Y:S01]  /*11b00*/  ISETP.GE.AND P0, PT, R53, UR4, PT ;  /* 0x0000000435007c0c */ /* 0x000fe2000bf06270 */
[----:B------:R0:W-:Y:S04]  /*11b10*/  @!P1 ST.E.128 desc[UR42][R4.64], R8 ;  /* 0x0000000804009985 */ /* 0x0001e8000c101d2a */
[----:B------:R0:W-:Y:S08]  /*11b20*/  @!P2 ST.E.128 desc[UR42][R12.64], R24 ;  /* 0x000000180c00a985 */ /* 0x0001f0000c101d2a */
[----:B------:R-:W-:Y:S05]  /*11b30*/  @P0 BRA `(.L_x_528) ;  /* 0x0000000800bc0947 */ /* 0x000fea0003800000 */
[----:B0-----:R-:W-:-:S04]  /*11b40*/  LEA R4, P0, R53, R6, 0x1 ;  /* 0x0000000635047211 */ /* 0x001fc800078008ff */
[----:B------:R-:W-:-:S05]  /*11b50*/  LEA.HI.X R5, R53, R7, R48, 0x1, P0 ;  /* 0x0000000735057211 */ /* 0x000fca00000f0c30 */
[----:B------:R0:W-:Y:S01]  /*11b60*/  ST.E.128 desc[UR42][R4.64], R36 ;  /* 0x0000002404007985 */ /* 0x0001e2000c101d2a */
[----:B------:R-:W-:Y:S05]  /*11b70*/  BRA `(.L_x_528) ;  /* 0x0000000800ac7947 */ /* 0x000fea0003800000 */
.L_x_524:
[----:B------:R-:W2:Y:S01]  /*11b80*/  LDL.LU R6, [R1+0x58] ;  /* 0x0000580001067983 */ /* 0x000ea20000300800 */
[----:B------:R-:W-:Y:S01]  /*11b90*/  ULDC.64 UR4, c[0x0][0xc00] ;  /* 0x0003000000047ab9 */ /* 0x000fe20000000a00 */
[----:B------:R-:W-:Y:S01]  /*11ba0*/  IMAD.MOV.U32 R0, RZ, RZ, RZ ;  /* 0x000000ffff007224 */ /* 0x000fe200078e00ff */
[----:B------:R-:W3:Y:S01]  /*11bb0*/  LDC R21, c[0x0][0xbe8] ;  /* 0x0002fa00ff157b82 */ /* 0x000ee20000000800 */
[----:B------:R-:W4:Y:S01]  /*11bc0*/  LDL.LU R3, [R1+0x5c] ;  /* 0x00005c0001037983 */ /* 0x000f220000300800 */
[----:B------:R-:W-:-:S04]  /*11bd0*/  ISETP.NE.U32.AND P0, PT, RZ, UR4, PT ;  /* 0x00000004ff007c0c */ /* 0x000fc8000bf05070 */
[----:B------:R-:W-:Y:S02]  /*11be0*/  ISETP.NE.AND.EX P0, PT, RZ, UR5, PT, P0 ;  /* 0x00000005ff007c0c */ /* 0x000fe4000bf05300 */
[----:B--2---:R-:W-:-:S04]  /*11bf0*/  IADD3 R4, P1, R6, UR4, RZ ;  /* 0x0000000406047c10 */ /* 0x004fc8000ff3e0ff */
[----:B----4-:R-:W-:Y:S01]  /*11c00*/  IADD3.X R5, R3, UR5, RZ, P1, !PT ;  /* 0x0000000503057c10 */ /* 0x010fe20008ffe4ff */
[----:B------:R-:W-:Y:S02]  /*11c10*/  ULDC.64 UR4, c[0x0][0xc08] ;  /* 0x0003020000047ab9 */ /* 0x000fe40000000a00 */
[----:B------:R-:W-:-:S04]  /*11c20*/  ISETP.NE.U32.AND P1, PT, RZ, UR4, PT ;  /* 0x00000004ff007c0c */ /* 0x000fc8000bf25070 */
[----:B------:R2:W5:Y:S01]  /*11c30*/  @P0 LDG.E R0, desc[UR42][R4.64] ;  /* 0x0000002a04000981 */ /* 0x000562000c1e1900 */
[----:B------:R-:W-:Y:S01]  /*11c40*/  ISETP.NE.AND.EX P1, PT, RZ, UR5, PT, P1 ;  /* 0x00000005ff007c0c */ /* 0x000fe2000bf25310 */
[----:B------:R-:W4:-:S12]  /*11c50*/  S2R R9, SR_TID.X ;  /* 0x0000000000097919 */ /* 0x000f180000002100 */
[----:B------:R-:W-:Y:S01]  /*11c60*/  @P1 IADD3 R6, P2, R6, UR4, RZ ;  /* 0x0000000406061c10 */ /* 0x000fe2000ff5e0ff */
[----:B------:R-:W-:Y:S02]  /*11c70*/  ULDC UR4, c[0x0][0xa88] ;  /* 0x0002a20000047ab9 */ /* 0x000fe40000000800 */
[----:B------:R-:W-:Y:S01]  /*11c80*/  IMAD.U32 R8, RZ, RZ, UR4 ;  /* 0x00000004ff087e24 */ /* 0x000fe2000f8e00ff */
[----:B------:R-:W-:-:S05]  /*11c90*/  @P1 IADD3.X R7, R3, UR5, RZ, P2, !PT ;  /* 0x0000000503071c10 */ /* 0x000fca00097fe4ff */
[----:B------:R2:W5:Y:S01]  /*11ca0*/  @P1 LDG.E R8, desc[UR42][R6.64] ;  /* 0x0000002a06081981 */ /* 0x000562000c1e1900 */
[----:B---3--:R-:W-:Y:S01]  /*11cb0*/  ISETP.NE.AND P2, PT, R21, 0x1, PT ;  /* 0x000000011500780c */ /* 0x008fe20003f45270 */
[----:B----4-:R-:W-:-:S12]  /*11cc0*/  VIADD R28, R9, 0xffffff80 ;  /* 0xffffff80091c7836 */ /* 0x010fd80000000000 */
[----:B------:R-:W3:Y:S01]  /*11cd0*/  @P2 LDC R20, c[0x0][0xbec] ;  /* 0x0002fb00ff142b82 */ /* 0x000ee20000000800 */
[----:B------:R-:W-:-:S07]  /*11ce0*/  ISETP.GE.AND P3, PT, R28, 0xc0, PT ;  /* 0x000000c01c00780c */ /* 0x000fce0003f66270 */
[----:B------:R-:W4:Y:S01]  /*11cf0*/  @P2 LDC R25, c[0x0][0xbf0] ;  /* 0x0002fc00ff192b82 */ /* 0x000f220000000800 */
[----:B--2---:R-:W-:Y:S05]  /*11d00*/  @P1 BRA `(.L_x_529) ;  /* 0x0000000000101947 */ /* 0x004fea0003800000 */
[----:B------:R-:W-:Y:S05]  /*11d10*/  @!P0 BRA `(.L_x_529) ;  /* 0x00000000000c8947 */ /* 0x000fea0003800000 */
[----:B------:R-:W2:Y:S04]  /*11d20*/  LDG.E R3, desc[UR42][R4.64] ;  /* 0x0000002a04037981 */ /* 0x000ea8000c1e1900 */
[----:B-----5:R-:W2:Y:S02]  /*11d30*/  LDG.E R8, desc[UR42][R4.64+0x4] ;  /* 0x0000042a04087981 */ /* 0x020ea4000c1e1900 */
[----:B--2---:R-:W-:-:S07]  /*11d40*/  IMAD.IADD R8, R8, 0x1, -R3 ;  /* 0x0000000108087824 */ /* 0x004fce00078e0a03 */
.L_x_529:
[----:B------:R-:W2:Y:S04]  /*11d50*/  LDL.LU R4, [R1+0x60] ;  /* 0x0000600001047983 */ /* 0x000ea80000300800 */
[----:B------:R-:W3:Y:S04]  /*11d60*/  LDL.LU R3, [R1+0x6c] ;  /* 0x00006c0001037983 */ /* 0x000ee80000300800 */
[----:B------:R-:W4:Y:S04]  /*11d70*/  LDL R24, [R1+0x54] ;  /* 0x0000540001187983 */ /* 0x000f280000100800 */
[----:B------:R0:W5:Y:S01]  /*11d80*/  LDL R26, [R1+0x64] ;  /* 0x00006400011a7983 */ /* 0x0001620000100800 */
[----:B------:R-:W-:Y:S01]  /*11d90*/  BSSY B1, `(.L_x_530) ;  /* 0x000002d000017945 */ /* 0x000fe20003800000 */
[----:B-----5:R-:W-:-:S02]  /*11da0*/  SHF.R.S32.HI R11, RZ, 0x1f, R0 ;  /* 0x0000001fff0b7819 */ /* 0x020fc40000011400 */
[----:B--2---:R-:W-:Y:S02]  /*11db0*/  SEL R13, R4, RZ, !P0 ;  /* 0x000000ff040d7207 */ /* 0x004fe40004000000 */
[----:B---3--:R-:W-:Y:S02]  /*11dc0*/  SEL R12, R3, RZ, !P0 ;  /* 0x000000ff030c7207 */ /* 0x008fe40004000000 */
[----:B----4-:R-:W-:Y:S01]  /*11dd0*/  SHF.R.S32.HI R10, RZ, 0x1f, R24 ;  /* 0x0000001fff0a7819 */ /* 0x010fe20000011418 */
[----:B0-----:R-:W-:Y:S06]  /*11de0*/  @P3 BRA `(.L_x_531) ;  /* 0x00000000009c3947 */ /* 0x001fec0003800000 */
[----:B------:R-:W0:Y:S01]  /*11df0*/  LDC R14, c[0x0][0xbe8] ;  /* 0x0002fa00ff0e7b82 */ /* 0x000e220000000800 */
[----:B------:R-:W-:-:S04]  /*11e00*/  IMAD R3, R26, 0xc0, R9 ;  /* 0x000000c01a037824 */ /* 0x000fc800078e0209 */
[----:B------:R-:W-:Y:S02]  /*11e10*/  VIADD R9, R3, 0xffffff80 ;  /* 0xffffff8003097836 */ /* 0x000fe40000000000 */
[----:B0-----:R-:W-:-:S05]  /*11e20*/  IMAD R4, R8, R14, RZ ;  /* 0x0000000e08047224 */ /* 0x001fca00078e02ff */
        /* <DEDUP_REMOVED lines=9> */
[----:B------:R-:W0:Y:S01]  /*11ec0*/  @P0 LDC R6, c[0x0][0xbec] ;  /* 0x0002fb00ff060b82 */ /* 0x000e220000000800 */
[----:B------:R-:W-:Y:S01]  /*11ed0*/  IMAD R7, R24, UR5, R7 ;  /* 0x0000000518077c24 */ /* 0x000fe2000f8e0207 */
[----:B------:R-:W-:-:S03]  /*11ee0*/  ULDC.64 UR4, c[0x0][0xb98] ;  /* 0x0002e60000047ab9 */ /* 0x000fc60000000a00 */
[----:B------:R-:W-:-:S03]  /*11ef0*/  IMAD.IADD R5, R5, 0x1, R7 ;  /* 0x0000000105057824 */ /* 0x000fc600078e0207 */
[----:B------:R-:W2:Y:S01]  /*11f00*/  @P0 LDC R15, c[0x0][0xbf0] ;  /* 0x0002fc00ff0f0b82 */ /* 0x000ea20000000800 */
[----:B------:R-:W-:-:S04]  /*11f10*/  IMAD.WIDE.U32 R4, R13, UR4, R4 ;  /* 0x000000040d047c25 */ /* 0x000fc8000f8e0004 */
[----:B0-----:R-:W-:-:S05]  /*11f20*/  @P0 IMAD.HI.U32 R6, R9, R6, RZ ;  /* 0x0000000609060227 */ /* 0x001fca00078e00ff */
[----:B--2---:R-:W-:Y:S01]  /*11f30*/  @P0 SHF.R.U32.HI R3, RZ, R15, R6 ;  /* 0x0000000fff030219 */ /* 0x004fe20000011606 */
[----:B------:R-:W-:-:S03]  /*11f40*/  IMAD R6, R12, UR4, RZ ;  /* 0x000000040c067c24 */ /* 0x000fc6000f8e02ff */
[----:B------:R-:W-:Y:S01]  /*11f50*/  IADD3 R4, P0, R3, R4, RZ ;  /* 0x0000000403047210 */ /* 0x000fe20007f1e0ff */
[----:B------:R-:W-:Y:S02]  /*11f60*/  IMAD.MOV R7, RZ, RZ, -R3 ;  /* 0x000000ffff077224 */ /* 0x000fe400078e0a03 */
[----:B------:R-:W-:Y:S01]  /*11f70*/  IMAD R6, R13, UR5, R6 ;  /* 0x000000050d067c24 */ /* 0x000fe2000f8e0206 */
[----:B------:R-:W-:Y:S01]  /*11f80*/  ULDC.64 UR4, c[0x0][0xb88] ;  /* 0x0002e20000047ab9 */ /* 0x000fe20000000a00 */
[----:B------:R-:W-:Y:S01]  /*11f90*/  IMAD R7, R14, R7, R9 ;  /* 0x000000070e077224 */ /* 0x000fe200078e0209 */
[----:B------:R-:W-:-:S04]  /*11fa0*/  SHF.R.S32.HI R9, RZ, 0x1f, R3 ;  /* 0x0000001fff097819 */ /* 0x000fc80000011403 */
        /* <DEDUP_REMOVED lines=11> */
.L_x_531:
[----:B------:R-:W-:Y:S05]  /*12060*/  BSYNC B1 ;  /* 0x0000000000017941 */ /* 0x000fea0003800000 */
.L_x_530:
[--C-:B------:R-:W-:Y:S01]  /*12070*/  SHF.R.S32.HI R14, RZ, 0x1f, R28.reuse ;  /* 0x0000001fff0e7819 */ /* 0x100fe2000001141c */
[----:B------:R-:W-:Y:S01]  /*12080*/  ULDC.64 UR4, c[0x0][0xaa0] ;  /* 0x0002a80000047ab9 */ /* 0x000fe20000000a00 */
[----:B------:R-:W-:Y:S01]  /*12090*/  SHF.R.S32.HI R27, RZ, 0x1f, R28 ;  /* 0x0000001fff1b7819 */ /* 0x000fe2000001141c */
[----:B0-----:R-:W-:Y:S01]  /*120a0*/  IMAD R3, R11, UR4, RZ ;  /* 0x000000040b037c24 */ /* 0x001fe2000f8e02ff */
[-C--:B------:R-:W-:Y:S01]  /*120b0*/  LEA.HI R14, R14, R28.reuse, RZ, 0x2 ;  /* 0x0000001c0e0e7211 */ /* 0x080fe200078f10ff */
[----:B------:R-:W-:Y:S01]  /*120c0*/  IMAD.WIDE.U32 R4, R0, UR4, RZ ;  /* 0x0000000400047c25 */ /* 0x000fe2000f8e00ff */
[----:B------:R-:W-:Y:S02]  /*120d0*/  LEA.HI R27, R27, R28, RZ, 0x2 ;  /* 0x0000001c1b1b7211 */ /* 0x000fe400078f10ff */
[----:B------:R-:W-:Y:S01]  /*120e0*/  LOP3.LUT R14, R14, 0xfffffffc, RZ, 0xc0, !PT ;  /* 0xfffffffc0e0e7812 */ /* 0x000fe200078ec0ff */
[----:B------:R-:W-:Y:S01]  /*120f0*/  IMAD R3, R0, UR5, R3 ;  /* 0x0000000500037c24 */ /* 0x000fe2000f8e0203 */
[----:B------:R-:W-:Y:S01]  /*12100*/  SHF.R.S32.HI R27, RZ, 0x2, R27 ;  /* 0x00000002ff1b7819 */ /* 0x000fe2000001141b */
[----:B------:R-:W-:-:S02]  /*12110*/  ULDC.64 UR4, c[0x0][0xae8] ;  /* 0x0002ba0000047ab9 */ /* 0x000fc40000000a00 */
[----:B------:R-:W-:Y:S02]  /*12120*/  IMAD.IADD R14, R28, 0x1, -R14 ;  /* 0x000000011c0e7824 */ /* 0x000fe400078e0a0e */
[----:B------:R-:W-:Y:S02]  /*12130*/  IMAD.IADD R5, R5, 0x1, R3 ;  /* 0x0000000105057824 */ /* 0x000fe400078e0203 */
[----:B------:R-:W-:Y:S02]  /*12140*/  IMAD R0, R14, 0x60, R27 ;  /* 0x000000600e007824 */ /* 0x000fe400078e021b */
[----:B------:R-:W-:Y:S02]  /*12150*/  IMAD R6, R10, UR4, RZ ;  /* 0x000000040a067c24 */ /* 0x000fe4000f8e02ff */
[----:B------:R-:W-:Y:S02]  /*12160*/  IMAD R9, R26, 0xc0, R0 ;  /* 0x000000c01a097824 */ /* 0x000fe400078e0200 */
[----:B------:R-:W-:-:S02]  /*12170*/  IMAD R7, R24, UR5, R6 ;  /* 0x0000000518077c24 */ /* 0x000fc4000f8e0206 */
[----:B------:R-:W-:-:S04]  /*12180*/  @P2 IMAD.HI.U32 R0, R9, R20, RZ ;  /* 0x0000001409002227 */ /* 0x000fc800078e00ff */
[----:B------:R-:W-:Y:S01]  /*12190*/  IMAD.WIDE.U32 R4, R24, UR4, R4 ;  /* 0x0000000418047c25 */ /* 0x000fe2000f8e0004 */
[----:B------:R-:W-:-:S03]  /*121a0*/  ULDC.64 UR4, c[0x0][0xaf0] ;  /* 0x0002bc0000047ab9 */ /* 0x000fc60000000a00 */
[----:B------:R-:W-:Y:S01]  /*121b0*/  IMAD.MOV.U32 R3, RZ, RZ, R9 ;  /* 0x000000ffff037224 */ /* 0x000fe200078e0009 */
[----:B------:R-:W-:Y:S01]  /*121c0*/  @P2 SHF.R.U32.HI R3, RZ, R25, R0 ;  /* 0x00000019ff032219 */ /* 0x000fe20000011600 */
[----:B------:R-:W-:Y:S02]  /*121d0*/  IMAD R6, R12, UR4, RZ ;  /* 0x000000040c067c24 */ /* 0x000fe4000f8e02ff */
[----:B------:R-:W-:Y:S01]  /*121e0*/  IMAD.IADD R5, R5, 0x1, R7 ;  /* 0x0000000105057824 */ /* 0x000fe200078e0207 */
[----:B------:R-:W-:Y:S01]  /*121f0*/  SHF.R.S32.HI R0, RZ, 0x1f, R3 ;  /* 0x0000001fff007819 */ /* 0x000fe20000011403 */
[C---:B------:R-:W-:Y:S02]  /*12200*/  IMAD R7, R13.reuse, UR5, R6 ;  /* 0x000000050d077c24 */ /* 0x040fe4000f8e0206 */
[----:B------:R-:W-:Y:S01]  /*12210*/  IMAD.WIDE.U32 R4, R13, UR4, R4 ;  /* 0x000000040d047c25 */ /* 0x000fe2000f8e0004 */
[----:B------:R-:W-:-:S03]  /*12220*/  ULDC.64 UR4, c[0x0][0xae0] ;  /* 0x0002b80000047ab9 */ /* 0x000fc60000000a00 */
[----:B------:R-:W-:Y:S02]  /*12230*/  IMAD.MOV R6, RZ, RZ, -R3 ;  /* 0x000000ffff067224 */ /* 0x000fe400078e0a03 */
[----:B------:R-:W-:Y:S02]  /*12240*/  IMAD.IADD R5, R5, 0x1, R7 ;  /* 0x0000000105057824 */ /* 0x000fe400078e0207 */
[----:B------:R-:W-:Y:S02]  /*12250*/  IMAD R0, R0, UR4, RZ ;  /* 0x0000000400007c24 */ /* 0x000fe4000f8e02ff */
[----:B------:R-:W-:Y:S02]  /*12260*/  IMAD R7, R21, R6, R9 ;  /* 0x0000000615077224 */ /* 0x000fe400078e0209 */
[C---:B------:R-:W-:Y:S02]  /*12270*/  IMAD R9, R3.reuse, UR5, R0 ;  /* 0x0000000503097c24 */ /* 0x040fe4000f8e0200 */
[----:B------:R-:W-:Y:S01]  /*12280*/  IMAD.WIDE.U32 R4, R3, UR4, R4 ;  /* 0x0000000403047c25 */ /* 0x000fe2000f8e0004 */
[----:B------:R-:W-:Y:S01]  /*12290*/  SHF.R.S32.HI R0, RZ, 0x1f, R7 ;  /* 0x0000001fff007819 */ /* 0x000fe20000011407 */
[----:B------:R-:W-:-:S02]  /*122a0*/  ULDC.64 UR4, c[0x0][0xad8] ;  /* 0x0002b60000047ab9 */ /* 0x000fc40000000a00 */
[----:B------:R-:W-:Y:S02]  /*122b0*/  IMAD.IADD R5, R5, 0x1, R9 ;  /* 0x0000000105057824 */ /* 0x000fe400078e0209 */
[----:B------:R-:W-:Y:S02]  /*122c0*/  IMAD R0, R0, UR4, RZ ;  /* 0x0000000400007c24 */ /* 0x000fe4000f8e02ff */
[----:B------:R-:W-:-:S04]  /*122d0*/  IMAD.WIDE.U32 R4, R7, UR4, R4 ;  /* 0x0000000407047c25 */ /* 0x000fc8000f8e0004 */
[----:B------:R-:W-:Y:S01]  /*122e0*/  IMAD R3, R7, UR5, R0 ;  /* 0x0000000507037c24 */ /* 0x000fe2000f8e0200 */
[----:B------:R-:W-:Y:S01]  /*122f0*/  ULDC.64 UR4, c[0x0][0xa80] ;  /* 0x0002a00000047ab9 */ /* 0x000fe20000000a00 */
[----:B------:R-:W-:Y:S01]  /*12300*/  IMAD.SHL.U32 R9, R14, 0x8, RZ ;  /* 0x000000080e097824 */ /* 0x000fe200078e00ff */
[C---:B------:R-:W-:Y:S01]  /*12310*/  LEA R0, P0, R4.reuse, UR4, 0x1 ;  /* 0x0000000404007c11 */ /* 0x040fe2000f8008ff */
[----:B------:R-:W-:Y:S01]  /*12320*/  IMAD.IADD R3, R5, 0x1, R3 ;  /* 0x0000000105037824 */ /* 0x000fe200078e0203 */
[----:B------:R-:W-:Y:S01]  /*12330*/  UMOV UR4, 0xffffffff ;  /* 0xffffffff00047882 */ /* 0x000fe20000000000 */
[C---:B------:R-:W-:Y:S02]  /*12340*/  VIADD R10, R9.reuse, 0x40 ;  /* 0x00000040090a7836 */ /* 0x040fe40000000000 */
[----:B------:R-:W-:Y:S01]  /*12350*/  VIADD R7, R9, 0x20 ;  /* 0x0000002009077836 */ /* 0x000fe20000000000 */
[----:B------:R-:W-:Y:S02]  /*12360*/  LEA.HI.X R4, R4, UR5, R3, 0x1, P0 ;  /* 0x0000000504047c11 */ /* 0x000fe400080f0c03 */
[----:B------:R-:W-:-:S02]  /*12370*/  SHF.R.S32.HI R20, RZ, 0x1f, R10 ;  /* 0x0000001fff147819 */ /* 0x000fc4000001140a */
[----:B------:R-:W-:Y:S01]  /*12380*/  SHF.R.S32.HI R24, RZ, 0x1f, R7 ;  /* 0x0000001fff187819 */ /* 0x000fe20000011407 */
[----:B------:R-:W-:Y:S06]  /*12390*/  BRA.DIV UR4, `(.L_x_532) ;  /* 0x0000007604d87947 */ /* 0x000fec000b800000 */
[----:B------:R0:W2:Y:S04]  /*123a0*/  SHFL.IDX PT, R3, R4, RZ, 0x1c1f ;  /* 0x001c1fff04037589 */ /* 0x0000a800000e0000 */
[----:B------:R0:W3:Y:S02]  /*123b0*/  SHFL.IDX PT, R14, R0, RZ, 0x1c1f ;  /* 0x001c1fff000e7589 */ /* 0x0000e400000e0000 */
.L_x_694:
[----:B------:R-:W-:Y:S01]  /*123c0*/  IMAD R21, R8, R21, RZ ;  /* 0x0000001508157224 */ /* 0x000fe200078e02ff */
[----:B------:R-:W-:Y:S01]  /*123d0*/  BSSY B1, `(.L_x_533) ;  /* 0x0000011000017945 */ /* 0x000fe20003800000 */
[----:B------:R-:W-:-:S05]  /*123e0*/  IMAD R6, R26, 0xc0, R27 ;  /* 0x000000c01a067824 */ /* 0x000fca00078e021b */
[----:B------:R-:W-:-:S13]  /*123f0*/  ISETP.GE.AND P0, PT, R6, R21, PT ;  /* 0x000000150600720c */ /* 0x000fda0003f06270 */
[----:B------:R-:W-:Y:S05]  /*12400*/  @P0 BRA `(.L_x_534) ;  /* 0x0000000000340947 */ /* 0x000fea0003800000 */
[----:B------:R-:W-:Y:S02]  /*12410*/  ULDC UR4, c[0x0][0xac8] ;  /* 0x0002b20000047ab9 */ /* 0x000fe40000000800 */
[----:B------:R-:W-:Y:S02]  /*12420*/  ISETP.GE.AND P2, PT, R9, UR4, PT ;  /* 0x0000000409007c0c */ /* 0x000fe4000bf46270 */
[----:B------:R-:W-:Y:S02]  /*12430*/  ISETP.GE.AND P3, PT, R7, UR4, PT ;  /* 0x0000000407007c0c */ /* 0x000fe4000bf66270 */
[----:B------:R-:W-:-:S09]  /*12440*/  ISETP.GE.AND P4, PT, R10, UR4, PT ;  /* 0x000000040a007c0c */ /* 0x000fd2000bf86270 */
[----:B--2---:R-:W-:Y:S02]  /*12450*/  @!P2 IMAD.MOV.U32 R15, RZ, RZ, R3 ;  /* 0x000000ffff0fa224 */ /* 0x004fe400078e0003 */
[-C--:B---3--:R-:W-:Y:S02]  /*12460*/  @!P3 LEA R26, P0, R7, R14.reuse, 0x1 ;  /* 0x0000000e071ab211 */ /* 0x088fe400078008ff */
[C---:B------:R-:W-:Y:S01]  /*12470*/  @!P4 LEA R28, P1, R10.reuse, R14, 0x1 ;  /* 0x0000000e0a1cc211 */ /* 0x040fe200078208ff */
[----:B------:R-:W-:Y:S01]  /*12480*/  @!P2 IMAD.WIDE R12, R9, 0x2, R14 ;  /* 0x00000002090ca825 */ /* 0x000fe200078e020e */
[-C--:B------:R-:W-:Y:S02]  /*12490*/  @!P3 LEA.HI.X R27, R7, R3.reuse, R24, 0x1, P0 ;  /* 0x00000003071bb211 */ /* 0x080fe400000f0c18 */
[----:B------:R-:W-:Y:S02]  /*124a0*/  @!P4 LEA.HI.X R29, R10, R3, R20, 0x1, P1 ;  /* 0x000000030a1dc211 */ /* 0x000fe400008f0c14 */
[----:B------:R4:W-:Y:S04]  /*124b0*/  @!P2 ST.E.128 desc[UR42][R12.64], RZ ;  /* 0x000000ff0c00a985 */ /* 0x0009e8000c101d2a */
[----:B------:R4:W-:Y:S04]  /*124c0*/  @!P3 ST.E.128 desc[UR42][R26.64], RZ ;  /* 0x000000ff1a00b985 */ /* 0x0009e8000c101d2a */
[----:B------:R4:W-:Y:S02]  /*124d0*/  @!P4 ST.E.128 desc[UR42][R28.64], RZ ;  /* 0x000000ff1c00c985 */ /* 0x0009e4000c101d2a */
.L_x_534:
[----:B------:R-:W-:Y:S05]  /*124e0*/  BSYNC B1 ;  /* 0x0000000000017941 */ /* 0x000fea0003800000 */
.L_x_533:
[----:B------:R-:W-:-:S03]  /*124f0*/  UMOV UR4, 0xffffffff ;  /* 0xffffffff00047882 */ /* 0x000fc60000000000 */
[----:B------:R-:W-:Y:S05]  /*12500*/  BRA.DIV UR4, `(.L_x_535) ;  /* 0x0000007604b07947 */ /* 0x000fea000b800000 */
[----:B--2---:R2:W0:Y:S04]  /*12510*/  SHFL.IDX PT, R3, R4, 0x1, 0x1c1f ;  /* 0x003c1f0004037f89 */ /* 0x00442800000e0000 */
[----:B---3--:R2:W3:Y:S02]  /*12520*/  SHFL.IDX PT, R14, R0, 0x1, 0x1c1f ;  /* 0x003c1f00000e7f89 */ /* 0x0084e400000e0000 */
.L_x_698:
[----:B0-2---:R-:W-:-:S05]  /*12530*/  VIADD R0, R6, 0x60 ;  /* 0x0000006006007836 */ /* 0x005fca0000000000 */
[----:B------:R-:W-:-:S13]  /*12540*/  ISETP.GE.AND P0, PT, R0, R21, PT ;  /* 0x000000150000720c */ /* 0x000fda0003f06270 */
[----:B------:R-:W-:Y:S05]  /*12550*/  @P0 BRA `(.L_x_528) ;  /* 0x0000000000340947 */ /* 0x000fea0003800000 */
[----:B------:R-:W-:Y:S02]  /*12560*/  ULDC UR4, c[0x0][0xac8] ;  /* 0x0002b20000047ab9 */ /* 0x000fe40000000800 */
[----:B------:R-:W-:Y:S02]  /*12570*/  ISETP.GE.AND P2, PT, R9, UR4, PT ;  /* 0x0000000409007c0c */ /* 0x000fe4000bf46270 */
[----:B------:R-:W-:Y:S02]  /*12580*/  ISETP.GE.AND P3, PT, R7, UR4, PT ;  /* 0x0000000407007c0c */ /* 0x000fe4000bf66270 */
[----:B------:R-:W-:-:S09]  /*12590*/  ISETP.GE.AND P4, PT, R10, UR4, PT ;  /* 0x000000040a007c0c */ /* 0x000fd2000bf86270 */
[----:B------:R-:W-:Y:S02]  /*125a0*/  @!P2 IMAD.MOV.U32 R15, RZ, RZ, R3 ;  /* 0x000000ffff0fa224 */ /* 0x000fe400078e0003 */
        /* <DEDUP_REMOVED lines=8> */
.L_x_528:
[----:B------:R-:W-:Y:S05]  /*12630*/  BSYNC B0 ;  /* 0x0000000000007941 */ /* 0x000fea0003800000 */
.L_x_523:
[----:B------:R-:W-:Y:S02]  /*12640*/  ULDC UR4, c[0x0][0xc3c] ;  /* 0x00030f0000047ab9 */ /* 0x000fe40000000800 */
[----:B-1----:R-:W-:-:S13]  /*12650*/  ISETP.GE.AND P0, PT, R35, UR4, PT ;  /* 0x0000000423007c0c */ /* 0x002fda000bf06270 */
[----:B------:R-:W-:Y:S05]  /*12660*/  @!P0 BRA `(.L_x_536) ;  /* 0xfffffeec00988947 */ /* 0x000fea000383ffff */
[----:B------:R-:W-:Y:S05]  /*12670*/  BRA `(.L_x_394) ;  /* 0x0000006800487947 */ /* 0x000fea0003800000 */
.L_x_392:
        /* <DEDUP_REMOVED lines=16> */
.L_x_537:
        /* <DEDUP_REMOVED lines=37> */
[----:B------:R-:W0:Y:S01]  /*129d0*/  LDC R6, c[0x0][0xc3c] ;  /* 0x00030f00ff067b82 */ /* 0x000e220000000800 */
[----:B------:R-:W-:Y:S01]  /*129e0*/  IMAD.MOV.U32 R4, RZ, RZ, R3 ;  /* 0x000000ffff047224 */ /* 0x000fe200078e0003 */
[----:B------:R-:W-:Y:S01]  /*129f0*/  UMOV UR4, URZ ;  /* 0x0000003f00047c82 */ /* 0x000fe20008000000 */
[----:B------:R-:W-:Y:S01]  /*12a00*/  ULDC UR7, c[0x0][0xc3c] ;  /* 0x00030f0000077ab9 */ /* 0x000fe20000000800 */
[----:B------:R-:W-:-:S05]  /*12a10*/  ULDC UR5, c[0x0][0xc38] ;  /* 0x00030e0000057ab9 */ /* 0x000fca0000000800 */
.L_x_543:
[----:B------:R-:W-:Y:S01]  /*12a20*/  UIADD3 UR4, UR4, 0x1f, URZ ;  /* 0x0000001f04047890 */ /* 0x000fe2000fffe03f */
[----:B------:R-:W-:-:S05]  /*12a30*/  IMAD.U32 R19, RZ, RZ, UR7 ;  /* 0x00000007ff137e24 */ /* 0x000fca000f8e00ff */
        /* <DEDUP_REMOVED lines=10> */
.L_x_542:
[----:B------:R-:W-:Y:S05]  /*12ae0*/  BSYNC B0 ;  /* 0x0000000000007941 */ /* 0x000fea0003800000 */
.L_x_541:
[----:B0----5:R-:W0:Y:S02]  /*12af0*/  SHFL.UP PT, R2, R0, 0x1, RZ ;  /* 0x0420000000027989 */ /* 0x021e2400000e00ff */
        /* <DEDUP_REMOVED lines=20> */
.L_x_539:
        /* <DEDUP_REMOVED lines=15> */
.L_x_544:
[----:B---3--:R-:W-:Y:S01]  /*12d30*/  IMAD R16, R16, UR5, R9 ;  /* 0x0000000510107c24 */ /* 0x008fe2000f8e0209 */
[----:B0-----:R-:W-:Y:S01]  /*12d40*/  IABS R2, R0 ;  /* 0x0000000000027213 */ /* 0x001fe20000000000 */
[----:B-12---:R-:W-:Y:S02]  /*12d50*/  IMAD.MOV R7, RZ, RZ, -R3 ;  /* 0x000000ffff077224 */ /* 0x006fe400078e0a03 */
[----:B------:R-:W-:Y:S01]  /*12d60*/  VIADD R19, R19, UR4 ;  /* 0x0000000413137c36 */ /* 0x000fe20008000000 */
[----:B------:R-:W-:Y:S01]  /*12d70*/  IADD3 R9, -R16, UR6, RZ ;  /* 0x0000000610097c10 */ /* 0x000fe2000fffe1ff */
[----:B------:R-:W-:Y:S02]  /*12d80*/  IMAD.MOV R8, RZ, RZ, -R2 ;  /* 0x000000ffff087224 */ /* 0x000fe400078e0a02 */
[----:B------:R-:W-:Y:S01]  /*12d90*/  IMAD R7, R7, R4, RZ ;  /* 0x0000000407077224 */ /* 0x000fe200078e02ff */
[----:B------:R-:W-:Y:S01]  /*12da0*/  IABS R6, R9 ;  /* 0x0000000900067213 */ /* 0x000fe20000000000 */
[----:B------:R-:W-:-:S04]  /*12db0*/  IMAD.MOV.U32 R2, RZ, RZ, RZ ;  /* 0x000000ffff027224 */ /* 0x000fc800078e00ff */
        /* <DEDUP_REMOVED lines=19> */
.L_x_540:
[----:B------:R-:W-:Y:S02]  /*12ef0*/  IMAD.MOV.U32 R17, RZ, RZ, RZ ;  /* 0x000000ffff117224 */ /* 0x000fe400078e00ff */
[----:B------:R-:W-:Y:S02]  /*12f00*/  IMAD.U32 R16, RZ, RZ, UR6 ;  /* 0x00000006ff107e24 */ /* 0x000fe4000f8e00ff */
[----:B------:R-:W-:-:S07]  /*12f10*/  IMAD.MOV.U32 R18, RZ, RZ, RZ ;  /* 0x000000ffff127224 */ /* 0x000fce00078e00ff */
.L_x_545:
[----:B------:R-:W-:-:S13]  /*12f20*/  ISETP.NE.AND P0, PT, R5, RZ, PT ;  /* 0x000000ff0500720c */ /* 0x000fda0003f05270 */
[----:B------:R-:W0:Y:S01]  /*12f30*/  @!P0 S2R R3, SR_CgaCtaId ;  /* 0x0000000000038919 */ /* 0x000e220000008800 */
[----:B------:R-:W-:-:S04]  /*12f40*/  @!P0 MOV R0, 0x400 ;  /* 0x0000040000008802 */ /* 0x000fc80000000f00 */
[----:B0-----:R-:W-:-:S05]  /*12f50*/  @!P0 LEA R0, R3, R0, 0x18 ;  /* 0x0000000003008211 */ /* 0x001fca00078ec0ff */
[----:B------:R0:W-:Y:S01]  /*12f60*/  @!P0 STS.128 [R0+0x2d8d0], R16 ;  /* 0x02d8d01000008388 */ /* 0x0001e20000000c00 */
[----:B------:R-:W-:Y:S06]  /*12f70*/  BAR.ARV 0x5, 0x200 ;  /* 0x0148000000007b1d */ /* 0x000fec0000002000 */
.L_x_538:
[----:B0-----:R-:W-:Y:S01]  /*12f80*/  IMAD.MOV.U32 R0, RZ, RZ, 0x1 ;  /* 0x00000001ff007424 */ /* 0x001fe200078e00ff */
[----:B------:R0:W-:Y:S01]  /*12f90*/  STL [R1+0x48], RZ ;  /* 0x000048ff01007387 */ /* 0x0001e20000100800 */
[----:B------:R-:W-:Y:S01]  /*12fa0*/  ULDC UR4, c[0x0][0xc3c] ;  /* 0x00030f0000047ab9 */ /* 0x000fe20000000800 */
[----:B------:R-:W-:Y:S01]  /*12fb0*/  IMAD.MOV.U32 R26, RZ, RZ, RZ ;  /* 0x000000ffff1a7224 */ /* 0x000fe200078e00ff */
[----:B-1----:R-:W-:Y:S01]  /*12fc0*/  ISETP.GE.AND P0, PT, R19, UR4, PT ;  /* 0x0000000413007c0c */ /* 0x002fe2000bf06270 */
[----:B------:R0:W-:-:S12]  /*12fd0*/  STL [R1], R0 ;  /* 0x0000000001007387 */ /* 0x0001d80000100800 */
[----:B0-----:R-:W-:Y:S05]  /*12fe0*/  @P0 BRA `(.L_x_546) ;  /* 0x0000005c00080947 */ /* 0x001fea0003800000 */
[----:B------:R-:W0:Y:S01]  /*12ff0*/  S2R R7, SR_TID.X ;  /* 0x0000000000077919 */ /* 0x000e220000002100 */
[----:B------:R-:W1:Y:S01]  /*13000*/  S2UR UR5, SR_CgaCtaId ;  /* 0x00000000000579c3 */ /* 0x000e620000008800 */
[----:B------:R-:W-:Y:S01]  /*13010*/  UMOV UR4, 0x400 ;  /* 0x0000040000047882 */ /* 0x000fe20000000000 */
[----:B------:R-:W-:Y:S01]  /*13020*/  BSSY B8, `(.L_x_546) ;  /* 0x00005be000087945 */ /* 0x000fe20003800000 */
[----:B------:R-:W-:Y:S01]  /*13030*/  IMAD.MOV.U32 R26, RZ, RZ, RZ ;  /* 0x000000ffff1a7224 */ /* 0x000fe200078e00ff */
[----:B------:R-:W-:Y:S01]  /*13040*/  ULDC.64 UR40, c[0x0][0x198] ;  /* 0x0000660000287ab9 */ /* 0x000fe20000000a00 */
[----:B------:R-:W-:Y:S01]  /*13050*/  IMAD.MOV.U32 R28, RZ, RZ, RZ ;  /* 0x000000ffff1c7224 */ /* 0x000fe200078e00ff */
[----:B------:R-:W-:Y:S01]  /*13060*/  ULOP3.LUT UR38, UR36, 0x2, URZ, 0xfc, !UPT ;  /* 0x0000000224267892 */ /* 0x000fe2000f8efc3f */
[----:B------:R-:W-:Y:S01]  /*13070*/  ULDC UR37, c[0x0][0xc] ;  /* 0x0000030000257ab9 */ /* 0x000fe20000000800 */
[----:B-1----:R-:W-:-:S06]  /*13080*/  ULEA UR4, UR5, UR4, 0x18 ;  /* 0x0000000405047291 */ /* 0x002fcc000f8ec03f */
[----:B------:R-:W-:Y:S01]  /*13090*/  IMAD.U32 R22, RZ, RZ, UR4 ;  /* 0x00000004ff167e24 */ /* 0x000fe2000f8e00ff */
[C---:B0-----:R-:W-:Y:S01]  /*130a0*/  LOP3.LUT R6, R7.reuse, 0x7f, RZ, 0xc0, !PT ;  /* 0x0000007f07067812 */ /* 0x041fe200078ec0ff */
[----:B------:R-:W-:-:S04]  /*130b0*/  IMAD.SHL.U32 R0, R7, 0x8, RZ ;  /* 0x0000000807007824 */ /* 0x000fc800078e00ff */
[----:B------:R-:W-:Y:S01]  /*130c0*/  IMAD.SHL.U32 R4, R6, 0x8, RZ ;  /* 0x0000000806047824 */ /* 0x000fe200078e00ff */
[C---:B------:R-:W-:Y:S02]  /*130d0*/  LOP3.LUT R3, R0.reuse, 0x20, RZ, 0xc0, !PT ;  /* 0x0000002000037812 */ /* 0x040fe400078ec0ff */
[----:B------:R-:W-:Y:S02]  /*130e0*/  LOP3.LUT R2, R0, 0xd8, RZ, 0xc0, !PT ;  /* 0x000000d800027812 */ /* 0x000fe400078ec0ff */
[----:B------:R-:W-:Y:S01]  /*130f0*/  LOP3.LUT R3, R3, 0x300, R4, 0xf8, !PT ;  /* 0x0000030003037812 */ /* 0x000fe200078ef804 */
[----:B------:R-:W-:Y:S01]  /*13100*/  IMAD.MOV.U32 R4, RZ, RZ, 0x1 ;  /* 0x00000001ff047424 */ /* 0x000fe200078e00ff */
[----:B------:R-:W-:Y:S02]  /*13110*/  LOP3.LUT R2, R2, 0x18, R7, 0x78, !PT ;  /* 0x0000001802027812 */ /* 0x000fe400078e7807 */
[----:B------:R-:W-:Y:S02]  /*13120*/  LOP3.LUT R0, R0, 0x18, RZ, 0xc0, !PT ;  /* 0x0000001800007812 */ /* 0x000fe400078ec0ff */
[----:B------:R-:W-:Y:S01]  /*13130*/  LOP3.LUT R5, R3, R2, RZ, 0xfc, !PT ;  /* 0x0000000203057212 */ /* 0x000fe200078efcff */
[----:B------:R-:W-:Y:S01]  /*13140*/  IMAD.SHL.U32 R2, R7, 0x20, RZ ;  /* 0x0000002007027824 */ /* 0x000fe200078e00ff */
[----:B------:R-:W-:-:S03]  /*13150*/  SHF.R.U32.HI R3, RZ, 0x2, R6 ;  /* 0x00000002ff037819 */ /* 0x000fc60000011606 */
[----:B------:R-:W-:Y:S01]  /*13160*/  STL [R1+0x14], R5 ;  /* 0x0000140501007387 */ /* 0x000fe20000100800 */
[----:B------:R-:W-:-:S03]  /*13170*/  LOP3.LUT R2, R2, 0x60, RZ, 0xc0, !PT ;  /* 0x0000006002027812 */ /* 0x000fc600078ec0ff */
[----:B------:R-:W-:Y:S04]  /*13180*/  STL [R1], R4 ;  /* 0x0000000401007387 */ /* 0x000fe80000100800 */
[----:B------:R0:W-:Y:S04]  /*13190*/  STL [R1+0x4], R4 ;  /* 0x0000040401007387 */ /* 0x0001e80000100800 */
[----:B------:R1:W-:Y:S01]  /*131a0*/  STL [R1+0x48], RZ ;  /* 0x000048ff01007387 */ /* 0x0003e20000100800 */
[----:B0-----:R-:W-:Y:S02]  /*131b0*/  LOP3.LUT R4, R3, R2, RZ, 0xfc, !PT ;  /* 0x0000000203047212 */ /* 0x001fe400078efcff */
[----:B------:R-:W-:-:S02]  /*131c0*/  LOP3.LUT R3, R0, 0x20, RZ, 0xfc, !PT ;  /* 0x0000002000037812 */ /* 0x000fc400078efcff */
[----:B------:R-:W-:Y:S01]  /*131d0*/  LOP3.LUT R2, R0, 0x40, RZ, 0xfc, !PT ;  /* 0x0000004000027812 */ /* 0x000fe200078efcff */
[----:B------:R-:W-:-:S05]  /*131e0*/  IMAD R0, R5, 0x2, R22 ;  /* 0x0000000205007824 */ /* 0x000fca00078e0216 */
[----:B------:R1:W-:Y:S02]  /*131f0*/  STL [R1+0x30], R0 ;  /* 0x0000300001007387 */ /* 0x0003e40000100800 */
.L_x_647:
[----:B0-----:R-:W0:Y:S02]  /*13200*/  LDC.64 R2, c[0x0][0xc88] ;  /* 0x00032200ff027b82 */ /* 0x001e240000000a00 */
[----:B0-----:R-:W-:-:S05]  /*13210*/  IMAD.WIDE R2, R19, 0x4, R2 ;  /* 0x0000000413027825 */ /* 0x001fca00078e0202 */
[----:B-1----:R-:W1:Y:S01]  /*13220*/  LDG.E R29, desc[UR42][R2.64] ;  /* 0x0000002a021d7981 */ /* 0x002e62000c1e1900 */
[----:B------:R-:W-:Y:S05]  /*13230*/  YIELD ;  /* 0x0000000000007946 */ /* 0x000fea0003800000 */
[----:B------:R-:W-:Y:S01]  /*13240*/  ULDC.64 UR4, c[0x0][0xa28] ;  /* 0x00028a0000047ab9 */ /* 0x000fe20000000a00 */
[----:B------:R-:W-:Y:S01]  /*13250*/  IMAD.MOV.U32 R9, RZ, RZ, RZ ;  /* 0x000000ffff097224 */ /* 0x000fe200078e00ff */
[----:B------:R-:W-:Y:S01]  /*13260*/  ISETP.NE.U32.AND P0, PT, RZ, UR4, PT ;  /* 0x00000004ff007c0c */ /* 0x000fe2000bf05070 */
[----:B------:R-:W-:Y:S01]  /*13270*/  IMAD.MOV.U32 R6, RZ, RZ, RZ ;  /* 0x000000ffff067224 */ /* 0x000fe200078e00ff */
[----:B------:R-:W-:Y:S01]  /*13280*/  ULDC.64 UR8, c[0x0][0xa18] ;  /* 0x0002860000087ab9 */ /* 0x000fe20000000a00 */
[----:B------:R-:W-:Y:S01]  /*13290*/  ULDC.64 UR6, c[0x0][0xa10] ;  /* 0x0002840000067ab9 */ /* 0x000fe20000000a00 */
[----:B------:R-:W-:-:S02]  /*132a0*/  ISETP.NE.AND.EX P0, PT, RZ, UR5, PT, P0 ;  /* 0x00000005ff007c0c */ /* 0x000fc4000bf05300 */
[----:B-1----:R-:W-:-:S11]  /*132b0*/  SHF.R.S32.HI R0, RZ, 0x1f, R29 ;  /* 0x0000001fff007819 */ /* 0x002fd6000001141d */
[C---:B------:R-:W-:Y:S01]  /*132c0*/  @P0 LEA R2, P1, R29.reuse, UR4, 0x2 ;  /* 0x000000041d020c11 */ /* 0x040fe2000f8210ff */
[C---:B------:R-:W-:Y:S01]  /*132d0*/  IMAD.SHL.U32 R24, R29.reuse, 0x4, RZ ;  /* 0x000000041d187824 */ /* 0x040fe200078e00ff */
[C-C-:B------:R-:W-:Y:S01]  /*132e0*/  SHF.L.U64.HI R25, R29.reuse, 0x2, R0.reuse ;  /* 0x000000021d197819 */ /* 0x140fe20000010200 */
[----:B------:R0:W-:Y:S01]  /*132f0*/  STL [R1+0x34], R0 ;  /* 0x0000340001007387 */ /* 0x0001e20000100800 */
[----:B------:R-:W-:Y:S01]  /*13300*/  @P0 LEA.HI.X R3, R29, UR5, R0, 0x2, P1 ;  /* 0x000000051d030c11 */ /* 0x000fe200088f1400 */
[----:B------:R-:W-:-:S04]  /*13310*/  ULDC.64 UR4, c[0x0][0xa00] ;  /* 0x0002800000047ab9 */ /* 0x000fc80000000a00 */
[----:B--2---:R1:W2:Y:S01]  /*13320*/  @P0 LDG.E R9, desc[UR42][R2.64] ;  /* 0x0000002a02090981 */ /* 0x0042a2000c1e1900 */
[----:B------:R-:W-:Y:S02]  /*13330*/  ISETP.NE.U32.AND P0, PT, RZ, UR4, PT ;  /* 0x00000004ff007c0c */ /* 0x000fe4000bf05070 */
[----:B------:R-:W-:Y:S01]  /*13340*/  ISETP.NE.U32.AND P2, PT, RZ, UR8, PT ;  /* 0x00000008ff007c0c */ /* 0x000fe2000bf45070 */
[----:B0-----:R-:W-:Y:S01]  /*13350*/  IMAD.MOV.U32 R0, RZ, RZ, RZ ;  /* 0x000000ffff007224 */ /* 0x001fe200078e00ff */
[----:B------:R-:W-:Y:S02]  /*13360*/  ISETP.NE.AND.EX P0, PT, RZ, UR5, PT, P0 ;  /* 0x00000005ff007c0c */ /* 0x000fe4000bf05300 */
[----:B------:R-:W-:Y:S02]  /*13370*/  ISETP.NE.AND.EX P2, PT, RZ, UR9, PT, P2 ;  /* 0x00000009ff007c0c */ /* 0x000fe4000bf45320 */
[----:B------:R-:W-:Y:S02]  /*13380*/  ISETP.NE.U32.AND P1, PT, RZ, UR6, PT ;  /* 0x00000006ff007c0c */ /* 0x000fe4000bf25070 */
[----:B-1----:R-:W-:-:S02]  /*13390*/  IADD3 R2, P3, R24, UR4, RZ ;  /* 0x0000000418027c10 */ /* 0x002fc4000ff7e0ff */
[----:B------:R-:W-:Y:S02]  /*133a0*/  ISETP.NE.AND.EX P1, PT, RZ, UR7, PT, P1 ;  /* 0x00000007ff007c0c */ /* 0x000fe4000bf25310 */
[----:B------:R-:W-:Y:S02]  /*133b0*/  IADD3.X R3, R25, UR5, RZ, P3, !PT ;  /* 0x0000000519037c10 */ /* 0x000fe40009ffe4ff */
[----:B------:R-:W-:-:S03]  /*133c0*/  IADD3 R4, P4, R24, UR6, RZ ;  /* 0x0000000618047c10 */ /* 0x000fc6000ff9e0ff */
[----:B------:R-:W3:Y:S01]  /*133d0*/  @P0 LDG.E R6, desc[UR42][R2.64] ;  /* 0x0000002a02060981 */ /* 0x000ee2000c1e1900 */
[----:B------:R-:W-:Y:S01]  /*133e0*/  ULDC UR4, c[0x0][0x288] ;  /* 0x0000a20000047ab9 */ /* 0x000fe20000000800 */
[----:B------:R-:W-:Y:S01]  /*133f0*/  IADD3.X R5, R25, UR7, RZ, P4, !PT ;  /* 0x0000000719057c10 */ /* 0x000fe2000a7fe4ff */
[----:B------:R-:W-:Y:S01]  /*13400*/  IMAD.U32 R8, RZ, RZ, UR4 ;  /* 0x00000004ff087e24 */ /* 0x000fe2000f8e00ff */
[----:B------:R-:W-:-:S03]  /*13410*/  ULDC.64 UR4, c[0x0][0x418] ;  /* 0x0001060000047ab9 */ /* 0x000fc60000000a00 */
[----:B------:R-:W5:Y:S04]  /*13420*/  @P1 LDG.E R0, desc[UR42][R4.64] ;  /* 0x0000002a04001981 */ /* 0x000f68000c1e1900 */
[----:B---3--:R0:W-:Y:S02]  /*13430*/  STL [R1+0x8], R6 ;  /* 0x0000080601007387 */ /* 0x0081e40000100800 */
[----:B0-----:R-:W-:-:S04]  /*13440*/  @P2 IADD3 R6, P3, R24, UR8, RZ ;  /* 0x0000000818062c10 */ /* 0x001fc8000ff7e0ff */
[----:B------:R-:W-:-:S05]  /*13450*/  @P2 IADD3.X R7, R25, UR9, RZ, P3, !PT ;  /* 0x0000000919072c10 */ /* 0x000fca0009ffe4ff */
[----:B------:R0:W3:Y:S01]  /*13460*/  @P2 LDG.E R8, desc[UR42][R6.64] ;  /* 0x0000002a06082981 */ /* 0x0000e2000c1e1900 */
[----:B------:R-:W-:-:S03]  /*13470*/  UISETP.NE.U32.AND UP0, UPT, UR4, URZ, UPT ;  /* 0x0000003f0400728c */ /* 0x000fc6000bf05070 */
[----:B--2---:R1:W-:Y:S01]  /*13480*/  STL [R1+0x28], R9 ;  /* 0x0000280901007387 */ /* 0x0043e20000100800 */
[----:B------:R-:W-:Y:S01]  /*13490*/  UISETP.NE.AND.EX UP0, UPT, UR5, URZ, UPT, UP0 ;  /* 0x0000003f0500728c */ /* 0x000fe2000bf05300 */
[----:B------:R-:W-:Y:S02]  /*134a0*/  ULDC UR4, c[0x0][0x424] ;  /* 0x0001090000047ab9 */ /* 0x000fe40000000800 */
[----:B------:R-:W-:Y:S01]  /*134b0*/  ULDC UR5, c[0x0][0x2f0] ;  /* 0x0000bc0000057ab9 */ /* 0x000fe20000000800 */
[----:B------:R-:W-:-:S04]  /*134c0*/  USEL UR4, UR4, 0x1, UP0 ;  /* 0x0000000104047887 */ /* 0x000fc80008000000 */
[----:B------:R-:W-:-:S03]  /*134d0*/  UIMAD UR4, UR4, UR5, URZ ;  /* 0x00000005040472a4 */ /* 0x000fc6000f8e023f */
[----:B------:R-:W-:Y:S02]  /*134e0*/  ULDC UR5, c[0x0][0x348] ;  /* 0x0000d20000057ab9 */ /* 0x000fe40000000800 */
[----:B0-----:R-:W-:Y:S02]  /*134f0*/  IMAD.U32 R6, RZ, RZ, UR5 ;  /* 0x00000005ff067e24 */ /* 0x001fe4000f8e00ff */
[----:B------:R-:W-:Y:S01]  /*13500*/  IMAD.U32 R7, RZ, RZ, UR4 ;  /* 0x00000004ff077e24 */ /* 0x000fe2000f8e00ff */
[----:B---3--:R1:W-:Y:S01]  /*13510*/  STL [R1+0x40], R8 ;  /* 0x0000400801007387 */ /* 0x0083e20000100800 */
[----:B----4-:R-:W-:Y:S05]  /*13520*/  @P2 BRA `(.L_x_547) ;  /* 0x0000000000142947 */ /* 0x010fea0003800000 */
[----:B------:R-:W-:Y:S05]  /*13530*/  @!P0 BRA `(.L_x_547) ;  /* 0x0000000000108947 */ /* 0x000fea0003800000 */
[----:B-1----:R-:W2:Y:S04]  /*13540*/  LDG.E R8, desc[UR42][R2.64] ;  /* 0x0000002a02087981 */ /* 0x002ea8000c1e1900 */
[----:B------:R-:W2:Y:S02]  /*13550*/  LDG.E R2, desc[UR42][R2.64+0x4] ;  /* 0x0000042a02027981 */ /* 0x000ea4000c1e1900 */
[----:B--2---:R-:W-:-:S05]  /*13560*/  IMAD.IADD R2, R2, 0x1, -R8 ;  /* 0x0000000102027824 */ /* 0x004fca00078e0a08 */
[----:B------:R0:W-:Y:S02]  /*13570*/  STL [R1+0x40], R2 ;  /* 0x0000400201007387 */ /* 0x0001e40000100800 */
.L_x_547:
[----:B-1----:R-:W-:Y:S01]  /*13580*/  IMAD.MOV.U32 R8, RZ, RZ, R29 ;  /* 0x000000ffff087224 */ /* 0x002fe200078e001d */
[----:B------:R-:W-:Y:S02]  /*13590*/  ULDC.64 UR4, c[0x0][0xa20] ;  /* 0x0002880000047ab9 */ /* 0x000fe40000000a00 */
[----:B------:R-:W-:Y:S02]  /*135a0*/  ISETP.NE.U32.AND P0, PT, RZ, UR4, PT ;  /* 0x00000004ff007c0c */ /* 0x000fe4000bf05070 */
[----:B------:R1:W-:Y:S02]  /*135b0*/  STL [R1+0x10], R8 ;  /* 0x0000100801007387 */ /* 0x0003e40000100800 */
[----:B------:R-:W-:-:S13]  /*135c0*/  ISETP.NE.AND.EX P0, PT, RZ, UR5, PT, P0 ;  /* 0x00000005ff007c0c */ /* 0x000fda000bf05300 */
[----:B-1----:R-:W-:Y:S05]  /*135d0*/  @!P0 BRA `(.L_x_548) ;  /* 0x0000000000108947 */ /* 0x002fea0003800000 */
[----:B0-----:R-:W-:-:S04]  /*135e0*/  IADD3 R2, P0, R24, UR4, RZ ;  /* 0x0000000418027c10 */ /* 0x001fc8000ff1e0ff */
[----:B------:R-:W-:-:S05]  /*135f0*/  IADD3.X R3, R25, UR5, RZ, P0, !PT ;  /* 0x0000000519037c10 */ /* 0x000fca00087fe4ff */
[----:B------:R0:W5:Y:S01]  /*13600*/  LDG.E R7, desc[UR42][R2.64] ;  /* 0x0000002a02077981 */ /* 0x000162000c1e1900 */
[----:B------:R-:W-:Y:S05]  /*13610*/  BRA `(.L_x_549) ;  /* 0x0000000000247947 */ /* 0x000fea0003800000 */
.L_x_548:
[----:B------:R-:W-:Y:S02]  /*13620*/  ULDC.64 UR4, c[0x0][0xa08] ;  /* 0x0002820000047ab9 */ /* 0x000fe40000000a00 */
[----:B------:R-:W-:-:S04]  /*13630*/  ISETP.NE.U32.AND P0, PT, RZ, UR4, PT ;  /* 0x00000004ff007c0c */ /* 0x000fc8000bf05070 */
[----:B------:R-:W-:-:S13]  /*13640*/  ISETP.NE.AND.EX P0, PT, RZ, UR5, PT, P0 ;  /* 0x00000005ff007c0c */ /* 0x000fda000bf05300 */
[----:B------:R-:W-:Y:S05]  /*13650*/  @!P0 BRA `(.L_x_549) ;  /* 0x0000000000148947 */ /* 0x000fea0003800000 */
[----:B0-----:R-:W0:Y:S02]  /*13660*/  LDC.64 R2, c[0x0][0xa08] ;  /* 0x00028200ff027b82 */ /* 0x001e240000000a00 */
[----:B0-----:R-:W-:-:S05]  /*13670*/  IMAD.WIDE R2, R8, 0x4, R2 ;  /* 0x0000000408027825 */ /* 0x001fca00078e0202 */
[----:B------:R-:W2:Y:S04]  /*13680*/  LDG.E R7, desc[UR42][R2.64] ;  /* 0x0000002a02077981 */ /* 0x000ea8000c1e1900 */
[----:B------:R-:W2:Y:S02]  /*13690*/  LDG.E R2, desc[UR42][R2.64+0x4] ;  /* 0x0000042a02027981 */ /* 0x000ea4000c1e1900 */
[----:B--2---:R-:W-:-:S07]  /*136a0*/  IMAD.IADD R7, R2, 0x1, -R7 ;  /* 0x0000000102077824 */ /* 0x004fce00078e0a07 */
.L_x_549:
[----:B0-----:R-:W2:Y:S04]  /*136b0*/  @P1 LDG.E R2, desc[UR42][R4.64] ;  /* 0x0000002a04021981 */ /* 0x001ea8000c1e1900 */
[----:B------:R-:W2:Y:S01]  /*136c0*/  @P1 LDG.E R4, desc[UR42][R4.64+0x4] ;  /* 0x0000042a04041981 */ /* 0x000ea2000c1e1900 */
[----:B-----5:R-:W-:Y:S01]  /*136d0*/  IMAD.IADD R7, R7, 0x1, -R9 ;  /* 0x0000000107077824 */ /* 0x020fe200078e0a09 */
[----:B------:R-:W-:Y:S01]  /*136e0*/  BSSY B0, `(.L_x_550) ;  /* 0x000015c000007945 */ /* 0x000fe20003800000 */
[----:B--2---:R-:W-:-:S04]  /*136f0*/  @P1 IMAD.IADD R6, R4, 0x1, -R2 ;  /* 0x0000000104061824 */ /* 0x004fc800078e0a02 */
[----:B------:R-:W-:-:S05]  /*13700*/  IMAD.IADD R2, R7, 0x1, R6 ;  /* 0x0000000107027824 */ /* 0x000fca00078e0206 */
[----:B------:R0:W-:Y:S02]  /*13710*/  STL [R1+0x24], R2 ;  /* 0x0000240201007387 */ /* 0x0001e40000100800 */
[----:B0-----:R-:W-:-:S05]  /*13720*/  VIADD R2, R2, 0x7f ;  /* 0x0000007f02027836 */ /* 0x001fca0000000000 */
[----:B------:R-:W-:-:S04]  /*13730*/  SHF.R.S32.HI R3, RZ, 0x1f, R2 ;  /* 0x0000001fff037819 */ /* 0x000fc80000011402 */
[----:B------:R-:W-:Y:S01]  /*13740*/  LEA.HI R4, R3, R2, RZ, 0x7 ;  /* 0x0000000203047211 */ /* 0x000fe200078f38ff */
[----:B------:R-:W-:-:S03]  /*13750*/  IMAD.MOV R3, RZ, RZ, -R7 ;  /* 0x000000ffff037224 */ /* 0x000fc600078e0a07 */
[----:B------:R-:W-:Y:S01]  /*13760*/  LOP3.LUT R2, R4, 0xffffff80, RZ, 0xc0, !PT ;  /* 0xffffff8004027812 */ /* 0x000fe200078ec0ff */
[----:B------:R0:W-:Y:S01]  /*13770*/  STL [R1+0x44], R4 ;  /* 0x0000440401007387 */ /* 0x0001e20000100800 */
[----:B------:R-:W-:Y:S02]  /*13780*/  VIMNMX R3, RZ, R3, !PT ;  /* 0x00000003ff037248 */ /* 0x000fe40007fe0100 */
[----:B------:R-:W-:-:S04]  /*13790*/  VIADDMNMX R2, R2, -R7, R6, PT ;  /* 0x8000000702027246 */ /* 0x000fc80003800106 */
[----:B------:R-:W-:Y:S02]  /*137a0*/  ISETP.GT.AND P0, PT, R2, R3, PT ;  /* 0x000000030200720c */ /* 0x000fe40003f04270 */
[----:B------:R-:W-:-:S11]  /*137b0*/  SHF.R.U32.HI R3, RZ, 0x7, R3 ;  /* 0x00000007ff037819 */ /* 0x000fd60000011603 */
[----:B------:R-:W-:-:S05]  /*137c0*/  @P0 VIADD R2, R2, 0x7f ;  /* 0x0000007f02020836 */ /* 0x000fca0000000000 */
[----:B0-----:R-:W-:-:S04]  /*137d0*/  @P0 SHF.R.S32.HI R4, RZ, 0x1f, R2 ;  /* 0x0000001fff040819 */ /* 0x001fc80000011402 */
[----:B------:R-:W-:Y:S01]  /*137e0*/  @P0 LEA.HI R2, R4, R2, RZ, 0x7 ;  /* 0x0000000204020211 */ /* 0x000fe200078f38ff */
[----:B------:R-:W-:-:S03]  /*137f0*/  IMAD.MOV.U32 R4, RZ, RZ, R3 ;  /* 0x000000ffff047224 */ /* 0x000fc600078e0003 */
[----:B------:R-:W-:Y:S02]  /*13800*/  @P0 SHF.R.S32.HI R4, RZ, 0x7, R2 ;  /* 0x00000007ff040819 */ /* 0x000fe40000011402 */
[----:B------:R-:W-:Y:S02]  /*13810*/  PLOP3.LUT P0, PT, PT, PT, PT, 0x80, 0x0 ;  /* 0x000000000000781c */ /* 0x000fe40003f0f070 */
[----:B------:R-:W-:-:S13]  /*13820*/  ISETP.GT.AND P2, PT, R4, R3, PT ;  /* 0x000000030400720c */ /* 0x000fda0003f44270 */
[----:B------:R-:W-:Y:S05]  /*13830*/  @!P2 BRA `(.L_x_551) ;  /* 0x000000140018a947 */ /* 0x000fea0003800000 */
[----:B------:R-:W-:Y:S01]  /*13840*/  UMOV UR4, 0xffffffff ;  /* 0xffffffff00047882 */ /* 0x000fe20000000000 */
[----:B------:R-:W-:Y:S02]  /*13850*/  SEL R2, R8, RZ, !P1 ;  /* 0x000000ff08027207 */ /* 0x000fe40004800000 */
[----:B------:R-:W-:Y:S05]  /*13860*/  BRA.DIV UR4, `(.L_x_552) ;  /* 0x0000006604207947 */ /* 0x000fea000b800000 */
[----:B------:R-:W0:Y:S02]  /*13870*/  S2R R5, SR_TID.X ;  /* 0x0000000000057919 */ /* 0x000e240000002100 */
[----:B0-----:R-:W-:-:S04]  /*13880*/  SHF.R.U32.HI R5, RZ, 0x5, R5 ;  /* 0x00000005ff057819 */ /* 0x001fc80000011605 */
[----:B------:R-:W-:-:S05]  /*13890*/  LOP3.LUT R5, R5, 0x3, RZ, 0xc0, !PT ;  /* 0x0000000305057812 */ /* 0x000fca00078ec0ff */
[----:B------:R0:W1:Y:S02]  /*138a0*/  SHFL.IDX PT, R14, R5, RZ, 0x1f ;  /* 0x00001fff050e7589 */ /* 0x00006400000e0000 */
.L_x_701:
[----:B-1----:R-:W-:Y:S02]  /*138b0*/  ISETP.NE.AND P0, PT, R14, RZ, PT ;  /* 0x000000ff0e00720c */ /* 0x002fe40003f05270 */
[----:B------:R-:W-:-:S11]  /*138c0*/  PLOP3.LUT P6, PT, PT, PT, PT, 0x8, 0x0 ;  /* 0x000000000000781c */ /* 0x000fd60003fce170 */
[----:B------:R-:W-:Y:S05]  /*138d0*/  @P0 BRA `(.L_x_553) ;  /* 0x00000000000c0947 */ /* 0x000fea0003800000 */
[----:B------:R-:W-:-:S03]  /*138e0*/  UMOV UR4, 0xffffffff ;  /* 0xffffffff00047882 */ /* 0x000fc60000000000 */
[----:B------:R-:W-:Y:S05]  /*138f0*/  BRA.DIV UR4, `(.L_x_554) ;  /* 0x0000006604307947 */ /* 0x000fea000b800000 */
[----:B------:R-:W-:-:S13]  /*13900*/  ELECT P6, URZ, PT ;  /* 0x00000000003f782f */ /* 0x000fda00038c0000 */
.L_x_553:
[----:B0-----:R-:W2:Y:S01]  /*13910*/  LDL R5, [R1+0x48] ;  /* 0x0000480001057983 */ /* 0x001ea20000100800 */
[----:B------:R-:W-:Y:S01]  /*13920*/  BSSY B1, `(.L_x_555) ;  /* 0x0000008000017945 */ /* 0x000fe20003800000 */
[----:B--2---:R-:W-:-:S05]  /*13930*/  VIADD R5, R5, 0x1 ;  /* 0x0000000105057836 */ /* 0x004fca0000000000 */
[----:B------:R-:W-:-:S04]  /*13940*/  LEA.HI R6, R5, R5, RZ, 0x1 ;  /* 0x0000000505067211 */ /* 0x000fc800078f08ff */
[----:B------:R-:W-:-:S05]  /*13950*/  LOP3.LUT R6, R6, 0xfffffffe, RZ, 0xc0, !PT ;  /* 0xfffffffe06067812 */ /* 0x000fca00078ec0ff */
[----:B------:R-:W-:-:S05]  /*13960*/  IMAD.IADD R5, R5, 0x1, -R6 ;  /* 0x0000000105057824 */ /* 0x000fca00078e0a06 */
[----:B------:R-:W-:-:S04]  /*13970*/  SHF.L.U32 R5, R5, 0x1f, RZ ;  /* 0x0000001f05057819 */ /* 0x000fc800000006ff */
[----:B------:R-:W0:Y:S02]  /*13980*/  SYNCS.PHASECHK.TRANS64.TRYWAIT P0, [R22+URZ+0x2d820], R5 ;  /* 0x02d82005160075a7 */ /* 0x000e24000800017f */
[----:B0-----:R-:W-:Y:S05]  /*13990*/  @!P0 BRA `(.L_x_556) ;  /* 0x0000006400288947 */ /* 0x001fea0003800000 */
.L_x_704:
[----:B------:R-:W-:Y:S05]  /*139a0*/  BSYNC B1 ;  /* 0x0000000000017941 */ /* 0x000fea0003800000 */
.L_x_555:
[----:B------:R-:W-:Y:S04]  /*139b0*/  BSSY B1, `(.L_x_557) ;  /* 0x000008c000017945 */ /* 0x000fe80003800000 */
[----:B------:R-:W-:Y:S05]  /*139c0*/  @!P6 BRA `(.L_x_558) ;  /* 0x000000080028e947 */ /* 0x000fea0003800000 */
[----:B------:R-:W2:Y:S01]  /*139d0*/  LDL R7, [R1+0x4] ;  /* 0x0000040001077983 */ /* 0x000ea20000100800 */
[----:B------:R-:W-:Y:S01]  /*139e0*/  IMAD R8, R28, 0x8, R22 ;  /* 0x000000081c087824 */ /* 0x000fe200078e0216 */
[----:B------:R-:W1:Y:S01]  /*139f0*/  S2R R6, SR_TID.X ;  /* 0x0000000000067919 */ /* 0x000e620000002100 */
[----:B------:R-:W-:Y:S01]  /*13a00*/  BSSY B2, `(.L_x_559) ;  /* 0x0000006000027945 */ /* 0x000fe20003800000 */
[----:B-1----:R-:W-:-:S04]  /*13a10*/  LOP3.LUT R6, R6, 0x7f, RZ, 0xc0, !PT ;  /* 0x0000007f06067812 */ /* 0x002fc800078ec0ff */
[----:B------:R-:W-:Y:S02]  /*13a20*/  ISETP.NE.AND P1, PT, R6, RZ, PT ;  /* 0x000000ff0600720c */ /* 0x000fe40003f25270 */
[----:B--2---:R-:W-:-:S04]  /*13a30*/  SHF.L.U32 R10, R7, 0x1f, RZ ;  /* 0x0000001f070a7819 */ /* 0x004fc800000006ff */
[----:B------:R-:W1:Y:S02]  /*13a40*/  SYNCS.PHASECHK.TRANS64.TRYWAIT P0, [R8+URZ+0x2d8a0], R10 ;  /* 0x02d8a00a080075a7 */ /* 0x000e64000800017f */
[----:B-1----:R-:W-:Y:S05]  /*13a50*/  @!P0 BRA `(.L_x_560) ;  /* 0x00000064000c8947 */ /* 0x002fea0003800000 */
.L_x_705:
[----:B------:R-:W-:Y:S05]  /*13a60*/  BSYNC B2 ;  /* 0x0000000000027941 */ /* 0x000fea0003800000 */
.L_x_559:
[----:B------:R-:W-:Y:S04]  /*13a70*/  BSSY B2, `(.L_x_561) ;  /* 0x0000009000027945 */ /* 0x000fe80003800000 */
[----:B------:R-:W-:Y:S05]  /*13a80*/  @P1 BRA `(.L_x_562) ;  /* 0x00000000001c1947 */ /* 0x000fea0003800000 */
[----:B0-----:R-:W0:Y:S02]  /*13a90*/  S2R R5, SR_TID.X ;  /* 0x0000000000057919 */ /* 0x001e240000002100 */
[----:B0-----:R-:W-:Y:S01]  /*13aa0*/  LOP3.LUT R6, R5, 0x1f, RZ, 0xc0, !PT ;  /* 0x0000001f05067812 */ /* 0x001fe200078ec0ff */
[----:B------:R-:W-:-:S03]  /*13ab0*/  IMAD.MOV.U32 R5, RZ, RZ, 0x6000 ;  /* 0x00006000ff057424 */ /* 0x000fc600078e00ff */
[----:B------:R-:W-:Y:S01]  /*13ac0*/  ISETP.NE.AND P0, PT, R6, RZ, PT ;  /* 0x000000ff0600720c */ /* 0x000fe20003f05270 */
[----:B------:R2:W-:-:S12]  /*13ad0*/  SYNCS.ARRIVE.TRANS64 RZ, [R8+URZ+0x2d890], R5 ;  /* 0x02d8900508ff79a7 */ /* 0x0005d8000800003f */
[----:B--2---:R-:W-:Y:S05]  /*13ae0*/  @!P0 BRA `(.L_x_562) ;  /* 0x0000000000048947 */ /* 0x004fea0003800000 */
[----:B------:R-:W-:Y:S01]  /*13af0*/  BPT.TRAP 0x1 ;  /* 0x000000040000795c */ /* 0x000fe20000300000 */
.L_x_562:
[----:B------:R-:W-:Y:S05]  /*13b00*/  BSYNC B2 ;  /* 0x0000000000027941 */ /* 0x000fea0003800000 */
.L_x_561:
[----:B------:R-:W-:Y:S01]  /*13b10*/  IMAD.MOV.U32 R14, RZ, RZ, RZ ;  /* 0x000000ffff0e7224 */ /* 0x000fe200078e00ff */
[----:B------:R-:W-:Y:S01]  /*13b20*/  UIADD3 UR4, UP0, UR40, 0x570, URZ ;  /* 0x0000057028047890 */ /* 0x000fe2000ff1e03f */
[----:B------:R-:W-:Y:S01]  /*13b30*/  IMAD R6, R4, 0x80, R0 ;  /* 0x0000008004067824 */ /* 0x000fe200078e0200 */
[----:B------:R-:W-:Y:S01]  /*13b40*/  PLOP3.LUT P0, PT, PT, PT, PT, 0x80, 0x0 ;  /* 0x000000000000781c */ /* 0x000fe20003f0f070 */
[----:B------:R-:W-:Y:S01]  /*13b50*/  IMAD R7, R28, 0x6000, R22 ;  /* 0x000060001c077824 */ /* 0x000fe200078e0216 */
[----:B------:R-:W-:Y:S01]  /*13b60*/  R2UR UR10, R14 ;  /* 0x000000000e0a72ca */ /* 0x000fe200000e0000 */
[----:B------:R-:W-:Y:S01]  /*13b70*/  VIADD R6, R6, 0xffffff80 ;  /* 0xffffff8006067836 */ /* 0x000fe20000000000 */
[----:B------:R-:W-:Y:S01]  /*13b80*/  UIADD3.X UR5, URZ, UR41, URZ, UP0, !UPT ;  /* 0x000000293f057290 */ /* 0x000fe200087fe43f */
[----:B0-----:R-:W-:Y:S01]  /*13b90*/  VIADD R5, R8, 0x2d890 ;  /* 0x0002d89008057836 */ /* 0x001fe20000000000 */
[----:B------:R-:W-:Y:S01]  /*13ba0*/  UMOV UR6, 0x0 ;  /* 0x0000000000067882 */ /* 0x000fe20000000000 */
[----:B------:R-:W-:Y:S01]  /*13bb0*/  VIADD R9, R7, 0x15400 ;  /* 0x0001540007097836 */ /* 0x000fe20000000000 */
[----:B------:R-:W-:-:S09]  /*13bc0*/  UMOV UR7, 0x12f00000 ;  /* 0x12f0000000077882 */ /* 0x000fd20000000000 */
.L_x_563:
[----:B------:R-:W-:-:S13]  /*13bd0*/  @P0 ELECT P2, URZ, PT ;  /* 0x00000000003f082f */ /* 0x000fda0003840000 */
[----:B------:R-:W-:Y:S02]  /*13be0*/  @P2 R2UR UR13, R2 ;  /* 0x00000000020d22ca */ /* 0x000fe400000e0000 */
[----:B------:R-:W-:Y:S02]  /*13bf0*/  @P2 R2UR UR12, R18 ;  /* 0x00000000120c22ca */ /* 0x000fe400000e0000 */
[----:B------:R-:W-:Y:S02]  /*13c00*/  @P2 R2UR UR11, R6 ;  /* 0x00000000060b22ca */ /* 0x000fe400000e0000 */
[----:B------:R-:W-:Y:S02]  /*13c10*/  @P2 R2UR UR9, R5 ;  /* 0x00000000050922ca */ /* 0x000fe400000e0000 */
[----:B------:R-:W-:Y:S02]  /*13c20*/  @P2 R2UR UR8, R9 ;  /* 0x00000000090822ca */ /* 0x000fe400000e0000 */
[----:B------:R-:W-:-:S02]  /*13c30*/  @P2 PLOP3.LUT P0, PT, P2, PT, PT, 0x8, 0x0 ;  /* 0x000000000000281c */ /* 0x000fc4000170e170 */
[----:B------:R-:W-:-:S09]  /*13c40*/  PLOP3.LUT P2, PT, PT, PT, PT, 0x8, 0x0 ;  /* 0x000000000000781c */ /* 0x000fd20003f4e170 */
[----:B------:R0:W-:Y:S02]  /*13c50*/  UTMALDG.4D [UR8], [UR4], desc[UR6] ;  /* 0x00000608040075b4 */ /* 0x0001e40008019000 */
[----:B0-----:R-:W-:Y:S05]  /*13c60*/  @P0 BRA.U.ANY `(.L_x_563) ;  /* 0xfffffffd00d80947 */ /* 0x001fea000393ffff */
[----:B------:R-:W-:Y:S01]  /*13c70*/  IMAD.MOV.U32 R13, RZ, RZ, 0x20 ;  /* 0x00000020ff0d7424 */ /* 0x000fe200078e00ff */
[----:B------:R-:W-:Y:S01]  /*13c80*/  PLOP3.LUT P0, PT, PT, PT, PT, 0x80, 0x0 ;  /* 0x000000000000781c */ /* 0x000fe20003f0f070 */
[----:B------:R-:W-:Y:S01]  /*13c90*/  VIADD R9, R7, 0x17400 ;  /* 0x0001740007097836 */ /* 0x000fe20000000000 */
[----:B------:R-:W-:Y:S01]  /*13ca0*/  UMOV UR6, 0x0 ;  /* 0x0000000000067882 */ /* 0x000fe20000000000 */
[----:B------:R-:W-:Y:S01]  /*13cb0*/  UMOV UR7, 0x12f00000 ;  /* 0x12f0000000077882 */ /* 0x000fe20000000000 */
[----:B------:R-:W-:-:S15]  /*13cc0*/  R2UR UR10, R13 ;  /* 0x000000000d0a72ca */ /* 0x000fde00000e0000 */
.L_x_564:
        /* <DEDUP_REMOVED lines=16> */
.L_x_565:
        /* <DEDUP_REMOVED lines=10> */
[----:B------:R-:W0:Y:S01]  /*13e70*/  SYNCS.PHASECHK.TRANS64.TRYWAIT P0, [R8+URZ+0x2d8c0], R10 ;  /* 0x02d8c00a080075a7 */ /* 0x000e22000800017f */
[----:B------:R-:W-:Y:S04]  /*13e80*/  BSSY B2, `(.L_x_566) ;  /* 0x0000002000027945 */ /* 0x000fe80003800000 */
[----:B0-----:R-:W-:Y:S05]  /*13e90*/  @!P0 BRA `(.L_x_567) ;  /* 0x0000006000108947 */ /* 0x001fea0003800000 */
.L_x_706:
[----:B------:R-:W-:Y:S05]  /*13ea0*/  BSYNC B2 ;  /* 0x0000000000027941 */ /* 0x000fea0003800000 */
.L_x_566:
[----:B------:R-:W-:Y:S01]  /*13eb0*/  BSSY B2, `(.L_x_568) ;  /* 0x000000b000027945 */ /* 0x000fe20003800000 */
[----:B01----:R-:W-:Y:S02]  /*13ec0*/  IMAD.MOV.U32 R10, RZ, RZ, 0x0 ;  /* 0x00000000ff0a7424 */ /* 0x003fe400078e00ff */
[----:B------:R-:W-:Y:S01]  /*13ed0*/  IMAD.MOV.U32 R11, RZ, RZ, 0x12f00000 ;  /* 0x12f00000ff0b7424 */ /* 0x000fe200078e00ff */
[----:B------:R-:W-:Y:S06]  /*13ee0*/  @P1 BRA `(.L_x_569) ;  /* 0x00000000001c1947 */ /* 0x000fec0003800000 */
[----:B------:R-:W0:Y:S02]  /*13ef0*/  S2R R5, SR_TID.X ;  /* 0x0000000000057919 */ /* 0x000e240000002100 */
[----:B0-----:R-:W-:Y:S01]  /*13f00*/  LOP3.LUT R9, R5, 0x1f, RZ, 0xc0, !PT ;  /* 0x0000001f05097812 */ /* 0x001fe200078ec0ff */
[----:B------:R-:W-:-:S03]  /*13f10*/  IMAD.MOV.U32 R5, RZ, RZ, 0x6000 ;  /* 0x00006000ff057424 */ /* 0x000fc600078e00ff */
[----:B------:R-:W-:Y:S01]  /*13f20*/  ISETP.NE.AND P0, PT, R9, RZ, PT ;  /* 0x000000ff0900720c */ /* 0x000fe20003f05270 */
[----:B------:R0:W-:-:S12]  /*13f30*/  SYNCS.ARRIVE.TRANS64 RZ, [R8+URZ+0x2d8b0], R5 ;  /* 0x02d8b00508ff79a7 */ /* 0x0001d8000800003f */
[----:B0-----:R-:W-:Y:S05]  /*13f40*/  @!P0 BRA `(.L_x_569) ;  /* 0x0000000000048947 */ /* 0x001fea0003800000 */
[----:B------:R-:W-:Y:S01]  /*13f50*/  BPT.TRAP 0x1 ;  /* 0x000000040000795c */ /* 0x000fe20000300000 */
.L_x_569:
[----:B------:R-:W-:Y:S05]  /*13f60*/  BSYNC B2 ;  /* 0x0000000000027941 */ /* 0x000fea0003800000 */
.L_x_568:
[----:B------:R-:W-:Y:S01]  /*13f70*/  R2UR UR10, R14 ;  /* 0x000000000e0a72ca */ /* 0x000fe200000e0000 */
[----:B------:R-:W-:Y:S01]  /*13f80*/  UIADD3 UR4, UP0, UR40, 0x670, URZ ;  /* 0x0000067028047890 */ /* 0x000fe2000ff1e03f */
[----:B------:R-:W-:Y:S01]  /*13f90*/  R2UR UR6, R10 ;  /* 0x000000000a0672ca */ /* 0x000fe200000e0000 */
[----:B------:R-:W-:Y:S01]  /*13fa0*/  VIADD R8, R8, 0x2d8b0 ;  /* 0x0002d8b008087836 */ /* 0x000fe20000000000 */
[----:B------:R-:W-:Y:S01]  /*13fb0*/  R2UR UR7, R11 ;  /* 0x000000000b0772ca */ /* 0x000fe200000e0000 */
[----:B------:R-:W-:Y:S01]  /*13fc0*/  VIADD R5, R7, 0x400 ;  /* 0x0000040007057836 */ /* 0x000fe20000000000 */
[----:B------:R-:W-:Y:S01]  /*13fd0*/  PLOP3.LUT P0, PT, PT, PT, PT, 0x80, 0x0 ;  /* 0x000000000000781c */ /* 0x000fe20003f0f070 */
[----:B------:R-:W-:-:S12]  /*13fe0*/  UIADD3.X UR5, URZ, UR41, URZ, UP0, !UPT ;  /* 0x000000293f057290 */ /* 0x000fd800087fe43f */
.L_x_570:
        /* <DEDUP_REMOVED lines=10> */
[----:B------:R-:W-:Y:S01]  /*14090*/  R2UR UR10, R13 ;  /* 0x000000000d0a72ca */ /* 0x000fe200000e0000 */
[----:B------:R-:W-:Y:S01]  /*140a0*/  VIADD R5, R7, 0x2400 ;  /* 0x0000240007057836 */ /* 0x000fe20000000000 */
[----:B------:R-:W-:Y:S02]  /*140b0*/  R2UR UR6, R10 ;  /* 0x000000000a0672ca */ /* 0x000fe400000e0000 */
[----:B------:R-:W-:Y:S02]  /*140c0*/  R2UR UR7, R11 ;  /* 0x000000000b0772ca */ /* 0x000fe400000e0000 */
[----:B------:R-:W-:-:S13]  /*140d0*/  PLOP3.LUT P0, PT, PT, PT, PT, 0x80, 0x0 ;  /* 0x000000000000781c */ /* 0x000fda0003f0f070 */
.L_x_571:
        /* <DEDUP_REMOVED lines=15> */
.L_x_572:
        /* <DEDUP_REMOVED lines=9> */
[----:B-1----:R-:W-:Y:S05]  /*14260*/  @P0 BRA.U.ANY `(.L_x_572) ;  /* 0xfffffffd00d80947 */ /* 0x002fea000393ffff */
.L_x_558:
[----:B------:R-:W-:Y:S05]  /*14270*/  BSYNC B1 ;  /* 0x0000000000017941 */ /* 0x000fea0003800000 */
.L_x_557:
[----:B0-----:R-:W2:Y:S01]  /*14280*/  LDL.LU R5, [R1+0x4] ;  /* 0x0000040001057983 */ /* 0x001ea20000300800 */
[----:B------:R-:W-:Y:S01]  /*14290*/  VIADD R28, R28, 0x1 ;  /* 0x000000011c1c7836 */ /* 0x000fe20000000000 */
[----:B------:R-:W-:Y:S01]  /*142a0*/  PLOP3.LUT P0, PT, PT, PT, PT, 0x8, 0x0 ;  /* 0x000000000000781c */ /* 0x000fe20003f0e170 */
[----:B------:R-:W-:-:S03]  /*142b0*/  VIADD R9, R4, 0xfffffffe ;  /* 0xfffffffe04097836 */ /* 0x000fc60000000000 */
[C---:B------:R-:W-:Y:S02]  /*142c0*/  ISETP.NE.AND P1, PT, R28.reuse, 0x2, PT ;  /* 0x000000021c00780c */ /* 0x040fe40003f25270 */
[----:B------:R-:W-:Y:S02]  /*142d0*/  ISETP.GE.AND P2, PT, R9, R3, PT ;  /* 0x000000030900720c */ /* 0x000fe40003f46270 */
[----:B------:R-:W-:Y:S02]  /*142e0*/  SEL R4, RZ, 0x1, P1 ;  /* 0x00000001ff047807 */ /* 0x000fe40000800000 */
[----:B------:R-:W-:Y:S02]  /*142f0*/  SEL R28, R28, RZ, P1 ;  /* 0x000000ff1c1c7207 */ /* 0x000fe40000800000 */
[----:B--2---:R-:W-:-:S05]  /*14300*/  LOP3.LUT R5, R5, R4, RZ, 0x3c, !PT ;  /* 0x0000000405057212 */ /* 0x004fca00078e3cff */
[----:B------:R0:W-:Y:S02]  /*14310*/  STL [R1+0x4], R5 ;  /* 0x0000040501007387 */ /* 0x0001e40000100800 */
[----:B------:R-:W-:Y:S05]  /*14320*/  @!P2 BRA `(.L_x_551) ;  /* 0x00000008005ca947 */ /* 0x000fea0003800000 */
.L_x_589:
[----:B------:R-:W-:Y:S05]  /*14330*/  YIELD ;  /* 0x0000000000007946 */ /* 0x000fea0003800000 */
[----:B------:R-:W-:Y:S04]  /*14340*/  BSSY B1, `(.L_x_573) ;  /* 0x000008b000017945 */ /* 0x000fe80003800000 */
[----:B-1----:R-:W-:Y:S05]  /*14350*/  @!P6 BRA `(.L_x_574) ;  /* 0x000000080024e947 */ /* 0x002fea0003800000 */
[----:B0-----:R-:W2:Y:S01]  /*14360*/  LDL R5, [R1+0x4] ;  /* 0x0000040001057983 */ /* 0x001ea20000100800 */
[----:B------:R-:W-:Y:S01]  /*14370*/  IMAD R8, R28, 0x8, R22 ;  /* 0x000000081c087824 */ /* 0x000fe200078e0216 */
[----:B------:R-:W0:Y:S01]  /*14380*/  S2R R4, SR_TID.X ;  /* 0x0000000000047919 */ /* 0x000e220000002100 */
[----:B------:R-:W-:Y:S01]  /*14390*/  BSSY B2, `(.L_x_575) ;  /* 0x0000006000027945 */ /* 0x000fe20003800000 */
[----:B0-----:R-:W-:-:S04]  /*143a0*/  LOP3.LUT R4, R4, 0x7f, RZ, 0xc0, !PT ;  /* 0x0000007f04047812 */ /* 0x001fc800078ec0ff */
[----:B------:R-:W-:Y:S02]  /*143b0*/  ISETP.NE.AND P2, PT, R4, RZ, PT ;  /* 0x000000ff0400720c */ /* 0x000fe40003f45270 */
[----:B--2---:R-:W-:-:S04]  /*143c0*/  SHF.L.U32 R7, R5, 0x1f, RZ ;  /* 0x0000001f05077819 */ /* 0x004fc800000006ff */
[----:B------:R-:W0:Y:S02]  /*143d0*/  SYNCS.PHASECHK.TRANS64.TRYWAIT P1, [R8+URZ+0x2d8a0], R7 ;  /* 0x02d8a007080075a7 */ /* 0x000e24000802017f */
[----:B0-----:R-:W-:Y:S05]  /*143e0*/  @!P1 BRA `(.L_x_576) ;  /* 0x0000005800d09947 */ /* 0x001fea0003800000 */
.L_x_707:
[----:B------:R-:W-:Y:S05]  /*143f0*/  BSYNC B2 ;  /* 0x0000000000027941 */ /* 0x000fea0003800000 */
.L_x_575:
[----:B------:R-:W-:Y:S04]  /*14400*/  BSSY B2, `(.L_x_577) ;  /* 0x0000009000027945 */ /* 0x000fe80003800000 */
[----:B------:R-:W-:Y:S05]  /*14410*/  @P2 BRA `(.L_x_578) ;  /* 0x00000000001c2947 */ /* 0x000fea0003800000 */
[----:B------:R-:W1:Y:S02]  /*14420*/  S2R R4, SR_TID.X ;  /* 0x0000000000047919 */ /* 0x000e640000002100 */
[----:B-1----:R-:W-:Y:S01]  /*14430*/  LOP3.LUT R5, R4, 0x1f, RZ, 0xc0, !PT ;  /* 0x0000001f04057812 */ /* 0x002fe200078ec0ff */
[----:B------:R-:W-:-:S03]  /*14440*/  IMAD.MOV.U32 R4, RZ, RZ, 0x6000 ;  /* 0x00006000ff047424 */ /* 0x000fc600078e00ff */
[----:B------:R-:W-:Y:S01]  /*14450*/  ISETP.NE.AND P1, PT, R5, RZ, PT ;  /* 0x000000ff0500720c */ /* 0x000fe20003f25270 */
[----:B------:R1:W-:-:S12]  /*14460*/  SYNCS.ARRIVE.TRANS64 RZ, [R8+URZ+0x2d890], R4 ;  /* 0x02d8900408ff79a7 */ /* 0x0003d8000800003f */
[----:B-1----:R-:W-:Y:S05]  /*14470*/  @!P1 BRA `(.L_x_578) ;  /* 0x0000000000049947 */ /* 0x002fea0003800000 */
[----:B------:R-:W-:Y:S01]  /*14480*/  BPT.TRAP 0x1 ;  /* 0x000000040000795c */ /* 0x000fe20000300000 */
.L_x_578:
[----:B------:R-:W-:Y:S05]  /*14490*/  BSYNC B2 ;  /* 0x0000000000027941 */ /* 0x000fea0003800000 */
.L_x_577:
        /* <DEDUP_REMOVED lines=8> */
[----:B------:R-:W-:Y:S01]  /*14520*/  VIADD R10, R6, 0x15400 ;  /* 0x00015400060a7836 */ /* 0x000fe20000000000 */
[----:B------:R-:W-:Y:S01]  /*14530*/  UMOV UR6, 0x0 ;  /* 0x0000000000067882 */ /* 0x000fe20000000000 */
[----:B------:R-:W-:-:S10]  /*14540*/  UMOV UR7, 0x12f00000 ;  /* 0x12f0000000077882 */ /* 0x000fd40000000000 */
.L_x_579:
        /* <DEDUP_REMOVED lines=10> */
[----:B------:R-:W-:Y:S01]  /*145f0*/  IMAD.MOV.U32 R14, RZ, RZ, 0x20 ;  /* 0x00000020ff0e7424 */ /* 0x000fe200078e00ff */
[----:B------:R-:W-:Y:S01]  /*14600*/  PLOP3.LUT P1, PT, PT, PT, PT, 0x80, 0x0 ;  /* 0x000000000000781c */ /* 0x000fe20003f2f070 */
[----:B------:R-:W-:Y:S01]  /*14610*/  VIADD R10, R6, 0x17400 ;  /* 0x00017400060a7836 */ /* 0x000fe20000000000 */
[----:B------:R-:W-:Y:S01]  /*14620*/  UMOV UR6, 0x0 ;  /* 0x0000000000067882 */ /* 0x000fe20000000000 */
[----:B------:R-:W-:Y:S01]  /*14630*/  UMOV UR7, 0x12f00000 ;  /* 0x12f0000000077882 */ /* 0x000fe20000000000 */
[----:B------:R-:W-:-:S15]  /*14640*/  R2UR UR10, R14 ;  /* 0x000000000e0a72ca */ /* 0x000fde00000e0000 */
.L_x_580:
        /* <DEDUP_REMOVED lines=16> */
.L_x_581:
        /* <DEDUP_REMOVED lines=10> */
[----:B------:R-:W1:Y:S01]  /*147f0*/  SYNCS.PHASECHK.TRANS64.TRYWAIT P1, [R8+URZ+0x2d8c0], R7 ;  /* 0x02d8c007080075a7 */ /* 0x000e62000802017f */
[----:B------:R-:W-:Y:S04]  /*14800*/  BSSY B2, `(.L_x_582) ;  /* 0x0000002000027945 */ /* 0x000fe80003800000 */
[----:B-1----:R-:W-:Y:S05]  /*14810*/  @!P1 BRA `(.L_x_583) ;  /* 0x0000005400d89947 */ /* 0x002fea0003800000 */
.L_x_708:
[----:B------:R-:W-:Y:S05]  /*14820*/  BSYNC B2 ;  /* 0x0000000000027941 */ /* 0x000fea0003800000 */
.L_x_582:
[----:B------:R-:W-:Y:S01]  /*14830*/  BSSY B2, `(.L_x_584) ;  /* 0x000000b000027945 */ /* 0x000fe20003800000 */
[----:B------:R-:W-:Y:S02]  /*14840*/  IMAD.MOV.U32 R10, RZ, RZ, 0x0 ;  /* 0x00000000ff0a7424 */ /* 0x000fe400078e00ff */
[----:B------:R-:W-:Y:S01]  /*14850*/  IMAD.MOV.U32 R11, RZ, RZ, 0x12f00000 ;  /* 0x12f00000ff0b7424 */ /* 0x000fe200078e00ff */
[----:B------:R-:W-:Y:S06]  /*14860*/  @P2 BRA `(.L_x_585) ;  /* 0x00000000001c2947 */ /* 0x000fec0003800000 */
[----:B------:R-:W2:Y:S02]  /*14870*/  S2R R4, SR_TID.X ;  /* 0x0000000000047919 */ /* 0x000ea40000002100 */
[----:B--2---:R-:W-:Y:S01]  /*14880*/  LOP3.LUT R15, R4, 0x1f, RZ, 0xc0, !PT ;  /* 0x0000001f040f7812 */ /* 0x004fe200078ec0ff */
[----:B------:R-:W-:-:S03]  /*14890*/  IMAD.MOV.U32 R4, RZ, RZ, 0x6000 ;  /* 0x00006000ff047424 */ /* 0x000fc600078e00ff */
[----:B------:R-:W-:Y:S01]  /*148a0*/  ISETP.NE.AND P1, PT, R15, RZ, PT ;  /* 0x000000ff0f00720c */ /* 0x000fe20003f25270 */
[----:B------:R2:W-:-:S12]  /*148b0*/  SYNCS.ARRIVE.TRANS64 RZ, [R8+URZ+0x2d8b0], R4 ;  /* 0x02d8b00408ff79a7 */ /* 0x0005d8000800003f */
[----:B--2---:R-:W-:Y:S05]  /*148c0*/  @!P1 BRA `(.L_x_585) ;  /* 0x0000000000049947 */ /* 0x004fea0003800000 */
[----:B------:R-:W-:Y:S01]  /*148d0*/  BPT.TRAP 0x1 ;  /* 0x000000040000795c */ /* 0x000fe20000300000 */
.L_x_585:
[----:B------:R-:W-:Y:S05]  /*148e0*/  BSYNC B2 ;  /* 0x0000000000027941 */ /* 0x000fea0003800000 */
.L_x_584:
[----:B------:R-:W-:Y:S01]  /*148f0*/  R2UR UR10, R12 ;  /* 0x000000000c0a72ca */ /* 0x000fe200000e0000 */
[----:B------:R-:W-:Y:S01]  /*14900*/  UIADD3 UR4, UP0, UR40, 0x670, URZ ;  /* 0x0000067028047890 */ /* 0x000fe2000ff1e03f */
[----:B------:R-:W-:Y:S01]  /*14910*/  R2UR UR6, R10 ;  /* 0x000000000a0672ca */ /* 0x000fe200000e0000 */
[----:B01----:R-:W-:Y:S01]  /*14920*/  VIADD R8, R8, 0x2d8b0 ;  /* 0x0002d8b008087836 */ /* 0x003fe20000000000 */
[----:B------:R-:W-:Y:S01]  /*14930*/  R2UR UR7, R11 ;  /* 0x000000000b0772ca */ /* 0x000fe200000e0000 */
[----:B------:R-:W-:Y:S01]  /*14940*/  VIADD R4, R6, 0x400 ;  /* 0x0000040006047836 */ /* 0x000fe20000000000 */
[----:B------:R-:W-:Y:S01]  /*14950*/  PLOP3.LUT P1, PT, PT, PT, PT, 0x80, 0x0 ;  /* 0x000000000000781c */ /* 0x000fe20003f2f070 */
[----:B------:R-:W-:-:S12]  /*14960*/  UIADD3.X UR5, URZ, UR41, URZ, UP0, !UPT ;  /* 0x000000293f057290 */ /* 0x000fd800087fe43f */
.L_x_586:
        /* <DEDUP_REMOVED lines=15> */
.L_x_587:
        /* <DEDUP_REMOVED lines=15> */
.L_x_588:
        /* <DEDUP_REMOVED lines=10> */
.L_x_574:
[----:B------:R-:W-:Y:S05]  /*14bf0*/  BSYNC B1 ;  /* 0x0000000000017941 */ /* 0x000fea0003800000 */
.L_x_573:
[----:B------:R-:W2:Y:S01]  /*14c00*/  LDL.LU R7, [R1+0x4] ;  /* 0x0000040001077983 */ /* 0x000ea20000300800 */
[----:B------:R-:W-:Y:S01]  /*14c10*/  VIADD R28, R28, 0x1 ;  /* 0x000000011c1c7836 */ /* 0x000fe20000000000 */
[C---:B------:R-:W-:Y:S01]  /*14c20*/  ISETP.GT.AND P2, PT, R9.reuse, R3, PT ;  /* 0x000000030900720c */ /* 0x040fe20003f44270 */
[----:B------:R-:W-:-:S03]  /*14c30*/  VIADD R9, R9, 0xffffffff ;  /* 0xffffffff09097836 */ /* 0x000fc60000000000 */
[----:B------:R-:W-:-:S04]  /*14c40*/  ISETP.NE.AND P1, PT, R28, 0x2, PT ;  /* 0x000000021c00780c */ /* 0x000fc80003f25270 */
[----:B------:R-:W-:Y:S02]  /*14c50*/  SEL R4, RZ, 0x1, P1 ;  /* 0x00000001ff047807 */ /* 0x000fe40000800000 */
[----:B------:R-:W-:Y:S02]  /*14c60*/  SEL R28, R28, RZ, P1 ;  /* 0x000000ff1c1c7207 */ /* 0x000fe40000800000 */
[----:B--2---:R-:W-:-:S05]  /*14c70*/  LOP3.LUT R7, R7, R4, RZ, 0x3c, !PT ;  /* 0x0000000407077212 */ /* 0x004fca00078e3cff */
[----:B------:R1:W-:Y:S01]  /*14c80*/  STL [R1+0x4], R7 ;  /* 0x0000040701007387 */ /* 0x0003e20000100800 */
[----:B------:R-:W-:Y:S05]  /*14c90*/  @P2 BRA `(.L_x_589) ;  /* 0xfffffff400a42947 */ /* 0x000fea000383ffff */
.L_x_551:
[----:B------:R-:W-:Y:S05]  /*14ca0*/  BSYNC B0 ;  /* 0x0000000000007941 */ /* 0x000fea0003800000 */
.L_x_550:
[----:B------:R-:W2:Y:S01]  /*14cb0*/  LDL R4, [R1+0x24] ;  /* 0x0000240001047983 */ /* 0x000ea20000100800 */
[----:B------:R-:W-:Y:S05]  /*14cc0*/  @!P0 WARPSYNC.ALL ;  /* 0x0000000000008948 */ /* 0x000fea0003800000 */
[----:B------:R-:W-:Y:S06]  /*14cd0*/  @!P0 BAR.SYNC.DEFER_BLOCKING 0xc, 0x200 ;  /* 0x0308000000008b1d */ /* 0x000fec0000010000 */
[----:B------:R-:W-:Y:S01]  /*14ce0*/  BSSY B7, `(.L_x_590) ;  /* 0x0000353000077945 */ /* 0x000fe20003800000 */
[----:B--2---:R-:W-:-:S13]  /*14cf0*/  ISETP.GT.AND P0, PT, R4, RZ, PT ;  /* 0x000000ff0400720c */ /* 0x004fda0003f04270 */
[----:B------:R-:W-:Y:S05]  /*14d00*/  @P0 BRA `(.L_x_591) ;  /* 0x0000000000440947 */ /* 0x000fea0003800000 */
[----:B------:R-:W2:Y:S02]  /*14d10*/  S2R R4, SR_TID.X ;  /* 0x0000000000047919 */ /* 0x000ea40000002100 */
[----:B--2---:R-:W-:-:S04]  /*14d20*/  LOP3.LUT R4, R4, 0x7f, RZ, 0xc0, !PT ;  /* 0x0000007f04047812 */ /* 0x004fc800078ec0ff */
[----:B------:R-:W-:-:S13]  /*14d30*/  ISETP.NE.AND P0, PT, R4, RZ, PT ;  /* 0x000000ff0400720c */ /* 0x000fda0003f05270 */
[----:B------:R-:W-:Y:S05]  /*14d40*/  @P0 BRA `(.L_x_592) ;  /* 0x0000003400300947 */ /* 0x000fea0003800000 */
[----:B0-----:R-:W0:Y:S01]  /*14d50*/  S2R R5, SR_LANEID ;  /* 0x0000000000057919 */ /* 0x001e220000000000 */
[----:B------:R-:W-:Y:S01]  /*14d60*/  VOTEU.ANY UR4, UPT, PT ;  /* 0x0000000000047886 */ /* 0x000fe200038e0100 */
[----:B------:R-:W2:Y:S01]  /*14d70*/  LDC.64 R2, c[0x0][0xc60] ;  /* 0x00031800ff027b82 */ /* 0x000ea20000000a00 */
[----:B------:R-:W0:Y:S02]  /*14d80*/  FLO.U32 R0, UR4 ;  /* 0x0000000400007d00 */ /* 0x000e2400080e0000 */
[----:B0-----:R-:W-:-:S06]  /*14d90*/  ISETP.EQ.U32.AND P0, PT, R0, R5, PT ;  /* 0x000000050000720c */ /* 0x001fcc0003f02070 */
[----:B------:R-:W2:Y:S07]  /*14da0*/  POPC R5, UR4 ;  /* 0x0000000400057d09 */ /* 0x000eae0008000000 */
[----:B--2---:R-:W2:Y:S01]  /*14db0*/  @P0 ATOMG.E.ADD.STRONG.GPU PT, R3, desc[UR42][R2.64], R5 ;  /* 0x00000005020309a8 */ /* 0x004ea200081ee1ea */
[----:B------:R-:W0:Y:S02]  /*14dc0*/  S2R R4, SR_LTMASK ;  /* 0x0000000000047919 */ /* 0x000e240000003900 */
[----:B0-----:R-:W-:-:S04]  /*14dd0*/  LOP3.LUT R4, R4, UR4, RZ, 0xc0, !PT ;  /* 0x0000000404047c12 */ /* 0x001fc8000f8ec0ff */
[----:B-1----:R-:W0:Y:S01]  /*14de0*/  POPC R7, R4 ;  /* 0x0000000400077309 */ /* 0x002e220000000000 */
[----:B--2---:R-:W0:Y:S02]  /*14df0*/  SHFL.IDX PT, R0, R3, R0, 0x1f ;  /* 0x00001f0003007589 */ /* 0x004e2400000e0000 */
[----:B0-----:R-:W-:Y:S01]  /*14e00*/  IADD3 R16, R0, UR37, R7 ;  /* 0x0000002500107c10 */ /* 0x001fe2000fffe007 */
[----:B------:R-:W-:Y:S06]  /*14e10*/  BRA `(.L_x_592) ;  /* 0x0000003000fc7947 */ /* 0x000fec0003800000 */
.L_x_591:
        /* <DEDUP_REMOVED lines=8> */
[----:B------:R-:W-:Y:S02]  /*14ea0*/  IMAD.U32 R4, RZ, RZ, UR6 ;  /* 0x00000006ff047e24 */ /* 0x000fe4000f8e00ff */
[----:B------:R-:W2:Y:S01]  /*14eb0*/  LDC.64 R2, c[0x4][R2] ;  /* 0x0100000002027b82 */ /* 0x000ea20000000a00 */
[----:B0-----:R-:W-:Y:S02]  /*14ec0*/  IMAD.U32 R5, RZ, RZ, UR7 ;  /* 0x00000007ff057e24 */ /* 0x001fe4000f8e00ff */
[----:B------:R-:W-:Y:S02]  /*14ed0*/  IMAD.U32 R6, RZ, RZ, UR8 ;  /* 0x00000008ff067e24 */ /* 0x000fe4000f8e00ff */
[----:B-1----:R-:W-:-:S02]  /*14ee0*/  IMAD.U32 R7, RZ, RZ, UR9 ;  /* 0x00000009ff077e24 */ /* 0x002fc4000f8e00ff */
[----:B------:R-:W-:Y:S02]  /*14ef0*/  IMAD.U32 R10, RZ, RZ, UR4 ;  /* 0x00000004ff0a7e24 */ /* 0x000fe4000f8e00ff */
[----:B------:R-:W-:Y:S02]  /*14f00*/  IMAD.U32 R11, RZ, RZ, UR5 ;  /* 0x00000005ff0b7e24 */ /* 0x000fe4000f8e00ff */
[----:B------:R-:W-:Y:S02]  /*14f10*/  IMAD.MOV.U32 R8, RZ, RZ, 0x70 ;  /* 0x00000070ff087424 */ /* 0x000fe400078e00ff */
[----:B------:R-:W-:Y:S02]  /*14f20*/  IMAD.MOV.U32 R12, RZ, RZ, 0x1 ;  /* 0x00000001ff0c7424 */ /* 0x000fe400078e00ff */
[----:B------:R-:W-:-:S07]  /*14f30*/  IMAD.MOV.U32 R13, RZ, RZ, RZ ;  /* 0x000000ffff0d7224 */ /* 0x000fce00078e00ff */
[----:B------:R-:W-:-:S07]  /*14f40*/  LEPC R20, `(.L_x_594) ;  /* 0x000000001014794e */ /* 0x000fce0000000000 */
[----:B--2---:R-:W-:Y:S05]  /*14f50*/  CALL.ABS.NOINC R2 ;  /* 0x0000000002007343 */ /* 0x004fea0003c00000 */
.L_x_594:
[----:B------:R-:W-:Y:S05]  /*14f60*/  BSYNC B6 ;  /* 0x0000000000067941 */ /* 0x000fea0003800000 */
.L_x_593:
        /* <DEDUP_REMOVED lines=8> */
[----:B------:R2:W3:Y:S01]  /*14ff0*/  LDC.64 R2, c[0x4][R27] ;  /* 0x010000001b027b82 */ /* 0x0004e20000000a00 */
[----:B------:R-:W-:Y:S02]  /*15000*/  IMAD.U32 R4, RZ, RZ, UR6 ;  /* 0x00000006ff047e24 */ /* 0x000fe4000f8e00ff */
[----:B0-----:R-:W-:Y:S02]  /*15010*/  IMAD.U32 R5, RZ, RZ, UR7 ;  /* 0x00000007ff057e24 */ /* 0x001fe4000f8e00ff */
[----:B------:R-:W-:Y:S02]  /*15020*/  IMAD.U32 R6, RZ, RZ, UR8 ;  /* 0x00000008ff067e24 */ /* 0x000fe4000f8e00ff */
[----:B-1----:R-:W-:-:S02]  /*15030*/  IMAD.U32 R7, RZ, RZ, UR9 ;  /* 0x00000009ff077e24 */ /* 0x002fc4000f8e00ff */
[----:B------:R-:W-:Y:S02]  /*15040*/  IMAD.U32 R10, RZ, RZ, UR4 ;  /* 0x00000004ff0a7e24 */ /* 0x000fe4000f8e00ff */
[----:B------:R-:W-:Y:S02]  /*15050*/  IMAD.U32 R11, RZ, RZ, UR5 ;  /* 0x00000005ff0b7e24 */ /* 0x000fe4000f8e00ff */
[----:B------:R-:W-:Y:S02]  /*15060*/  IMAD.MOV.U32 R8, RZ, RZ, 0x70 ;  /* 0x00000070ff087424 */ /* 0x000fe400078e00ff */
[----:B------:R-:W-:Y:S02]  /*15070*/  IMAD.MOV.U32 R12, RZ, RZ, 0x1 ;  /* 0x00000001ff0c7424 */ /* 0x000fe400078e00ff */
[----:B--2---:R-:W-:-:S07]  /*15080*/  IMAD.MOV.U32 R13, RZ, RZ, RZ ;  /* 0x000000ffff0d7224 */ /* 0x004fce00078e00ff */
[----:B------:R-:W-:-:S07]  /*15090*/  LEPC R20, `(.L_x_597) ;  /* 0x000000001014794e */ /* 0x000fce0000000000 */
[----:B---3--:R-:W-:Y:S05]  /*150a0*/  CALL.ABS.NOINC R2 ;  /* 0x0000000002007343 */ /* 0x008fea0003c00000 */
.L_x_597:
[----:B------:R0:W1:Y:S01]  /*150b0*/  LDC.64 R2, c[0x4][R27] ;  /* 0x010000001b027b82 */ /* 0x0000620000000a00 */
[----:B------:R-:W-:Y:S01]  /*150c0*/  ULDC.64 UR4, c[0x4][0x88] ;  /* 0x0100220000047ab9 */ /* 0x000fe20000000a00 */
[----:B------:R-:W-:Y:S01]  /*150d0*/  ULDC.64 UR6, c[0x4][0x90] ;  /* 0x0100240000067ab9 */ /* 0x000fe20000000a00 */
[----:B------:R-:W-:Y:S01]  /*150e0*/  ULDC.64 UR8, c[0x4][0x18] ;  /* 0x0100060000087ab9 */ /* 0x000fe20000000a00 */
        /* <DEDUP_REMOVED lines=8> */
[----:B0-----:R-:W-:-:S07]  /*15170*/  IMAD.MOV.U32 R13, RZ, RZ, RZ ;  /* 0x000000ffff0d7224 */ /* 0x001fce00078e00ff */
[----:B------:R-:W-:-:S07]  /*15180*/  LEPC R20, `(.L_x_596) ;  /* 0x000000001014794e */ /* 0x000fce0000000000 */
[----:B-1----:R-:W-:Y:S05]  /*15190*/  CALL.ABS.NOINC R2 ;  /* 0x0000000002007343 */ /* 0x002fea0003c00000 */
.L_x_596:
[----:B------:R-:W-:Y:S05]  /*151a0*/  BSYNC B6 ;  /* 0x0000000000067941 */ /* 0x000fea0003800000 */
.L_x_595:
[----:B------:R2:W3:Y:S01]  /*151b0*/  LDL R20, [R1+0x10] ;  /* 0x0000100001147983 */ /* 0x0004e20000100800 */
[----:B------:R-:W-:Y:S01]  /*151c0*/  ULDC.64 UR4, c[0x0][0x9f8] ;  /* 0x00027e0000047ab9 */ /* 0x000fe20000000a00 */
[----:B-1----:R-:W1:Y:S01]  /*151d0*/  LDC R7, c[0x0][0x430] ;  /* 0x00010c00ff077b82 */ /* 0x002e620000000800 */
[----:B------:R-:W-:Y:S01]  /*151e0*/  ISETP.NE.U32.AND P0, PT, RZ, UR4, PT ;  /* 0x00000004ff007c0c */ /* 0x000fe2000bf05070 */
[----:B------:R-:W4:Y:S03]  /*151f0*/  LDL R27, [R1+0x44] ;  /* 0x00004400011b7983 */ /* 0x000f260000100800 */
[----:B------:R-:W-:Y:S01]  /*15200*/  ISETP.NE.AND.EX P0, PT, RZ, UR5, PT, P0 ;  /* 0x00000005ff007c0c */ /* 0x000fe2000bf05300 */
[----:B------:R-:W2:Y:S04]  /*15210*/  LDL R21, [R1+0x24] ;  /* 0x0000240001157983 */ /* 0x000ea80000100800 */
[----:B------:R-:W2:Y:S08]  /*15220*/  LDL R2, [R1+0x28] ;  /* 0x0000280001027983 */ /* 0x000eb00000100800 */
[----:B------:R-:W-:Y:S01]  /*15230*/  @P0 IADD3 R24, P1, R24, UR4, RZ ;  /* 0x0000000418180c10 */ /* 0x000fe2000ff3e0ff */
[----:B------:R-:W0:Y:S01]  /*15240*/  S2R R3, SR_TID.X ;  /* 0x0000000000037919 */ /* 0x000e220000002100 */
[----:B------:R-:W-:-:S02]  /*15250*/  ULDC UR4, c[0x0][0x2f4] ;  /* 0x0000bd0000047ab9 */ /* 0x000fc40000000800 */
[----:B------:R-:W-:Y:S01]  /*15260*/  @P0 IADD3.X R25, R25, UR5, RZ, P1, !PT ;  /* 0x0000000519190c10 */ /* 0x000fe20008ffe4ff */
[----:B------:R-:W4:Y:S04]  /*15270*/  S2R R0, SR_TID.X ;  /* 0x0000000000007919 */ /* 0x000f280000002100 */
[----:B---3--:R-:W3:Y:S01]  /*15280*/  @P0 LDG.E R20, desc[UR42][R24.64] ;  /* 0x0000002a18140981 */ /* 0x008ee2000c1e1900 */
[----:B-1----:R-:W-:Y:S01]  /*15290*/  ISETP.NE.AND P1, PT, R7, 0x1, PT ;  /* 0x000000010700780c */ /* 0x002fe20003f25270 */
[----:B0-----:R-:W-:Y:S01]  /*152a0*/  IMAD.SHL.U32 R3, R3, 0x20, RZ ;  /* 0x0000002003037824 */ /* 0x001fe200078e00ff */
[----:B----4-:R-:W-:Y:S02]  /*152b0*/  LEA.HI.SX32 R27, R27, 0xffffffff, 0x19 ;  /* 0xffffffff1b1b7811 */ /* 0x010fe400078fcaff */
[----:B------:R-:W-:-:S02]  /*152c0*/  LOP3.LUT R0, R0, 0x7f, RZ, 0xc0, !PT ;  /* 0x0000007f00007812 */ /* 0x000fc400078ec0ff */
[----:B------:R-:W-:Y:S01]  /*152d0*/  LOP3.LUT R3, R3, 0x60, RZ, 0xc0, !PT ;  /* 0x0000006003037812 */ /* 0x000fe200078ec0ff */
[----:B------:R-:W-:Y:S01]  /*152e0*/  IMAD.SHL.U32 R10, R27, 0x80, RZ ;  /* 0x000000801b0a7824 */ /* 0x000fe200078e00ff */
[----:B------:R-:W-:-:S04]  /*152f0*/  SHF.R.U32.HI R0, RZ, 0x2, R0 ;  /* 0x00000002ff007819 */ /* 0x000fc80000011600 */
[----:B------:R-:W-:Y:S01]  /*15300*/  LOP3.LUT R0, R10, R0, R3, 0xfe, !PT ;  /* 0x000000000a007212 */ /* 0x000fe200078efe03 */
[----:B------:R-:W0:Y:S08]  /*15310*/  @P1 LDC R4, c[0x0][0x434] ;  /* 0x00010d00ff041b82 */ /* 0x000e300000000800 */
[----:B------:R-:W1:Y:S01]  /*15320*/  @P1 LDC R5, c[0x0][0x438] ;  /* 0x00010e00ff051b82 */ /* 0x000e620000000800 */
[----:B------:R-:W4:Y:S01]  /*15330*/  S2R R11, SR_TID.X ;  /* 0x00000000000b7919 */ /* 0x000f220000002100 */
[----:B------:R-:W-:Y:S01]  /*15340*/  LOP3.LUT R23, R23, 0xfffffff7, RZ, 0xc0, !PT ;  /* 0xfffffff717177812 */ /* 0x000fe200078ec0ff */
[----:B----4-:R-:W-:-:S05]  /*15350*/  IMAD.SHL.U32 R11, R11, 0x8, RZ ;  /* 0x000000080b0b7824 */ /* 0x010fca00078e00ff */
[----:B------:R-:W-:-:S04]  /*15360*/  LOP3.LUT R11, R11, 0x18, RZ, 0xc0, !PT ;  /* 0x000000180b0b7812 */ /* 0x000fc800078ec0ff */
[----:B------:R-:W-:Y:S01]  /*15370*/  LOP3.LUT R12, R11, 0x20, RZ, 0xfc, !PT ;  /* 0x000000200b0c7812 */ /* 0x000fe200078efcff */
[----:B------:R-:W-:Y:S01]  /*15380*/  UMOV UR5, 0xffffffff ;  /* 0xffffffff00057882 */ /* 0x000fe20000000000 */
[----:B---3--:R-:W-:Y:S01]  /*15390*/  @P0 STL [R1+0x10], R20 ;  /* 0x0000101401000387 */ /* 0x008fe20000100800 */
[C---:B--2---:R-:W-:Y:S01]  /*153a0*/  ISETP.GE.AND P0, PT, R0.reuse, R21, PT ;  /* 0x000000150000720c */ /* 0x044fe20003f06270 */
        /* <DEDUP_REMOVED lines=12> */
[----:B------:R-:W0:Y:S01]  /*15470*/  @!P0 LDC.64 R2, c[0x0][0x418] ;  /* 0x00010600ff028b82 */ /* 0x000e220000000a00 */
[----:B------:R-:W-:Y:S01]  /*15480*/  IMAD.U32 R5, RZ, RZ, UR38 ;  /* 0x00000026ff057e24 */ /* 0x000fe2000f8e00ff */
[----:B------:R0:W-:Y:S01]  /*15490*/  STL [R1+0x2c], R8 ;  /* 0x00002c0801007387 */ /* 0x0001e20000100800 */
[----:B------:R-:W-:-:S03]  /*154a0*/  @!P0 IMAD.IADD R0, R7, 0x1, R0 ;  /* 0x0000000107008824 */ /* 0x000fc600078e0200 */
[----:B------:R-:W-:Y:S02]  /*154b0*/  ISETP.NE.AND P2, PT, R5, 0x3, PT ;  /* 0x000000030500780c */ /* 0x000fe40003f45270 */
[----:B0-----:R-:W-:Y:S01]  /*154c0*/  @!P0 LEA R8, P1, R6, R2, 0x2 ;  /* 0x0000000206088211 */ /* 0x001fe200078210ff */
[----:B------:R-:W-:-:S03]  /*154d0*/  IMAD.MOV.U32 R2, RZ, RZ, RZ ;  /* 0x000000ffff027224 */ /* 0x000fc600078e00ff */
[----:B------:R-:W-:-:S05]  /*154e0*/  @!P0 LEA.HI.X R9, R6, R3, R0, 0x2, P1 ;  /* 0x0000000306098211 */ /* 0x000fca00008f1400 */
[----:B------:R0:W5:Y:S01]  /*154f0*/  @!P0 LDG.E R2, desc[UR42][R8.64] ;  /* 0x0000002a08028981 */ /* 0x000162000c1e1900 */
[----:B------:R-:W-:Y:S02]  /*15500*/  ISETP.GE.AND P0, PT, R11, UR4, PT ;  /* 0x000000040b007c0c */ /* 0x000fe4000bf06270 */
[----:B------:R-:W-:-:S04]  /*15510*/  @P2 LOP3.LUT R23, R23, 0x8, RZ, 0xfc, !PT ;  /* 0x0000000817172812 */ /* 0x000fc800078efcff */
        /* <DEDUP_REMOVED lines=9> */
[----:B0-----:R-:W-:Y:S06]  /*155b0*/  BRA.DIV UR5, `(.L_x_598) ;  /* 0x0000004a05847947 */ /* 0x001fec000b800000 */
.L_x_711:
[----:B------:R-:W-:-:S05]  /*155c0*/  SHF.R.S32.HI R9, RZ, 0x1f, R18 ;  /* 0x0000001fff097819 */ /* 0x000fca0000011412 */
[----:B------:R0:W-:Y:S01]  /*155d0*/  STL [R1+0xc], R9 ;  /* 0x00000c0901007387 */ /* 0x0001e20000100800 */
[----:B------:R-:W-:Y:S05]  /*155e0*/  @!P2 BRA `(.L_x_599) ;  /* 0x000000000004a947 */ /* 0x000fea0003800000 */
[----:B------:R-:W-:Y:S01]  /*155f0*/  BPT.TRAP 0x1 ;  /* 0x000000040000795c */ /* 0x000fe20000300000 */
.L_x_599:
[----:B------:R-:W2:Y:S01]  /*15600*/  LDL R5, [R1] ;  /* 0x0000000001057983 */ /* 0x000ea20000100800 */
[----:B------:R-:W-:Y:S01]  /*15610*/  SHF.R.S32.HI R3, RZ, 0x1f, R4 ;  /* 0x0000001fff037819 */ /* 0x000fe20000011404 */
[----:B------:R-:W-:Y:S01]  /*15620*/  ULDC.64 UR4, c[0x0][0x328] ;  /* 0x0000ca0000047ab9 */ /* 0x000fe20000000a00 */
[----:B-----5:R-:W-:Y:S01]  /*15630*/  SHF.R.S32.HI R8, RZ, 0x1f, R2 ;  /* 0x0000001fff087819 */ /* 0x020fe20000011402 */
[----:B------:R-:W-:Y:S01]  /*15640*/  IMAD.WIDE.U32 R6, R4, UR4, RZ ;  /* 0x0000000404067c25 */ /* 0x000fe2000f8e00ff */
[----:B------:R-:W-:Y:S03]  /*15650*/  BSSY B0, `(.L_x_600) ;  /* 0x0000015000007945 */ /* 0x000fe60003800000 */
[----:B------:R-:W-:-:S04]  /*15660*/  IMAD R0, R3, UR4, RZ ;  /* 0x0000000403007c24 */ /* 0x000fc8000f8e02ff */
        /* <DEDUP_REMOVED lines=13> */
[----:B------:R-:W-:Y:S02]  /*15740*/  IMAD.IADD R25, R7, 0x1, R0 ;  /* 0x0000000107197824 */ /* 0x000fe400078e0200 */
[----:B------:R-:W-:-:S03]  /*15750*/  IMAD R0, R26, 0x8, R22 ;  /* 0x000000081a007824 */ /* 0x000fc600078e0216 */
[----:B------:R-:W-:Y:S02]  /*15760*/  LEA.HI.X R25, R6, UR5, R25, 0x1, P0 ;  /* 0x0000000506197c11 */ /* 0x000fe400080f0c19 */
[----:B--2---:R-:W-:-:S04]  /*15770*/  SHF.L.U32 R5, R5, 0x1f, RZ ;  /* 0x0000001f05057819 */ /* 0x004fc800000006ff */
[----:B------:R-:W1:Y:S02]  /*15780*/  SYNCS.PHASECHK.TRANS64.TRYWAIT P0, [R0+URZ+0x2d840], R5 ;  /* 0x02d84005000075a7 */ /* 0x000e64000800017f */
[----:B-1----:R-:W-:Y:S05]  /*15790*/  @!P0 BRA `(.L_x_601) ;  /* 0x0000004800408947 */ /* 0x002fea0003800000 */
.L_x_712:
[----:B------:R-:W-:Y:S05]  /*157a0*/  BSYNC B0 ;  /* 0x0000000000007941 */ /* 0x000fea0003800000 */
.L_x_600:
[----:B------:R-:W2:Y:S01]  /*157b0*/  LDL R7, [R1+0xc] ;  /* 0x00000c0001077983 */ /* 0x000ea20000100800 */
[----:B------:R-:W-:-:S03]  /*157c0*/  ULDC.64 UR4, c[0x0][0x300] ;  /* 0x0000c00000047ab9 */ /* 0x000fc60000000a00 */
[----:B0-----:R-:W3:Y:S04]  /*157d0*/  LDL R9, [R1+0x14] ;  /* 0x0000140001097983 */ /* 0x001ee80000100800 */
[----:B------:R-:W4:Y:S01]  /*157e0*/  LDL R12, [R1+0x24] ;  /* 0x00002400010c7983 */ /* 0x000f220000100800 */
[----:B------:R-:W0:Y:S01]  /*157f0*/  S2R R6, SR_TID.X ;  /* 0x0000000000067919 */ /* 0x000e220000002100 */
[----:B------:R-:W-:-:S04]  /*15800*/  IMAD R3, R3, UR4, RZ ;  /* 0x0000000403037c24 */ /* 0x000fc8000f8e02ff */
[C---:B------:R-:W-:Y:S02]  /*15810*/  IMAD R3, R4.reuse, UR5, R3 ;  /* 0x0000000504037c24 */ /* 0x040fe4000f8e0203 */
[----:B-1----:R-:W-:Y:S01]  /*15820*/  IMAD.WIDE.U32 R4, R4, UR4, RZ ;  /* 0x0000000404047c25 */ /* 0x002fe2000f8e00ff */
[----:B------:R-:W-:-:S03]  /*15830*/  ULDC.64 UR4, c[0x0][0x310] ;  /* 0x0000c40000047ab9 */ /* 0x000fc60000000a00 */
[----:B------:R-:W-:Y:S02]  /*15840*/  IMAD.IADD R5, R5, 0x1, R3 ;  /* 0x0000000105057824 */ /* 0x000fe400078e0203 */
[----:B------:R-:W-:Y:S01]  /*15850*/  IMAD R8, R8, UR4, RZ ;  /* 0x0000000408087c24 */ /* 0x000fe2000f8e02ff */
[----:B0-----:R-:W-:-:S04]  /*15860*/  LOP3.LUT R6, R6, 0x7f, RZ, 0xc0, !PT ;  /* 0x0000007f06067812 */ /* 0x001fc800078ec0ff */
[----:B------:R-:W-:Y:S02]  /*15870*/  SHF.R.U32.HI R11, RZ, 0x2, R6 ;  /* 0x00000002ff0b7819 */ /* 0x000fe40000011606 */
[----:B------:R-:W0:Y:S01]  /*15880*/  S2R R6, SR_TID.X ;  /* 0x0000000000067919 */ /* 0x000e220000002100 */
[----:B------:R-:W-:-:S04]  /*15890*/  IMAD.WIDE.U32 R4, R2, UR4, R4 ;  /* 0x0000000402047c25 */ /* 0x000fc8000f8e0004 */
[----:B------:R-:W-:Y:S01]  /*158a0*/  IMAD R2, R2, UR5, R8 ;  /* 0x0000000502027c24 */ /* 0x000fe2000f8e0208 */
[----:B------:R-:W-:-:S03]  /*158b0*/  ULDC.64 UR4, c[0x0][0x308] ;  /* 0x0000c20000047ab9 */ /* 0x000fc60000000a00 */
[----:B------:R-:W-:Y:S02]  /*158c0*/  IMAD.IADD R3, R5, 0x1, R2 ;  /* 0x0000000105037824 */ /* 0x000fe400078e0202 */
[----:B------:R-:W-:Y:S01]  /*158d0*/  IMAD.MOV.U32 R2, RZ, RZ, R4 ;  /* 0x000000ffff027224 */ /* 0x000fe200078e0004 */
[C---:B------:R-:W-:Y:S02]  /*158e0*/  LOP3.LUT P4, RZ, R23.reuse, 0x4, RZ, 0xc0, !PT ;  /* 0x0000000417ff7812 */ /* 0x040fe4000788c0ff */
[C---:B------:R-:W-:Y:S02]  /*158f0*/  LOP3.LUT P3, RZ, R23.reuse, 0x2, RZ, 0xc0, !PT ;  /* 0x0000000217ff7812 */ /* 0x040fe4000786c0ff */
[----:B------:R-:W-:Y:S01]  /*15900*/  LOP3.LUT P2, RZ, R23, 0x1, RZ, 0xc0, !PT ;  /* 0x0000000117ff7812 */ /* 0x000fe2000784c0ff */
[----:B--2---:R-:W-:-:S04]  /*15910*/  IMAD R4, R7, UR4, RZ ;  /* 0x0000000407047c24 */ /* 0x004fc8000f8e02ff */
[C---:B------:R-:W-:Y:S02]  /*15920*/  IMAD R7, R18.reuse, UR5, R4 ;  /* 0x0000000512077c24 */ /* 0x040fe4000f8e0204 */
[----:B------:R-:W-:Y:S01]  /*15930*/  IMAD.WIDE.U32 R4, R18, UR4, R2 ;  /* 0x0000000412047c25 */ /* 0x000fe2000f8e0002 */
[----:B------:R-:W-:-:S03]  /*15940*/  ULDC.64 UR4, c[0x0][0x2e8] ;  /* 0x0000ba0000047ab9 */ /* 0x000fc60000000a00 */
[----:B------:R-:W-:Y:S01]  /*15950*/  IMAD.IADD R7, R5, 0x1, R7 ;  /* 0x0000000105077824 */ /* 0x000fe200078e0207 */
[----:B------:R-:W-:Y:S01]  /*15960*/  LEA R2, P0, R4, UR4, 0x1 ;  /* 0x0000000404027c11 */ /* 0x000fe2000f8008ff */
[----:B---3--:R-:W-:Y:S01]  /*15970*/  IMAD R8, R26, 0x3000, R9 ;  /* 0x000030001a087824 */ /* 0x008fe200078e0209 */
[----:B------:R-:W-:Y:S01]  /*15980*/  UMOV UR4, 0xffffffff ;  /* 0xffffffff00047882 */ /* 0x000fe20000000000 */
[----:B0-----:R-:W-:Y:S01]  /*15990*/  IMAD.SHL.U32 R9, R6, 0x8, RZ ;  /* 0x0000000806097824 */ /* 0x001fe200078e00ff */
[----:B----4-:R-:W-:Y:S02]  /*159a0*/  IADD3 R3, -R11, R12, -R10 ;  /* 0x0000000c0b037210 */ /* 0x010fe40007ffe90a */
[----:B------:R-:W-:Y:S02]  /*159b0*/  LEA.HI.X R7, R4, UR5, R7, 0x1, P0 ;  /* 0x0000000504077c11 */ /* 0x000fe400080f0c07 */
[----:B------:R-:W-:Y:S02]  /*159c0*/  ISETP.GE.AND P0, PT, R3, 0x1, PT ;  /* 0x000000010300780c */ /* 0x000fe40003f06270 */
[----:B------:R-:W-:Y:S01]  /*159d0*/  LOP3.LUT R9, R9, 0x18, RZ, 0xc0, !PT ;  /* 0x0000001809097812 */ /* 0x000fe200078ec0ff */
[----:B------:R-:W-:Y:S10]  /*159e0*/  BRA.DIV UR4, `(.L_x_602) ;  /* 0x0000004604c07947 */ /* 0x000ff4000b800000 */
[----:B------:R-:W0:Y:S04]  /*159f0*/  SHFL.IDX PT, R4, R2, RZ, 0x1c1f ;  /* 0x001c1fff02047589 */ /* 0x000e2800000e0000 */
[----:B------:R-:W1:Y:S01]  /*15a00*/  SHFL.IDX PT, R6, R7, RZ, 0x1c1f ;  /* 0x001c1fff07067589 */ /* 0x000e6200000e0000 */
[----:B0-----:R-:W-:-:S05]  /*15a10*/  @P0 LEA R5, P1, R9, R4, 0x1 ;  /* 0x0000000409050211 */ /* 0x001fca00078208ff */
[----:B-1----:R-:W-:Y:S01]  /*15a20*/  @P0 IMAD.X R4, RZ, RZ, R6, P1 ;  /* 0x000000ffff040224 */ /* 0x002fe200008e0606 */
[----:B------:R-:W-:Y:S01]  /*15a30*/  ISETP.GE.AND P1, PT, R3, 0x21, PT ;  /* 0x000000210300780c */ /* 0x000fe20003f26270 */
[----:B------:R-:W-:-:S03]  /*15a40*/  @P0 IMAD R6, R8, 0x2, R22 ;  /* 0x0000000208060824 */ /* 0x000fc600078e0216 */
[----:B------:R-:W-:-:S04]  /*15a50*/  @P0 LOP3.LUT R5, R5, R4, RZ, 0x3c, !PT ;  /* 0x0000000405050212 */ /* 0x000fc800078e3cff */
[----:B------:R-:W-:-:S04]  /*15a60*/  @P0 LOP3.LUT R4, R5, R4, RZ, 0x3c, !PT ;  /* 0x0000000405040212 */ /* 0x000fc800078e3cff */
[----:B------:R-:W-:-:S05]  /*15a70*/  @P0 LOP3.LUT R5, R5, R4, RZ, 0x3c, !PT ;  /* 0x0000000405050212 */ /* 0x000fca00078e3cff */
[----:B------:R-:W-:Y:S01]  /*15a80*/  @!PT LDS RZ, [RZ] ;  /* 0x00000000fffff984 */ /* 0x000fe20000000800 */
[----:B------:R-:W-:Y:S04]  /*15a90*/  @P0 LDGSTS.E.BYPASS.LTC128B.128 [R6+0x15400], desc[UR42][R4.64], !P4 ;  /* 0x1540000004060fae */ /* 0x000fe8000e101d6a */
[----:B------:R-:W-:Y:S04]  /*15aa0*/  @P0 LDGSTS.E.BYPASS.LTC128B.128 [R6+0x17400], desc[UR42][R4.64+0x40], !P3 ;  /* 0x1740004004060fae */ /* 0x000fe8000d901d6a */
[----:B------:R0:W-:Y:S04]  /*15ab0*/  @P0 LDGSTS.E.BYPASS.LTC128B.128 [R6+0x19400], desc[UR42][R4.64+0x80], !P2 ;  /* 0x1940008004060fae */ /* 0x0001e8000d101d6a */
[----:B0-----:R-:W0:Y:S04]  /*15ac0*/  SHFL.IDX PT, R4, R2, 0x1, 0x1c1f ;  /* 0x003c1f0002047f89 */ /* 0x001e2800000e0000 */
[----:B------:R-:W1:Y:S01]  /*15ad0*/  SHFL.IDX PT, R6, R7, 0x1, 0x1c1f ;  /* 0x003c1f0007067f89 */ /* 0x000e6200000e0000 */
[----:B0-----:R-:W-:-:S05]  /*15ae0*/  @P1 LEA R5, P0, R9, R4, 0x1 ;  /* 0x0000000409051211 */ /* 0x001fca00078008ff */
[----:B-1----:R-:W-:Y:S02]  /*15af0*/  @P1 IMAD.X R4, RZ, RZ, R6, P0 ;  /* 0x000000ffff041224 */ /* 0x002fe400000e0606 */
[----:B------:R-:W-:-:S03]  /*15b00*/  @P1 IMAD R6, R8, 0x2, R22 ;  /* 0x0000000208061824 */ /* 0x000fc600078e0216 */
[----:B------:R-:W-:-:S04]  /*15b10*/  @P1 LOP3.LUT R5, R5, R4, RZ, 0x3c, !PT ;  /* 0x0000000405051212 */ /* 0x000fc800078e3cff */
[----:B------:R-:W-:-:S04]  /*15b20*/  @P1 LOP3.LUT R4, R5, R4, RZ, 0x3c, !PT ;  /* 0x0000000405041212 */ /* 0x000fc800078e3cff */
[----:B------:R-:W-:-:S05]  /*15b30*/  @P1 LOP3.LUT R5, R5, R4, RZ, 0x3c, !PT ;  /* 0x0000000405051212 */ /* 0x000fca00078e3cff */
[----:B------:R-:W-:Y:S04]  /*15b40*/  @P1 LDGSTS.E.BYPASS.LTC128B.128 [R6+0x15c00], desc[UR42][R4.64], !P4 ;  /* 0x15c0000004061fae */ /* 0x000fe8000e101d6a */
[----:B------:R-:W-:Y:S04]  /*15b50*/  @P1 LDGSTS.E.BYPASS.LTC128B.128 [R6+0x17c00], desc[UR42][R4.64+0x40], !P3 ;  /* 0x17c0004004061fae */ /* 0x000fe8000d901d6a */
[----:B------:R0:W-:Y:S01]  /*15b60*/  @P1 LDGSTS.E.BYPASS.LTC128B.128 [R6+0x19c00], desc[UR42][R4.64+0x80], !P2 ;  /* 0x19c0008004061fae */ /* 0x0001e2000d101d6a */
[----:B------:R-:W-:-:S03]  /*15b70*/  ISETP.GE.AND P1, PT, R3, 0x41, PT ;  /* 0x000000410300780c */ /* 0x000fc60003f26270 */
[----:B0-----:R-:W0:Y:S04]  /*15b80*/  SHFL.IDX PT, R4, R2, 0x2, 0x1c1f ;  /* 0x005c1f0002047f89 */ /* 0x001e2800000e0000 */
[----:B------:R-:W1:Y:S04]  /*15b90*/  SHFL.IDX PT, R6, R7, 0x2, 0x1c1f ;  /* 0x005c1f0007067f89 */ /* 0x000e6800000e0000 */
[----:B------:R-:W2:Y:S04]  /*15ba0*/  SHFL.IDX PT, R7, R7, 0x3, 0x1c1f ;  /* 0x007c1f0007077f89 */ /* 0x000ea800000e0000 */
[----:B------:R-:W3:Y:S01]  /*15bb0*/  SHFL.IDX PT, R2, R2, 0x3, 0x1c1f ;  /* 0x007c1f0002027f89 */ /* 0x000ee200000e0000 */
[----:B0-----:R-:W-:-:S05]  /*15bc0*/  @P1 LEA R5, P0, R9, R4, 0x1 ;  /* 0x0000000409051211 */ /* 0x001fca00078008ff */
[----:B-1----:R-:W-:Y:S02]  /*15bd0*/  @P1 IMAD.X R4, RZ, RZ, R6, P0 ;  /* 0x000000ffff041224 */ /* 0x002fe400000e0606 */
[----:B------:R-:W-:-:S03]  /*15be0*/  @P1 IMAD R6, R8, 0x2, R22 ;  /* 0x0000000208061824 */ /* 0x000fc600078e0216 */
[----:B------:R-:W-:-:S04]  /*15bf0*/  @P1 LOP3.LUT R5, R5, R4, RZ, 0x3c, !PT ;  /* 0x0000000405051212 */ /* 0x000fc800078e3cff */
[----:B------:R-:W-:-:S04]  /*15c00*/  @P1 LOP3.LUT R4, R5, R4, RZ, 0x3c, !PT ;  /* 0x0000000405041212 */ /* 0x000fc800078e3cff */
[----:B------:R-:W-:-:S05]  /*15c10*/  @P1 LOP3.LUT R5, R5, R4, RZ, 0x3c, !PT ;  /* 0x0000000405051212 */ /* 0x000fca00078e3cff */
[----:B------:R0:W-:Y:S04]  /*15c20*/  @P1 LDGSTS.E.BYPASS.LTC128B.128 [R6+0x16400], desc[UR42][R4.64], !P4 ;  /* 0x1640000004061fae */ /* 0x0001e8000e101d6a */
[----:B------:R0:W-:Y:S04]  /*15c30*/  @P1 LDGSTS.E.BYPASS.LTC128B.128 [R6+0x18400], desc[UR42][R4.64+0x40], !P3 ;  /* 0x1840004004061fae */ /* 0x0001e8000d901d6a */
[----:B--23--:R0:W-:Y:S02]  /*15c40*/  @P1 LDGSTS.E.BYPASS.LTC128B.128 [R6+0x1a400], desc[UR42][R4.64+0x80], !P2 ;  /* 0x1a40008004061fae */ /* 0x00c1e4000d101d6a */
.L_x_722:
[----:B------:R-:W-:-:S13]  /*15c50*/  ISETP.GE.AND P0, PT, R3, 0x61, PT ;  /* 0x000000610300780c */ /* 0x000fda0003f06270 */
[----:B------:R-:W-:Y:S01]  /*15c60*/  @P0 LEA R2, P1, R9, R2, 0x1 ;  /* 0x0000000209020211 */ /* 0x000fe200078208ff */
        /* <DEDUP_REMOVED lines=10> */
.L_x_603:
[----:B------:R-:W-:Y:S02]  /*15d10*/  PLOP3.LUT P1, PT, P1, P0, PT, 0xa2, 0x0 ;  /* 0x000000000000781c */ /* 0x000fe40000f21472 */
[----:B------:R-:W-:-:S08]  /*15d20*/  @P0 R2UR P1, UR4, R0 ;  /* 0x00000000000402ca */ /* 0x000fd00000020000 */
[----:B------:R-:W-:-:S05]  /*15d30*/  @P0 PLOP3.LUT P0, PT, P1, PT, PT, 0x80, 0x0 ;  /* 0x000000000000081c */ /* 0x000fca0000f0f070 */
[----:B------:R-:W-:Y:S01]  /*15d40*/  @!P1 SYNCS.ARRIVE.TRANS64.RED.A0T1 RZ, [UR4+0x2d830], RZ ;  /* 0x02d830ffffff99a7 */ /* 0x000fe20008200404 */
[----:B------:R-:W-:Y:S07]  /*15d50*/  @!P1 ARRIVES.LDGSTSBAR.64.TRANSCNT [UR4+0x2d830] ;  /* 0x02d83000ff0099b0 */ /* 0x000fee0008000a84 */
[----:B------:R-:W-:Y:S05]  /*15d60*/  @P0 BRA.U.ANY `(.L_x_603) ;  /* 0xfffffffd00e80947 */ /* 0x000fea000393ffff */
[----:B------:R-:W-:Y:S01]  /*15d70*/  NOP ;  /* 0x0000000000007918 */ /* 0x000fe20000000000 */
[----:B--2---:R-:W-:-:S05]  /*15d80*/  IMAD.U32 R2, RZ, RZ, UR38 ;  /* 0x00000026ff027e24 */ /* 0x004fca000f8e00ff */
[----:B------:R-:W-:-:S13]  /*15d90*/  ISETP.NE.AND P2, PT, R2, 0x3, PT ;  /* 0x000000030200780c */ /* 0x000fda0003f45270 */
[----:B------:R-:W-:Y:S05]  /*15da0*/  @!P2 BRA `(.L_x_604) ;  /* 0x000000000004a947 */ /* 0x000fea0003800000 */
[----:B------:R-:W-:Y:S01]  /*15db0*/  BPT.TRAP 0x1 ;  /* 0x000000040000795c */ /* 0x000fe20000300000 */
.L_x_604:
[----:B01----:R0:W5:Y:S01]  /*15dc0*/  LDL.LU R4, [R1+0x8] ;  /* 0x0000080001047983 */ /* 0x0031620000300800 */
[----:B------:R0:W-:Y:S03]  /*15dd0*/  SYNCS.ARRIVE.TRANS64.A1T0 RZ, [R0+URZ+0x2d830], RZ ;  /* 0x02d830ff00ff79a7 */ /* 0x0001e6000810003f */
[----:B------:R0:W5:Y:S02]  /*15de0*/  LDL.LU R3, [R1+0x34] ;  /* 0x0000340001037983 */ /* 0x0001640000300800 */
[----:B------:R-:W-:Y:S05]  /*15df0*/  WARPSYNC.ALL ;  /* 0x0000000000007948 */ /* 0x000fea0003800000 */
[----:B------:R-:W-:Y:S01]  /*15e00*/  ULDC.64 UR4, c[0x0][0x298] ;  /* 0x0000a60000047ab9 */ /* 0x000fe20000000a00 */
[----:B------:R-:W-:Y:S01]  /*15e10*/  ULDC.64 UR6, c[0x0][0xa00] ;  /* 0x0002800000067ab9 */ /* 0x000fe20000000a00 */
[----:B0-----:R-:W-:Y:S01]  /*15e20*/  VIADD R0, R22, 0xc400 ;  /* 0x0000c40016007836 */ /* 0x001fe20000000000 */
[----:B------:R-:W-:Y:S01]  /*15e30*/  BAR.SYNC.DEFER_BLOCKING 0x8, 0x200 ;  /* 0x0208000000007b1d */ /* 0x000fe20000010000 */
[----:B------:R-:W-:-:S03]  /*15e40*/  ISETP.NE.U32.AND P0, PT, RZ, UR6, PT ;  /* 0x00000006ff007c0c */ /* 0x000fc6000bf05070 */
[----:B------:R-:W-:Y:S02]  /*15e50*/  LOP3.LUT P1, RZ, R0, 0x1bf, RZ, 0xc0, !PT ;  /* 0x000001bf00ff7812 */ /* 0x000fe4000782c0ff */
[----:B------:R-:W-:Y:S01]  /*15e60*/  ISETP.NE.AND.EX P0, PT, RZ, UR7, PT, P0 ;  /* 0x00000007ff007c0c */ /* 0x000fe2000bf05300 */
[----:B------:R-:W-:Y:S03]  /*15e70*/  BSSY B6, `(.L_x_605) ;  /* 0x000001c000067945 */ /* 0x000fe60003800000 */
[----:B------:R-:W-:Y:S02]  /*15e80*/  SEL R29, R29, RZ, !P0 ;  /* 0x000000ff1d1d7207 */ /* 0x000fe40004000000 */
[----:B-----5:R-:W-:-:S05]  /*15e90*/  SHF.R.S32.HI R2, RZ, 0x1f, R4 ;  /* 0x0000001fff027819 */ /* 0x020fca0000011404 */
[----:B------:R-:W-:-:S04]  /*15ea0*/  IMAD R2, R2, UR4, RZ ;  /* 0x0000000402027c24 */ /* 0x000fc8000f8e02ff */
[C---:B------:R-:W-:Y:S01]  /*15eb0*/  IMAD R0, R4.reuse, UR5, R2 ;  /* 0x0000000504007c24 */ /* 0x040fe2000f8e0202 */
[----:B------:R-:W-:Y:S01]  /*15ec0*/  SEL R2, R3, RZ, !P0 ;  /* 0x000000ff03027207 */ /* 0x000fe20004000000 */
[----:B------:R-:W-:-:S04]  /*15ed0*/  IMAD.WIDE.U32 R4, R4, UR4, RZ ;  /* 0x0000000404047c25 */ /* 0x000fc8000f8e00ff */
[----:B------:R-:W-:Y:S01]  /*15ee0*/  IMAD.IADD R0, R5, 0x1, R0 ;  /* 0x0000000105007824 */ /* 0x000fe200078e0200 */
[----:B------:R0:W-:Y:S04]  /*15ef0*/  STL.64 [R1+0x38], R4 ;  /* 0x0000380401007387 */ /* 0x0001e80000100a00 */
[----:B------:R0:W-:Y:S04]  /*15f00*/  STL [R1+0x34], R2 ;  /* 0x0000340201007387 */ /* 0x0001e80000100800 */
[----:B------:R0:W-:Y:S01]  /*15f10*/  STL [R1+0x8], R0 ;  /* 0x0000080001007387 */ /* 0x0001e20000100800 */
[----:B------:R-:W-:Y:S05]  /*15f20*/  @!P1 BRA `(.L_x_606) ;  /* 0x0000000000409947 */ /* 0x000fea0003800000 */
[----:B0-----:R-:W-:Y:S01]  /*15f30*/  MOV R2, 0x0 ;  /* 0x0000000000027802 */ /* 0x001fe20000000f00 */
[----:B------:R-:W-:Y:S01]  /*15f40*/  ULDC.64 UR4, c[0x4][0x88] ;  /* 0x0100220000047ab9 */ /* 0x000fe20000000a00 */
[----:B------:R-:W-:Y:S01]  /*15f50*/  ULDC.64 UR6, c[0x4][0x90] ;  /* 0x0100240000067ab9 */ /* 0x000fe20000000a00 */
[----:B------:R-:W-:Y:S01]  /*15f60*/  ULDC.64 UR8, c[0x4][0x20] ;  /* 0x0100080000087ab9 */ /* 0x000fe20000000a00 */
[----:B------:R-:W-:Y:S02]  /*15f70*/  IMAD.U32 R4, RZ, RZ, UR4 ;  /* 0x00000004ff047e24 */ /* 0x000fe4000f8e00ff */
[----:B------:R-:W0:Y:S01]  /*15f80*/  LDC.64 R2, c[0x4][R2] ;  /* 0x0100000002027b82 */ /* 0x000e220000000a00 */
        /* <DEDUP_REMOVED lines=10> */
.L_x_606:
[----:B------:R-:W-:Y:S05]  /*16030*/  BSYNC B6 ;  /* 0x0000000000067941 */ /* 0x000fea0003800000 */
.L_x_605:
[----:B0-----:R-:W2:Y:S01]  /*16040*/  LDL.LU R0, [R1+0x34] ;  /* 0x0000340001007983 */ /* 0x001ea20000300800 */
[----:B------:R-:W-:Y:S01]  /*16050*/  ULDC.64 UR4, c[0x0][0x2d8] ;  /* 0x0000b60000047ab9 */ /* 0x000fe20000000a00 */
[----:B------:R-:W0:Y:S01]  /*16060*/  LDC R9, c[0x0][0x448] ;  /* 0x00011200ff097b82 */ /* 0x000e220000000800 */
[----:B------:R-:W-:Y:S01]  /*16070*/  ULDC.64 UR6, c[0x0][0x2c8] ;  /* 0x0000b20000067ab9 */ /* 0x000fe20000000a00 */
[----:B------:R-:W3:Y:S01]  /*16080*/  LDL.LU R21, [R1+0x8] ;  /* 0x0000080001157983 */ /* 0x000ee20000300800 */
[----:B------:R-:W-:-:S03]  /*16090*/  ULDC.64 UR8, c[0x0][0x280] ;  /* 0x0000a00000087ab9 */ /* 0x000fc60000000a00 */
[----:B------:R-:W3:Y:S04]  /*160a0*/  LDL.LU.64 R2, [R1+0x38] ;  /* 0x0000380001027983 */ /* 0x000ee80000300a00 */
[----:B------:R-:W4:Y:S01]  /*160b0*/  LDL R20, [R1+0xc] ;  /* 0x00000c0001147983 */ /* 0x000f220000100800 */
[----:B0-----:R-:W-:-:S13]  /*160c0*/  ISETP.NE.AND P0, PT, R9, 0x1, PT ;  /* 0x000000010900780c */ /* 0x001fda0003f05270 */
[----:B------:R-:W0:Y:S08]  /*160d0*/  @P0 LDC R5, c[0x0][0x44c] ;  /* 0x00011300ff050b82 */ /* 0x000e300000000800 */
[----:B------:R-:W1:Y:S08]  /*160e0*/  @P0 LDC R6, c[0x0][0x450] ;  /* 0x00011400ff060b82 */ /* 0x000e700000000800 */
[----:B------:R-:W1:Y:S01]  /*160f0*/  @P0 LDC R8, c[0x0][0x450] ;  /* 0x00011400ff080b82 */ /* 0x000e620000000800 */
[----:B--2---:R-:W-:-:S02]  /*16100*/  IMAD.MOV.U32 R4, RZ, RZ, R0 ;  /* 0x000000ffff047224 */ /* 0x004fc400078e0000 */
[----:B---3--:R-:W-:Y:S02]  /*16110*/  IMAD.MOV.U32 R3, RZ, RZ, R21 ;  /* 0x000000ffff037224 */ /* 0x008fe400078e0015 */
[----:B------:R-:W2:Y:S01]  /*16120*/  S2R R21, SR_TID.X ;  /* 0x0000000000157919 */ /* 0x000ea20000002100 */
[----:B----4-:R-:W-:Y:S02]  /*16130*/  IMAD R0, R20, UR4, RZ ;  /* 0x0000000414007c24 */ /* 0x010fe4000f8e02ff */
[----:B------:R-:W3:Y:S01]  /*16140*/  S2R R20, SR_TID.X ;  /* 0x0000000000147919 */ /* 0x000ee20000002100 */
[----:B------:R-:W-:-:S04]  /*16150*/  IMAD.WIDE.U32 R2, R18, UR4, R2 ;  /* 0x0000000412027c25 */ /* 0x000fc8000f8e0002 */
        /* <DEDUP_REMOVED lines=8> */
[----:B--2---:R-:W-:Y:S01]  /*161e0*/  IMAD.SHL.U32 R21, R21, 0x20, RZ ;  /* 0x0000002015157824 */ /* 0x004fe200078e00ff */
[----:B---3--:R-:W-:-:S04]  /*161f0*/  LOP3.LUT R20, R20, 0x7f, RZ, 0xc0, !PT ;  /* 0x0000007f14147812 */ /* 0x008fc800078ec0ff */
[----:B------:R-:W-:Y:S02]  /*16200*/  LOP3.LUT R21, R21, 0x60, RZ, 0xc0, !PT ;  /* 0x0000006015157812 */ /* 0x000fe400078ec0ff */
[----:B------:R-:W-:-:S04]  /*16210*/  SHF.R.U32.HI R20, RZ, 0x2, R20 ;  /* 0x00000002ff147819 */ /* 0x000fc80000011614 */
[----:B------:R-:W-:Y:S02]  /*16220*/  LOP3.LUT R20, R20, R21, RZ, 0xfc, !PT ;  /* 0x0000001514147212 */ /* 0x000fe400078efcff */
[----:B------:R2:W5:Y:S03]  /*16230*/  LDL R21, [R1+0x40] ;  /* 0x0000400001157983 */ /* 0x0005660000100800 */
[----:B------:R-:W-:-:S04]  /*16240*/  IMAD R0, R17, 0xc0, R20 ;  /* 0x000000c011007824 */ /* 0x000fc800078e0214 */
[----:B0-----:R-:W-:-:S04]  /*16250*/  @P0 IMAD.HI.U32 R5, R0, R5, RZ ;  /* 0x0000000500050227 */ /* 0x001fc800078e00ff */
[----:B------:R-:W-:Y:S01]  /*16260*/  IMAD.MOV.U32 R4, RZ, RZ, R0 ;  /* 0x000000ffff047224 */ /* 0x000fe200078e0000 */
[----:B-1----:R-:W-:-:S04]  /*16270*/  @P0 SHF.R.U32.HI R4, RZ, R6, R5 ;  /* 0x00000006ff040219 */ /* 0x002fc80000011605 */
[--C-:B------:R-:W-:Y:S01]  /*16280*/  SHF.R.S32.HI R5, RZ, 0x1f, R4.reuse ;  /* 0x0000001fff057819 */ /* 0x100fe20000011404 */
[----:B------:R-:W-:-:S04]  /*16290*/  IMAD.MOV R7, RZ, RZ, -R4 ;  /* 0x000000ffff077224 */ /* 0x000fc800078e0a04 */
[----:B------:R-:W-:-:S04]  /*162a0*/  IMAD R5, R5, UR4, RZ ;  /* 0x0000000405057c24 */ /* 0x000fc8000f8e02ff */
[C---:B------:R-:W-:Y:S02]  /*162b0*/  IMAD R6, R4.reuse, UR5, R5 ;  /* 0x0000000504067c24 */ /* 0x040fe4000f8e0205 */
[----:B------:R-:W-:-:S04]  /*162c0*/  IMAD.WIDE.U32 R4, R4, UR4, R2 ;  /* 0x0000000404047c25 */ /* 0x000fc8000f8e0002 */
[----:B------:R-:W-:Y:S02]  /*162d0*/  IMAD.IADD R5, R5, 0x1, R6 ;  /* 0x0000000105057824 */ /* 0x000fe400078e0206 */
[----:B------:R-:W-:-:S05]  /*162e0*/  IMAD R6, R9, R7, R0 ;  /* 0x0000000709067224 */ /* 0x000fca00078e0200 */
[----:B------:R-:W-:Y:S01]  /*162f0*/  SHF.R.S32.HI R7, RZ, 0x1f, R6 ;  /* 0x0000001fff077819 */ /* 0x000fe20000011406 */
[----:B------:R-:W-:-:S04]  /*16300*/  IMAD.WIDE.U32 R4, R6, UR6, R4 ;  /* 0x0000000606047c25 */ /* 0x000fc8000f8e0004 */
[----:B------:R-:W-:-:S04]  /*16310*/  IMAD R7, R7, UR6, RZ ;  /* 0x0000000607077c24 */ /* 0x000fc8000f8e02ff */
[----:B------:R-:W-:Y:S02]  /*16320*/  IMAD R6, R6, UR7, R7 ;  /* 0x0000000706067c24 */ /* 0x000fe4000f8e0207 */
[----:B------:R-:W0:Y:S01]  /*16330*/  @P0 LDC R7, c[0x0][0x44c] ;  /* 0x00011300ff070b82 */ /* 0x000e220000000800 */
[----:B------:R-:W-:Y:S01]  /*16340*/  VIADD R0, R0, 0x80 ;  /* 0x0000008000007836 */ /* 0x000fe20000000000 */
[----:B------:R-:W1:Y:S01]  /*16350*/  S2R R13, SR_TID.X ;  /* 0x00000000000d7919 */ /* 0x000e620000002100 */
[----:B------:R-:W-:Y:S01]  /*16360*/  IMAD.IADD R6, R5, 0x1, R6 ;  /* 0x0000000105067824 */ /* 0x000fe200078e0206 */
[----:B------:R-:W-:-:S04]  /*16370*/  LEA R5, P1, R4, UR8, 0x1 ;  /* 0x0000000804057c11 */ /* 0x000fc8000f8208ff */
[----:B------:R-:W-:Y:S01]  /*16380*/  LEA.HI.X R4, R4, UR9, R6, 0x1, P1 ;  /* 0x0000000904047c11 */ /* 0x000fe200088f0c06 */
[----:B------:R-:W-:Y:S02]  /*16390*/  IMAD.MOV.U32 R6, RZ, RZ, R0 ;  /* 0x000000ffff067224 */ /* 0x000fe400078e0000 */
[----:B0-----:R-:W-:-:S05]  /*163a0*/  @P0 IMAD.HI.U32 R7, R0, R7, RZ ;  /* 0x0000000700070227 */ /* 0x001fca00078e00ff */
[----:B------:R-:W-:-:S05]  /*163b0*/  @P0 SHF.R.U32.HI R6, RZ, R8, R7 ;  /* 0x00000008ff060219 */ /* 0x000fca0000011607 */
[----:B------:R-:W-:-:S04]  /*163c0*/  IMAD.MOV R7, RZ, RZ, -R6 ;  /* 0x000000ffff077224 */ /* 0x000fc800078e0a06 */
[----:B------:R-:W-:Y:S01]  /*163d0*/  IMAD R0, R9, R7, R0 ;  /* 0x0000000709007224 */ /* 0x000fe200078e0200 */
[----:B------:R-:W-:Y:S01]  /*163e0*/  SHF.R.S32.HI R7, RZ, 0x1f, R6 ;  /* 0x0000001fff077819 */ /* 0x000fe20000011406 */
[----:B------:R-:W-:-:S04]  /*163f0*/  IMAD.WIDE.U32 R2, R6, UR4, R2 ;  /* 0x0000000406027c25 */ /* 0x000fc8000f8e0002 */
[----:B------:R-:W-:Y:S01]  /*16400*/  IMAD R7, R7, UR4, RZ ;  /* 0x0000000407077c24 */ /* 0x000fe2000f8e02ff */
[----:B------:R-:W-:-:S03]  /*16410*/  ULDC UR4, c[0x0][0x2b8] ;  /* 0x0000ae0000047ab9 */ /* 0x000fc60000000800 */
[----:B------:R-:W-:Y:S01]  /*16420*/  IMAD R7, R6, UR5, R7 ;  /* 0x0000000506077c24 */ /* 0x000fe2000f8e0207 */
[----:B------:R-:W-:Y:S01]  /*16430*/  SHF.R.S32.HI R6, RZ, 0x1f, R0 ;  /* 0x0000001fff067819 */ /* 0x000fe20000011400 */
[----:B-1----:R-:W-:Y:S02]  /*16440*/  IMAD.SHL.U32 R11, R13, 0x8, RZ ;  /* 0x000000080d0b7824 */ /* 0x002fe400078e00ff */
[----:B------:R-:W-:Y:S02]  /*16450*/  IMAD.IADD R3, R3, 0x1, R7 ;  /* 0x0000000103037824 */ /* 0x000fe400078e0207 */
[----:B------:R-:W-:Y:S01]  /*16460*/  IMAD R6, R6, UR6, RZ ;  /* 0x0000000606067c24 */ /* 0x000fe2000f8e02ff */
[----:B------:R-:W-:Y:S01]  /*16470*/  LOP3.LUT R11, R11, 0x18, RZ, 0xc0, !PT ;  /* 0x000000180b0b7812 */ /* 0x000fe200078ec0ff */
[----:B------:R-:W-:-:S04]  /*16480*/  IMAD.WIDE.U32 R2, R0, UR6, R2 ;  /* 0x0000000600027c25 */ /* 0x000fc8000f8e0002 */
[----:B------:R-:W-:Y:S02]  /*16490*/  IMAD R6, R0, UR7, R6 ;  /* 0x0000000700067c24 */ /* 0x000fe4000f8e0206 */
[----:B------:R-:W-:Y:S01]  /*164a0*/  IMAD.SHL.U32 R10, R13, 0x8, RZ ;  /* 0x000000080d0a7824 */ /* 0x000fe200078e00ff */
[----:B------:R-:W-:Y:S01]  /*164b0*/  LEA R7, P0, R2, UR8, 0x1 ;  /* 0x0000000802077c11 */ /* 0x000fe2000f8008ff */
[----:B------:R-:W-:Y:S01]  /*164c0*/  IMAD.IADD R6, R3, 0x1, R6 ;  /* 0x0000000103067824 */ /* 0x000fe200078e0206 */
[C---:B------:R-:W-:Y:S02]  /*164d0*/  LOP3.LUT R12, R11.reuse, 0x20, RZ, 0xfc, !PT ;  /* 0x000000200b0c7812 */ /* 0x040fe400078efcff */
[----:B------:R-:W-:Y:S02]  /*164e0*/  LOP3.LUT R10, R10, 0x18, RZ, 0xc0, !PT ;  /* 0x000000180a0a7812 */ /* 0x000fe400078ec0ff */
[----:B------:R-:W-:Y:S01]  /*164f0*/  LOP3.LUT R11, R11, 0x40, RZ, 0xfc, !PT ;  /* 0x000000400b0b7812 */ /* 0x000fe200078efcff */
[----:B------:R-:W-:Y:S01]  /*16500*/  UMOV UR5, 0xffffffff ;  /* 0xffffffff00057882 */ /* 0x000fe20000000000 */
[----:B------:R-:W-:-:S02]  /*16510*/  LEA.HI.X R6, R2, UR9, R6, 0x1, P0 ;  /* 0x0000000902067c11 */ /* 0x000fc400080f0c06 */
[----:B------:R-:W-:Y:S02]  /*16520*/  LOP3.LUT R20, R13, 0x7f, RZ, 0xc0, !PT ;  /* 0x0000007f0d147812 */ /* 0x000fe400078ec0ff */
[----:B------:R-:W-:Y:S02]  /*16530*/  ISETP.GE.AND P0, PT, R10, UR4, PT ;  /* 0x000000040a007c0c */ /* 0x000fe4000bf06270 */
[----:B------:R-:W-:Y:S02]  /*16540*/  ISETP.GE.AND P1, PT, R12, UR4, PT ;  /* 0x000000040c007c0c */ /* 0x000fe4000bf26270 */
[----:B------:R-:W-:Y:S02]  /*16550*/  ISETP.GE.AND P2, PT, R11, UR4, PT ;  /* 0x000000040b007c0c */ /* 0x000fe4000bf46270 */
[----:B------:R-:W-:Y:S01]  /*16560*/  SHF.R.U32.HI R20, RZ, 0x2, R20 ;  /* 0x00000002ff147819 */ /* 0x000fe20000011614 */
[----:B--2---:R-:W-:Y:S10]  /*16570*/  BRA.DIV UR5, `(.L_x_607) ;  /* 0x0000004205447947 */ /* 0x004ff4000b800000 */
[----:B------:R-:W2:Y:S01]  /*16580*/  LDL R8, [R1+0x30] ;  /* 0x0000300001087983 */ /* 0x000ea20000100800 */
[----:B-----5:R-:W-:Y:S02]  /*16590*/  IMAD R0, R21, R9, RZ ;  /* 0x0000000915007224 */ /* 0x020fe400078e02ff */
[----:B------:R-:W-:Y:S01]  /*165a0*/  IMAD R17, R17, 0xc0, R20 ;  /* 0x000000c011117824 */ /* 0x000fe200078e0214 */
[----:B------:R-:W0:Y:S04]  /*165b0*/  SHFL.IDX PT, R3, R5, RZ, 0x1c1f ;  /* 0x001c1fff05037589 */ /* 0x000e2800000e0000 */
[----:B------:R-:W1:Y:S01]  /*165c0*/  SHFL.IDX PT, R2, R4, RZ, 0x1c1f ;  /* 0x001c1fff04027589 */ /* 0x000e6200000e0000 */
[----:B------:R-:W-:-:S13]  /*165d0*/  ISETP.GE.AND P3, PT, R17, R0, PT ;  /* 0x000000001100720c */ /* 0x000fda0003f66270 */
[----:B0-----:R-:W-:-:S05]  /*165e0*/  @!P3 LEA R3, P4, R10, R3, 0x1 ;  /* 0x000000030a03b211 */ /* 0x001fca00078808ff */
[----:B-1----:R-:W-:-:S05]  /*165f0*/  @!P3 IMAD.X R2, RZ, RZ, R2, P4 ;  /* 0x000000ffff02b224 */ /* 0x002fca00020e0602 */
[----:B------:R-:W-:-:S04]  /*16600*/  @!P3 LOP3.LUT R3, R3, R2, RZ, 0x3c, !PT ;  /* 0x000000020303b212 */ /* 0x000fc800078e3cff */
[----:B------:R-:W-:-:S04]  /*16610*/  @!P3 LOP3.LUT R2, R3, R2, RZ, 0x3c, !PT ;  /* 0x000000020302b212 */ /* 0x000fc800078e3cff */
[----:B------:R-:W-:-:S05]  /*16620*/  @!P3 LOP3.LUT R3, R3, R2, RZ, 0x3c, !PT ;  /* 0x000000020303b212 */ /* 0x000fca00078e3cff */
[----:B------:R-:W-:Y:S01]  /*16630*/  @!PT LDS RZ, [RZ] ;  /* 0x00000000fffff984 */ /* 0x000fe20000000800 */
[----:B--2---:R-:W-:Y:S04]  /*16640*/  @!P3 LDGSTS.E.BYPASS.LTC128B.128 [R8+0xc400], desc[UR42][R2.64], !P0 ;  /* 0x0c4000000208bfae */ /* 0x004fe8000c101d6a */
[----:B------:R-:W-:Y:S04]  /*16650*/  @!P3 LDGSTS.E.BYPASS.LTC128B.128 [R8+0xf400], desc[UR42][R2.64+0x40], !P1 ;  /* 0x0f4000400208bfae */ /* 0x000fe8000c901d6a */
[----:B------:R0:W-:Y:S02]  /*16660*/  @!P3 LDGSTS.E.BYPASS.LTC128B.128 [R8+0x12400], desc[UR42][R2.64+0x80], !P2 ;  /* 0x124000800208bfae */ /* 0x0001e4000d101d6a */
[----:B0-----:R-:W-:-:S02]  /*16670*/  VIADD R2, R17, 0x20 ;  /* 0x0000002011027836 */ /* 0x001fc40000000000 */
[----:B------:R-:W0:Y:S03]  /*16680*/  SHFL.IDX PT, R3, R5, 0x1, 0x1c1f ;  /* 0x003c1f0005037f89 */ /* 0x000e2600000e0000 */
[----:B------:R-:W-:Y:S02]  /*16690*/  ISETP.GE.AND P3, PT, R2, R0, PT ;  /* 0x000000000200720c */ /* 0x000fe40003f66270 */
[----:B------:R-:W1:Y:S11]  /*166a0*/  SHFL.IDX PT, R2, R4, 0x1, 0x1c1f ;  /* 0x003c1f0004027f89 */ /* 0x000e7600000e0000 */
[----:B0-----:R-:W-:-:S05]  /*166b0*/  @!P3 LEA R3, P4, R10, R3, 0x1 ;  /* 0x000000030a03b211 */ /* 0x001fca00078808ff */
[----:B-1----:R-:W-:-:S05]  /*166c0*/  @!P3 IMAD.X R2, RZ, RZ, R2, P4 ;  /* 0x000000ffff02b224 */ /* 0x002fca00020e0602 */
[----:B------:R-:W-:-:S04]  /*166d0*/  @!P3 LOP3.LUT R3, R3, R2, RZ, 0x3c, !PT ;  /* 0x000000020303b212 */ /* 0x000fc800078e3cff */
[----:B------:R-:W-:-:S04]  /*166e0*/  @!P3 LOP3.LUT R2, R3, R2, RZ, 0x3c, !PT ;  /* 0x000000020302b212 */ /* 0x000fc800078e3cff */
[----:B------:R-:W-:-:S05]  /*166f0*/  @!P3 LOP3.LUT R3, R3, R2, RZ, 0x3c, !PT ;  /* 0x000000020303b212 */ /* 0x000fca00078e3cff */
[----:B------:R-:W-:Y:S04]  /*16700*/  @!P3 LDGSTS.E.BYPASS.LTC128B.128 [R8+0xcc00], desc[UR42][R2.64], !P0 ;  /* 0x0cc000000208bfae */ /* 0x000fe8000c101d6a */
[----:B------:R-:W-:Y:S04]  /*16710*/  @!P3 LDGSTS.E.BYPASS.LTC128B.128 [R8+0xfc00], desc[UR42][R2.64+0x40], !P1 ;  /* 0x0fc000400208bfae */ /* 0x000fe8000c901d6a */
[----:B------:R0:W-:Y:S02]  /*16720*/  @!P3 LDGSTS.E.BYPASS.LTC128B.128 [R8+0x12c00], desc[UR42][R2.64+0x80], !P2 ;  /* 0x12c000800208bfae */ /* 0x0001e4000d101d6a */
[----:B0-----:R-:W-:-:S02]  /*16730*/  VIADD R2, R17, 0x40 ;  /* 0x0000004011027836 */ /* 0x001fc40000000000 */
[----:B------:R-:W0:Y:S03]  /*16740*/  SHFL.IDX PT, R3, R5, 0x2, 0x1c1f ;  /* 0x005c1f0005037f89 */ /* 0x000e2600000e0000 */
[----:B------:R-:W-:Y:S01]  /*16750*/  ISETP.GE.AND P3, PT, R2, R0, PT ;  /* 0x000000000200720c */ /* 0x000fe20003f66270 */
[----:B------:R-:W-:Y:S04]  /*16760*/  SHFL.IDX PT, R5, R5, 0x3, 0x1c1f ;  /* 0x007c1f0005057f89 */ /* 0x000fe800000e0000 */
[----:B------:R-:W1:Y:S04]  /*16770*/  SHFL.IDX PT, R2, R4, 0x2, 0x1c1f ;  /* 0x005c1f0004027f89 */ /* 0x000e6800000e0000 */
[----:B------:R-:W2:Y:S04]  /*16780*/  SHFL.IDX PT, R4, R4, 0x3, 0x1c1f ;  /* 0x007c1f0004047f89 */ /* 0x000ea800000e0000 */
        /* <DEDUP_REMOVED lines=8> */
[----:B0-----:R-:W-:-:S05]  /*16810*/  VIADD R2, R17, 0x60 ;  /* 0x0000006011027836 */ /* 0x001fca0000000000 */
[----:B------:R-:W-:-:S13]  /*16820*/  ISETP.GE.AND P3, PT, R2, R0, PT ;  /* 0x000000000200720c */ /* 0x000fda0003f66270 */
[----:B------:R-:W-:-:S05]  /*16830*/  @!P3 LEA R2, P4, R10, R5, 0x1 ;  /* 0x000000050a02b211 */ /* 0x000fca00078808ff */
[----:B--2---:R-:W-:Y:S02]  /*16840*/  @!P3 IMAD.X R3, RZ, RZ, R4, P4 ;  /* 0x000000ffff03b224 */ /* 0x004fe400020e0604 */
[----:B------:R-:W-:-:S03]  /*16850*/  VIADD R4, R17, 0x80 ;  /* 0x0000008011047836 */ /* 0x000fc60000000000 */
[----:B------:R-:W-:Y:S04]  /*16860*/  @!P3 LDGSTS.E.BYPASS.LTC128B.128 [R8+0xdc00], desc[UR42][R2.64], !P0 ;  /* 0x0dc000000208bfae */ /* 0x000fe8000c101d6a */
[----:B------:R-:W-:Y:S04]  /*16870*/  @!P3 LDGSTS.E.BYPASS.LTC128B.128 [R8+0x10c00], desc[UR42][R2.64+0x40], !P1 ;  /* 0x10c000400208bfae */ /* 0x000fe8000c901d6a */
[----:B------:R0:W-:Y:S01]  /*16880*/  @!P3 LDGSTS.E.BYPASS.LTC128B.128 [R8+0x13c00], desc[UR42][R2.64+0x80], !P2 ;  /* 0x13c000800208bfae */ /* 0x0001e2000d101d6a */
[----:B------:R-:W-:-:S03]  /*16890*/  ISETP.GE.AND P3, PT, R4, R0, PT ;  /* 0x000000000400720c */ /* 0x000fc60003f66270 */
[----:B0-----:R-:W0:Y:S04]  /*168a0*/  SHFL.IDX PT, R3, R7, RZ, 0x1c1f ;  /* 0x001c1fff07037589 */ /* 0x001e2800000e0000 */
[----:B------:R-:W1:Y:S04]  /*168b0*/  SHFL.IDX PT, R2, R6, RZ, 0x1c1f ;  /* 0x001c1fff06027589 */ /* 0x000e6800000e0000 */
[----:B------:R-:W2:Y:S02]  /*168c0*/  SHFL.IDX PT, R6, R6, 0x1, 0x1c1f ;  /* 0x003c1f0006067f89 */ /* 0x000ea400000e0000 */
[----:B0-----:R-:W-:-:S05]  /*168d0*/  @!P3 LEA R3, P4, R10, R3, 0x1 ;  /* 0x000000030a03b211 */ /* 0x001fca00078808ff */
[----:B-1----:R-:W-:-:S05]  /*168e0*/  @!P3 IMAD.X R2, RZ, RZ, R2, P4 ;  /* 0x000000ffff02b224 */ /* 0x002fca00020e0602 */
[----:B------:R-:W-:-:S04]  /*168f0*/  @!P3 LOP3.LUT R3, R3, R2, RZ, 0x3c, !PT ;  /* 0x000000020303b212 */ /* 0x000fc800078e3cff */
[----:B------:R-:W-:-:S04]  /*16900*/  @!P3 LOP3.LUT R2, R3, R2, RZ, 0x3c, !PT ;  /* 0x000000020302b212 */ /* 0x000fc800078e3cff */
[----:B------:R-:W-:-:S05]  /*16910*/  @!P3 LOP3.LUT R3, R3, R2, RZ, 0x3c, !PT ;  /* 0x000000020303b212 */ /* 0x000fca00078e3cff */
[----:B------:R-:W-:Y:S04]  /*16920*/  @!P3 LDGSTS.E.BYPASS.LTC128B.128 [R8+0xe400], desc[UR42][R2.64], !P0 ;  /* 0x0e4000000208bfae */ /* 0x000fe8000c101d6a */
[----:B------:R-:W-:Y:S04]  /*16930*/  @!P3 LDGSTS.E.BYPASS.LTC128B.128 [R8+0x11400], desc[UR42][R2.64+0x40], !P1 ;  /* 0x114000400208bfae */ /* 0x000fe8000c901d6a */
[----:B------:R0:W-:Y:S04]  /*16940*/  @!P3 LDGSTS.E.BYPASS.LTC128B.128 [R8+0x14400], desc[UR42][R2.64+0x80], !P2 ;  /* 0x144000800208bfae */ /* 0x0001e8000d101d6a */
[----:B0-2---:R0:W1:Y:S02]  /*16950*/  SHFL.IDX PT, R2, R7, 0x1, 0x1c1f ;  /* 0x003c1f0007027f89 */ /* 0x00506400000e0000 */
.L_x_735:
[----:B------:R-:W2:Y:S01]  /*16960*/  LDL R4, [R1+0x30] ;  /* 0x0000300001047983 */ /* 0x000ea20000100800 */
[----:B------:R-:W-:-:S05]  /*16970*/  VIADD R17, R17, 0xa0 ;  /* 0x000000a011117836 */ /* 0x000fca0000000000 */
[----:B------:R-:W-:-:S13]  /*16980*/  ISETP.GE.AND P3, PT, R17, R0, PT ;  /* 0x000000001100720c */ /* 0x000fda0003f66270 */
[----:B-1----:R-:W-:-:S05]  /*16990*/  @!P3 LEA R2, P4, R10, R2, 0x1 ;  /* 0x000000020a02b211 */ /* 0x002fca00078808ff */
[----:B------:R-:W-:-:S05]  /*169a0*/  @!P3 IMAD.X R3, RZ, RZ, R6, P4 ;  /* 0x000000ffff03b224 */ /* 0x000fca00020e0606 */
[----:B------:R-:W-:Y:S01]  /*169b0*/  @!PT LDS RZ, [RZ] ;  /* 0x00000000fffff984 */ /* 0x000fe20000000800 */
[----:B------:R-:W-:Y:S01]  /*169c0*/  @!PT LDS RZ, [RZ] ;  /* 0x00000000fffff984 */ /* 0x000fe20000000800 */
[----:B------:R-:W-:Y:S01]  /*169d0*/  @!PT LDS RZ, [RZ] ;  /* 0x00000000fffff984 */ /* 0x000fe20000000800 */
[----:B--2---:R1:W-:Y:S01]  /*169e0*/  @!P3 LDGSTS.E.BYPASS.LTC128B.128 [R4+0xec00], desc[UR42][R2.64], !P0 ;  /* 0x0ec000000204bfae */ /* 0x0043e2000c101d6a */
[----:B------:R-:W-:-:S03]  /*169f0*/  PLOP3.LUT P0, PT, PT, PT, PT, 0x80, 0x0 ;  /* 0x000000000000781c */ /* 0x000fc60003f0f070 */
[----:B------:R1:W-:Y:S04]  /*16a00*/  @!P3 LDGSTS.E.BYPASS.LTC128B.128 [R4+0x11c00], desc[UR42][R2.64+0x40], !P1 ;  /* 0x11c000400204bfae */ /* 0x0003e8000c901d6a */
[----:B------:R1:W-:Y:S01]  /*16a10*/  @!P3 LDGSTS.E.BYPASS.LTC128B.128 [R4+0x14c00], desc[UR42][R2.64+0x80], !P2 ;  /* 0x14c000800204bfae */ /* 0x0003e2000d101d6a */
[----:B------:R-:W-:-:S05]  /*16a20*/  NOP ;  /* 0x0000000000007918 */ /* 0x000fca0000000000 */
.L_x_608:
        /* <DEDUP_REMOVED lines=18> */
.L_x_736:
[----:B------:R-:W-:Y:S05]  /*16b50*/  BSYNC B0 ;  /* 0x0000000000007941 */ /* 0x000fea0003800000 */
.L_x_609:
[----:B------:R-:W2:Y:S01]  /*16b60*/  LDL R2, [R1+0x24] ;  /* 0x0000240001027983 */ /* 0x000ea20000100800 */
[----:B------:R-:W-:Y:S01]  /*16b70*/  BSSY B0, `(.L_x_611) ;  /* 0x00000f7000007945 */ /* 0x000fe20003800000 */
[----:B--2---:R-:W-:-:S13]  /*16b80*/  ISETP.GE.AND P0, PT, R2, 0x81, PT ;  /* 0x000000810200780c */ /* 0x004fda0003f06270 */
[----:B------:R-:W-:Y:S05]  /*16b90*/  @!P0 BRA `(.L_x_612) ;  /* 0x0000000c00d08947 */ /* 0x000fea0003800000 */
[----:B------:R-:W1:Y:S01]  /*16ba0*/  LDL.LU R3, [R1+0x44] ;  /* 0x0000440001037983 */ /* 0x000e620000300800 */
[----:B------:R-:W-:Y:S01]  /*16bb0*/  ULDC UR4, c[0x0][0x2f4] ;  /* 0x0000bd0000047ab9 */ /* 0x000fe20000000800 */
[----:B------:R-:W2:Y:S02]  /*16bc0*/  S2R R2, SR_TID.X ;  /* 0x0000000000027919 */ /* 0x000ea40000002100 */
[----:B------:R3:W5:Y:S04]  /*16bd0*/  LDL.LU R17, [R1] ;  /* 0x0000000001117983 */ /* 0x0007680000300800 */
[----:B------:R3:W-:Y:S01]  /*16be0*/  STL [R1+0x8], R27 ;  /* 0x0000081b01007387 */ /* 0x0007e20000100800 */
[----:B------:R-:W-:Y:S02]  /*16bf0*/  IMAD.MOV.U32 R10, RZ, RZ, R26 ;  /* 0x000000ffff0a7224 */ /* 0x000fe400078e001a */
[----:B--2---:R-:W-:-:S05]  /*16c00*/  IMAD.SHL.U32 R4, R2, 0x8, RZ ;  /* 0x0000000802047824 */ /* 0x004fca00078e00ff */
[----:B------:R-:W-:-:S04]  /*16c10*/  LOP3.LUT R4, R4, 0x18, RZ, 0xc0, !PT ;  /* 0x0000001804047812 */ /* 0x000fc800078ec0ff */
[C---:B------:R-:W-:Y:S02]  /*16c20*/  LOP3.LUT R2, R4.reuse, 0x40, RZ, 0xfc, !PT ;  /* 0x0000004004027812 */ /* 0x040fe400078efcff */
[----:B------:R-:W-:Y:S02]  /*16c30*/  ISETP.GE.AND P3, PT, R4, UR4, PT ;  /* 0x0000000404007c0c */ /* 0x000fe4000bf66270 */
[----:B------:R-:W-:Y:S02]  /*16c40*/  ISETP.GE.AND P1, PT, R2, UR4, PT ;  /* 0x0000000402007c0c */ /* 0x000fe4000bf26270 */
[----:B-1----:R-:W-:Y:S02]  /*16c50*/  LEA.HI.SX32 R0, R3, 0xfffffffe, 0x19 ;  /* 0xfffffffe03007811 */ /* 0x002fe400078fcaff */
[----:B------:R-:W-:-:S04]  /*16c60*/  LOP3.LUT R3, R4, 0x20, RZ, 0xfc, !PT ;  /* 0x0000002004037812 */ /* 0x000fc800078efcff */
[----:B---3--:R-:W-:-:S13]  /*16c70*/  ISETP.GE.AND P2, PT, R3, UR4, PT ;  /* 0x0000000403007c0c */ /* 0x008fda000bf46270 */
.L_x_625:
[----:B------:R-:W2:Y:S01]  /*16c80*/  LDL R8, [R1+0x28] ;  /* 0x0000280001087983 */ /* 0x000ea20000100800 */
[----:B------:R-:W1:Y:S03]  /*16c90*/  LDC R9, c[0x0][0x430] ;  /* 0x00010c00ff097b82 */ /* 0x000e660000000800 */
[----:B0-----:R-:W3:Y:S04]  /*16ca0*/  LDL R7, [R1+0x2c] ;  /* 0x00002c0001077983 */ /* 0x001ee80000100800 */
[----:B------:R-:W4:Y:S01]  /*16cb0*/  LDL R6, [R1+0x10] ;  /* 0x0000100001067983 */ /* 0x000f220000100800 */
[----:B------:R-:W0:Y:S01]  /*16cc0*/  S2R R2, SR_TID.X ;  /* 0x0000000000027919 */ /* 0x000e220000002100 */
[----:B-1----:R-:W-:-:S13]  /*16cd0*/  ISETP.NE.AND P0, PT, R9, 0x1, PT ;  /* 0x000000010900780c */ /* 0x002fda0003f05270 */
[----:B------:R-:W1:Y:S01]  /*16ce0*/  @P0 LDC R5, c[0x0][0x434] ;  /* 0x00010d00ff050b82 */ /* 0x000e620000000800 */
[----:B0-----:R-:W-:-:S04]  /*16cf0*/  LOP3.LUT R3, R2, 0x7f, RZ, 0xc0, !PT ;  /* 0x0000007f02037812 */ /* 0x001fc800078ec0ff */
[----:B------:R-:W-:-:S03]  /*16d00*/  SHF.R.U32.HI R4, RZ, 0x2, R3 ;  /* 0x00000002ff047819 */ /* 0x000fc60000011603 */
[----:B------:R-:W0:Y:S01]  /*16d10*/  @P0 LDC R3, c[0x0][0x438] ;  /* 0x00010e00ff030b82 */ /* 0x000e220000000800 */
[----:B------:R-:W-:Y:S02]  /*16d20*/  IMAD.SHL.U32 R2, R2, 0x20, RZ ;  /* 0x0000002002027824 */ /* 0x000fe400078e00ff */
[----:B------:R-:W-:-:S03]  /*16d30*/  IMAD R4, R0, 0x80, R4 ;  /* 0x0000008000047824 */ /* 0x000fc600078e0204 */
[----:B------:R-:W-:Y:S01]  /*16d40*/  LOP3.LUT R2, R2, 0x60, RZ, 0xc0, !PT ;  /* 0x0000006002027812 */ /* 0x000fe200078ec0ff */
[----:B------:R-:W-:Y:S05]  /*16d50*/  YIELD ;  /* 0x0000000000007946 */ /* 0x000fea0003800000 */
[----:B------:R-:W-:Y:S01]  /*16d60*/  ULDC.64 UR4, c[0x0][0x428] ;  /* 0x00010a0000047ab9 */ /* 0x000fe20000000a00 */
[----:B--2---:R-:W-:-:S05]  /*16d70*/  IADD3 R4, R2, R4, R8 ;  /* 0x0000000402047210 */ /* 0x004fca0007ffe008 */
[----:B-1----:R-:W-:-:S04]  /*16d80*/  @P0 IMAD.HI.U32 R5, R4, R5, RZ ;  /* 0x0000000504050227 */ /* 0x002fc800078e00ff */
[----:B------:R-:W-:Y:S01]  /*16d90*/  IMAD.MOV.U32 R2, RZ, RZ, R4 ;  /* 0x000000ffff027224 */ /* 0x000fe200078e0004 */
[----:B0-----:R-:W-:-:S05]  /*16da0*/  @P0 SHF.R.U32.HI R2, RZ, R3, R5 ;  /* 0x00000003ff020219 */ /* 0x001fca0000011605 */
[----:B------:R-:W-:-:S04]  /*16db0*/  IMAD.MOV R3, RZ, RZ, -R2 ;  /* 0x000000ffff037224 */ /* 0x000fc800078e0a02 */
[----:B------:R-:W-:Y:S01]  /*16dc0*/  IMAD R9, R9, R3, R4 ;  /* 0x0000000309097224 */ /* 0x000fe200078e0204 */
[----:B------:R-:W-:Y:S01]  /*16dd0*/  SHF.R.S32.HI R3, RZ, 0x1f, R2 ;  /* 0x0000001fff037819 */ /* 0x000fe20000011402 */
[----:B---3--:R-:W-:-:S04]  /*16de0*/  IMAD R4, R7, UR4, RZ ;  /* 0x0000000407047c24 */ /* 0x008fc8000f8e02ff */
[C---:B----4-:R-:W-:Y:S02]  /*16df0*/  IMAD R4, R6.reuse, UR5, R4 ;  /* 0x0000000506047c24 */ /* 0x050fe4000f8e0204 */
[----:B------:R-:W-:Y:S01]  /*16e00*/  IMAD.WIDE.U32 R2, R6, UR4, R2 ;  /* 0x0000000406027c25 */ /* 0x000fe2000f8e0002 */
[----:B------:R-:W-:-:S03]  /*16e10*/  ULDC.64 UR4, c[0x0][0x418] ;  /* 0x0001060000047ab9 */ /* 0x000fc60000000a00 */
[----:B------:R-:W-:Y:S01]  /*16e20*/  IMAD.IADD R3, R4, 0x1, R3 ;  /* 0x0000000104037824 */ /* 0x000fe200078e0203 */
[----:B------:R-:W-:-:S04]  /*16e30*/  LEA R4, P0, R2, UR4, 0x2 ;  /* 0x0000000402047c11 */ /* 0x000fc8000f8010ff */
[----:B------:R-:W-:-:S05]  /*16e40*/  LEA.HI.X R5, R2, UR5, R3, 0x2, P0 ;  /* 0x0000000502057c11 */ /* 0x000fca00080f1403 */
[----:B------:R-:W2:Y:S01]  /*16e50*/  LDG.E R8, desc[UR42][R4.64] ;  /* 0x0000002a04087981 */ /* 0x000ea2000c1e1900 */
[----:B------:R-:W-:-:S05]  /*16e60*/  VIADD R26, R10, 0x1 ;  /* 0x000000010a1a7836 */ /* 0x000fca0000000000 */
[----:B------:R-:W-:-:S04]  /*16e70*/  ISETP.NE.AND P0, PT, R26, 0x2, PT ;  /* 0x000000021a00780c */ /* 0x000fc80003f05270 */
[----:B------:R-:W-:-:S04]  /*16e80*/  SEL R2, RZ, 0x1, P0 ;  /* 0x00000001ff027807 */ /* 0x000fc80000000000 */
[----:B-----5:R-:W-:Y:S01]  /*16e90*/  LOP3.LUT R2, R17, R2, RZ, 0x3c, !PT ;  /* 0x0000000211027212 */ /* 0x020fe200078e3cff */
[----:B------:R-:W-:-:S04]  /*16ea0*/  IMAD.U32 R6, RZ, RZ, UR38 ;  /* 0x00000026ff067e24 */ /* 0x000fc8000f8e00ff */
[----:B------:R0:W-:Y:S01]  /*16eb0*/  STL [R1], R2 ;  /* 0x0000000201007387 */ /* 0x0001e20000100800 */
[----:B------:R-:W-:Y:S01]  /*16ec0*/  ISETP.NE.AND P4, PT, R6, 0x3, PT ;  /* 0x000000030600780c */ /* 0x000fe20003f85270 */
[----:B------:R-:W-:Y:S01]  /*16ed0*/  IMAD.MOV.U32 R27, RZ, RZ, R0 ;  /* 0x000000ffff1b7224 */ /* 0x000fe200078e0000 */
[----:B------:R-:W-:Y:S02]  /*16ee0*/  SEL R26, R26, RZ, P0 ;  /* 0x000000ff1a1a7207 */ /* 0x000fe40000000000 */
[----:B--2---:R-:W-:-:S09]  /*16ef0*/  SHF.R.S32.HI R29, RZ, 0x1f, R8 ;  /* 0x0000001fff1d7819 */ /* 0x004fd20000011408 */
[----:B0-----:R-:W-:Y:S05]  /*16f00*/  @!P4 BRA `(.L_x_613) ;  /* 0x000000000004c947 */ /* 0x001fea0003800000 */
[----:B------:R-:W-:Y:S01]  /*16f10*/  BPT.TRAP 0x1 ;  /* 0x000000040000795c */ /* 0x000fe20000300000 */
.L_x_613:
[----:B------:R-:W-:Y:S01]  /*16f20*/  IMAD R5, R26, 0x8, R22 ;  /* 0x000000081a057824 */ /* 0x000fe200078e0216 */
[----:B------:R-:W-:Y:S01]  /*16f30*/  SHF.L.U32 R0, R2, 0x1f, RZ ;  /* 0x0000001f02007819 */ /* 0x000fe200000006ff */
[----:B------:R-:W-:Y:S03]  /*16f40*/  BSSY B1, `(.L_x_614) ;  /* 0x0000003000017945 */ /* 0x000fe60003800000 */
[----:B------:R-:W0:Y:S02]  /*16f50*/  SYNCS.PHASECHK.TRANS64.TRYWAIT P0, [R5+URZ+0x2d840], R0 ;  /* 0x02d84000050075a7 */ /* 0x000e24000800017f */
[----:B0-----:R-:W-:Y:S05]  /*16f60*/  @!P0 BRA `(.L_x_615) ;  /* 0x0000003c00f08947 */ /* 0x001fea0003800000 */
.L_x_737:
[----:B------:R-:W-:Y:S05]  /*16f70*/  BSYNC B1 ;  /* 0x0000000000017941 */ /* 0x000fea0003800000 */
.L_x_614:
[----:B------:R-:W2:Y:S04]  /*16f80*/  LDL R6, [R1+0xc] ;  /* 0x00000c0001067983 */ /* 0x000ea80000100800 */
[----:B------:R-:W3:Y:S01]  /*16f90*/  LDL R4, [R1+0x14] ;  /* 0x0000140001047983 */ /* 0x000ee20000100800 */
[----:B------:R-:W-:Y:S01]  /*16fa0*/  SHF.R.S32.HI R21, RZ, 0x1f, R9 ;  /* 0x0000001fff157819 */ /* 0x000fe20000011409 */
[----:B------:R-:W-:Y:S01]  /*16fb0*/  ULDC.64 UR4, c[0x0][0x300] ;  /* 0x0000c00000047ab9 */ /* 0x000fe20000000a00 */
[----:B------:R-:W-:Y:S01]  /*16fc0*/  LOP3.LUT P5, RZ, R23, 0x2, RZ, 0xc0, !PT ;  /* 0x0000000217ff7812 */ /* 0x000fe200078ac0ff */
        /* <DEDUP_REMOVED lines=14> */
[----:B------:R-:W-:Y:S01]  /*170b0*/  ULDC.64 UR4, c[0x0][0x2e8] ;  /* 0x0000ba0000047ab9 */ /* 0x000fe20000000a00 */
[----:B---3--:R-:W-:Y:S01]  /*170c0*/  IMAD R4, R26, 0x3000, R4 ;  /* 0x000030001a047824 */ /* 0x008fe200078e0204 */
[----:B------:R-:W-:Y:S01]  /*170d0*/  LEA R6, P0, R2, UR4, 0x1 ;  /* 0x0000000402067c11 */ /* 0x000fe2000f8008ff */
[----:B------:R-:W-:Y:S01]  /*170e0*/  IMAD.IADD R0, R0, 0x1, R3 ;  /* 0x0000000100007824 */ /* 0x000fe200078e0203 */
[----:B------:R-:W-:-:S04]  /*170f0*/  UMOV UR4, 0xffffffff ;  /* 0xffffffff00047882 */ /* 0x000fc80000000000 */
[----:B------:R-:W-:Y:S01]  /*17100*/  LEA.HI.X R7, R2, UR5, R0, 0x1, P0 ;  /* 0x0000000502077c11 */ /* 0x000fe200080f0c00 */
        /* <DEDUP_REMOVED lines=30> */
.L_x_747:
[----:B------:R-:W-:Y:S02]  /*172f0*/  LOP3.LUT P6, RZ, R23, 0x4, RZ, 0xc0, !PT ;  /* 0x0000000417ff7812 */ /* 0x000fe400078cc0ff */
[----:B--2---:R-:W-:-:S05]  /*17300*/  IADD3 R2, P0, R2, R0, RZ ;  /* 0x0000000002027210 */ /* 0x004fca0007f1e0ff */
[----:B------:R-:W-:Y:S01]  /*17310*/  IMAD.X R3, RZ, RZ, R20, P0 ;  /* 0x000000ffff037224 */ /* 0x000fe200000e0614 */
        /* <DEDUP_REMOVED lines=8> */
.L_x_617:
        /* <DEDUP_REMOVED lines=11> */
.L_x_618:
[----:B------:R1:W-:Y:S01]  /*17450*/  SYNCS.ARRIVE.TRANS64.A1T0 RZ, [R5+URZ+0x2d830], RZ ;  /* 0x02d830ff05ff79a7 */ /* 0x0003e2000810003f */
[----:B------:R-:W-:Y:S05]  /*17460*/  @!P5 BRA `(.L_x_619) ;  /* 0x000000000004d947 */ /* 0x000fea0003800000 */
[----:B------:R-:W-:Y:S01]  /*17470*/  BPT.TRAP 0x1 ;  /* 0x000000040000795c */ /* 0x000fe20000300000 */
.L_x_619:
[----:B------:R-:W-:Y:S01]  /*17480*/  SHF.L.U32 R2, R17, 0x1f, RZ ;  /* 0x0000001f11027819 */ /* 0x000fe200000006ff */
[----:B-1----:R-:W-:Y:S01]  /*17490*/  IMAD R5, R10, 0x8, R22 ;  /* 0x000000080a057824 */ /* 0x002fe200078e0216 */
[----:B------:R-:W-:Y:S03]  /*174a0*/  BSSY B1, `(.L_x_620) ;  /* 0x0000003000017945 */ /* 0x000fe60003800000 */
[----:B------:R-:W1:Y:S02]  /*174b0*/  SYNCS.PHASECHK.TRANS64.TRYWAIT P0, [R5+URZ+0x2d860], R2 ;  /* 0x02d86002050075a7 */ /* 0x000e64000800017f */
[----:B-1----:R-:W-:Y:S05]  /*174c0*/  @!P0 BRA `(.L_x_621) ;  /* 0x0000004000008947 */ /* 0x002fea0003800000 */
.L_x_748:
[----:B------:R-:W-:Y:S05]  /*174d0*/  BSYNC B1 ;  /* 0x0000000000017941 */ /* 0x000fea0003800000 */
.L_x_620:
[----:B0-----:R-:W2:Y:S04]  /*174e0*/  LDL R7, [R1+0x24] ;  /* 0x0000240001077983 */ /* 0x001ea80000100800 */
[----:B------:R-:W2:Y:S04]  /*174f0*/  LDL.LU R6, [R1+0x8] ;  /* 0x0000080001067983 */ /* 0x000ea80000300800 */
[----:B------:R-:W3:Y:S01]  /*17500*/  LDL R4, [R1+0x14] ;  /* 0x0000140001047983 */ /* 0x000ee20000100800 */
[----:B------:R-:W0:Y:S01]  /*17510*/  S2R R3, SR_TID.X ;  /* 0x0000000000037919 */ /* 0x000e220000002100 */
[----:B------:R-:W-:Y:S01]  /*17520*/  UMOV UR4, 0xffffffff ;  /* 0xffffffff00047882 */ /* 0x000fe20000000000 */
[----:B0-----:R-:W-:-:S04]  /*17530*/  LOP3.LUT R3, R3, 0x7f, RZ, 0xc0, !PT ;  /* 0x0000007f03037812 */ /* 0x001fc800078ec0ff */
[----:B------:R-:W-:Y:S01]  /*17540*/  SHF.R.U32.HI R3, RZ, 0x2, R3 ;  /* 0x00000002ff037819 */ /* 0x000fe20000011603 */
[----:B--2---:R-:W-:Y:S02]  /*17550*/  IMAD R6, R6, -0x80, R7 ;  /* 0xffffff8006067824 */ /* 0x004fe400078e0207 */
[----:B---3--:R-:W-:Y:S02]  /*17560*/  IMAD R4, R10, 0x3000, R4 ;  /* 0x000030000a047824 */ /* 0x008fe400078e0204 */
        /* <DEDUP_REMOVED lines=36> */
.L_x_758:
[----:B------:R-:W2:Y:S01]  /*177b0*/  LDL R7, [R1+0xc] ;  /* 0x00000c0001077983 */ /* 0x000ea20000100800 */
        /* <DEDUP_REMOVED lines=31> */
.L_x_623:
[----:B------:R-:W-:Y:S02]  /*179b0*/  PLOP3.LUT P4, PT, P4, P0, PT, 0xa2, 0x0 ;  /* 0x000000000000781c */ /* 0x000fe40002781472 */
[----:B------:R-:W-:-:S08]  /*179c0*/  @P0 R2UR P4, UR4, R5 ;  /* 0x00000000050402ca */ /* 0x000fd00000080000 */
[----:B------:R-:W-:-:S05]  /*179d0*/  @P0 PLOP3.LUT P0, PT, P4, PT, PT, 0x80, 0x0 ;  /* 0x000000000000081c */ /* 0x000fca000270f070 */
[----:B------:R-:W-:Y:S01]  /*179e0*/  @!P4 SYNCS.ARRIVE.TRANS64.RED.A0T1 RZ, [UR4+0x2d850], RZ ;  /* 0x02d850ffffffc9a7 */ /* 0x000fe20008200404 */
[----:B------:R-:W-:Y:S07]  /*179f0*/  @!P4 ARRIVES.LDGSTSBAR.64.TRANSCNT [UR4+0x2d850] ;  /* 0x02d85000ff00c9b0 */ /* 0x000fee0008000a84 */
[----:B------:R-:W-:Y:S05]  /*17a00*/  @P0 BRA.U.ANY `(.L_x_623) ;  /* 0xfffffffd00e80947 */ /* 0x000fea000393ffff */
[----:B------:R-:W-:Y:S01]  /*17a10*/  NOP ;  /* 0x0000000000007918 */ /* 0x000fe20000000000 */
[----:B------:R-:W-:Y:S02]  /*17a20*/  IMAD.U32 R2, RZ, RZ, UR38 ;  /* 0x00000026ff027e24 */ /* 0x000fe4000f8e00ff */
[----:B------:R-:W-:-:S03]  /*17a30*/  IMAD.MOV.U32 R25, RZ, RZ, R0 ;  /* 0x000000ffff197224 */ /* 0x000fc600078e0000 */
[----:B------:R-:W-:-:S13]  /*17a40*/  ISETP.NE.AND P5, PT, R2, 0x3, PT ;  /* 0x000000030200780c */ /* 0x000fda0003fa5270 */
[----:B------:R-:W-:Y:S05]  /*17a50*/  @!P5 BRA `(.L_x_624) ;  /* 0x000000000004d947 */ /* 0x000fea0003800000 */
[----:B------:R-:W-:Y:S01]  /*17a60*/  BPT.TRAP 0x1 ;  /* 0x000000040000795c */ /* 0x000fe20000300000 */
.L_x_624:
[----:B------:R2:W5:Y:S01]  /*17a70*/  LDL R17, [R1] ;  /* 0x0000000001117983 */ /* 0x0005620000100800 */
[----:B------:R2:W-:Y:S01]  /*17a80*/  SYNCS.ARRIVE.TRANS64.A1T0 RZ, [R5+URZ+0x2d850], RZ ;  /* 0x02d850ff05ff79a7 */ /* 0x0005e2000810003f */
[C---:B------:R-:W-:Y:S02]  /*17a90*/  VIADD R0, R27.reuse, 0xffffffff ;  /* 0xffffffff1b007836 */ /* 0x040fe40000000000 */
[----:B------:R2:W-:Y:S01]  /*17aa0*/  STL [R1+0x8], R27 ;  /* 0x0000081b01007387 */ /* 0x0005e20000100800 */
[----:B------:R-:W-:Y:S01]  /*17ab0*/  ISETP.GT.AND P0, PT, R27, RZ, PT ;  /* 0x000000ff1b00720c */ /* 0x000fe20003f04270 */
[----:B------:R-:W-:-:S12]  /*17ac0*/  IMAD.MOV.U32 R10, RZ, RZ, R26 ;  /* 0x000000ffff0a7224 */ /* 0x000fd800078e001a */
[----:B--2---:R-:W-:Y:S05]  /*17ad0*/  @P0 BRA `(.L_x_625) ;  /* 0xfffffff000680947 */ /* 0x004fea000383ffff */
.L_x_612:
[----:B------:R-:W-:Y:S05]  /*17ae0*/  BSYNC B0 ;  /* 0x0000000000007941 */ /* 0x000fea0003800000 */
.L_x_611:
[----:B------:R-:W2:Y:S01]  /*17af0*/  S2R R2, SR_TID.X ;  /* 0x0000000000027919 */ /* 0x000ea20000002100 */
[----:B------:R-:W-:Y:S01]  /*17b00*/  BSSY B0, `(.L_x_626) ;  /* 0x0000010000007945 */ /* 0x000fe20003800000 */
[----:B--2---:R-:W-:-:S04]  /*17b10*/  LOP3.LUT R2, R2, 0x7f, RZ, 0xc0, !PT ;  /* 0x0000007f02027812 */ /* 0x004fc800078ec0ff */
[----:B------:R-:W-:-:S13]  /*17b20*/  ISETP.NE.AND P0, PT, R2, RZ, PT ;  /* 0x000000ff0200720c */ /* 0x000fda0003f05270 */
[----:B------:R-:W-:Y:S05]  /*17b30*/  @P0 BRA `(.L_x_627) ;  /* 0x0000000000300947 */ /* 0x000fea0003800000 */
[----:B------:R-:W2:Y:S01]  /*17b40*/  S2R R5, SR_LANEID ;  /* 0x0000000000057919 */ /* 0x000ea20000000000 */
[----:B------:R-:W-:Y:S01]  /*17b50*/  VOTEU.ANY UR4, UPT, PT ;  /* 0x0000000000047886 */ /* 0x000fe200038e0100 */
[----:B------:R-:W3:Y:S01]  /*17b60*/  LDC.64 R2, c[0x0][0xc60] ;  /* 0x00031800ff027b82 */ /* 0x000ee20000000a00 */
[----:B-1----:R-:W2:Y:S02]  /*17b70*/  FLO.U32 R0, UR4 ;  /* 0x0000000400007d00 */ /* 0x002ea400080e0000 */
[----:B--2---:R-:W-:-:S06]  /*17b80*/  ISETP.EQ.U32.AND P0, PT, R0, R5, PT ;  /* 0x000000050000720c */ /* 0x004fcc0003f02070 */
[----:B------:R-:W3:Y:S07]  /*17b90*/  POPC R5, UR4 ;  /* 0x0000000400057d09 */ /* 0x000eee0008000000 */
[----:B---3--:R-:W2:Y:S01]  /*17ba0*/  @P0 ATOMG.E.ADD.STRONG.GPU PT, R3, desc[UR42][R2.64], R5 ;  /* 0x00000005020309a8 */ /* 0x008ea200081ee1ea */
[----:B------:R-:W1:Y:S02]  /*17bb0*/  S2R R4, SR_LTMASK ;  /* 0x0000000000047919 */ /* 0x000e640000003900 */
[----:B-1----:R-:W-:-:S04]  /*17bc0*/  LOP3.LUT R4, R4, UR4, RZ, 0xc0, !PT ;  /* 0x0000000404047c12 */ /* 0x002fc8000f8ec0ff */
[----:B0-----:R-:W0:Y:S01]  /*17bd0*/  POPC R7, R4 ;  /* 0x0000000400077309 */ /* 0x001e220000000000 */
[----:B--2---:R-:W0:Y:S02]  /*17be0*/  SHFL.IDX PT, R0, R3, R0, 0x1f ;  /* 0x00001f0003007589 */ /* 0x004e2400000e0000 */
[----:B0-----:R-:W-:-:S07]  /*17bf0*/  IADD3 R16, R0, UR37, R7 ;  /* 0x0000002500107c10 */ /* 0x001fce000fffe007 */
.L_x_627:
[----:B------:R-:W-:Y:S05]  /*17c00*/  BSYNC B0 ;  /* 0x0000000000007941 */ /* 0x000fea0003800000 */
.L_x_626:
[----:B-1----:R-:W-:-:S05]  /*17c10*/  IMAD.U32 R0, RZ, RZ, UR38 ;  /* 0x00000026ff007e24 */ /* 0x002fca000f8e00ff */
[----:B------:R-:W-:-:S13]  /*17c20*/  ISETP.NE.AND P0, PT, R0, 0x3, PT ;  /* 0x000000030000780c */ /* 0x000fda0003f05270 */
[----:B------:R-:W-:Y:S05]  /*17c30*/  @!P0 BRA `(.L_x_628) ;  /* 0x0000000000048947 */ /* 0x000fea0003800000 */
[----:B------:R-:W-:Y:S01]  /*17c40*/  BPT.TRAP 0x1 ;  /* 0x000000040000795c */ /* 0x000fe20000300000 */
.L_x_628:
[----:B------:R-:W2:Y:S04]  /*17c50*/  LDL R3, [R1] ;  /* 0x0000000001037983 */ /* 0x000ea80000100800 */
[----:B------:R-:W3:Y:S01]  /*17c60*/  LDL.LU R2, [R1+0x24] ;  /* 0x0000240001027983 */ /* 0x000ee20000300800 */
[----:B------:R-:W-:Y:S01]  /*17c70*/  IMAD R0, R26, 0x8, R22 ;  /* 0x000000081a007824 */ /* 0x000fe200078e0216 */
[----:B------:R-:W-:Y:S01]  /*17c80*/  BSSY B0, `(.L_x_629) ;  /* 0x0000005000007945 */ /* 0x000fe20003800000 */
[----:B--2---:R-:W-:-:S04]  /*17c90*/  SHF.L.U32 R3, R3, 0x1f, RZ ;  /* 0x0000001f03037819 */ /* 0x004fc800000006ff */
[----:B------:R-:W1:Y:S01]  /*17ca0*/  SYNCS.PHASECHK.TRANS64.TRYWAIT P0, [R0+URZ+0x2d860], R3 ;  /* 0x02d86003000075a7 */ /* 0x000e62000800017f */
[----:B---3--:R-:W-:Y:S01]  /*17cb0*/  IMAD R6, R27, -0x80, R2 ;  /* 0xffffff801b067824 */ /* 0x008fe200078e0202 */
[----:B-1----:R-:W-:Y:S06]  /*17cc0*/  @!P0 BRA `(.L_x_630) ;  /* 0x0000003c00788947 */ /* 0x002fec0003800000 */
.L_x_759:
[----:B------:R-:W-:Y:S05]  /*17cd0*/  BSYNC B0 ;  /* 0x0000000000007941 */ /* 0x000fea0003800000 */
.L_x_629:
[----:B------:R-:W2:Y:S02]  /*17ce0*/  S2R R2, SR_TID.X ;  /* 0x0000000000027919 */ /* 0x000ea40000002100 */
[----:B--2---:R-:W-:-:S04]  /*17cf0*/  LOP3.LUT R2, R2, 0x7f, RZ, 0xc0, !PT ;  /* 0x0000007f02027812 */ /* 0x004fc800078ec0ff */
[----:B------:R-:W-:Y:S02]  /*17d00*/  SHF.R.U32.HI R4, RZ, 0x2, R2 ;  /* 0x00000002ff047819 */ /* 0x000fe40000011602 */
[----:B------:R-:W2:Y:S01]  /*17d10*/  LDL R2, [R1+0x14] ;  /* 0x0000140001027983 */ /* 0x000ea20000100800 */
[----:B------:R-:W-:Y:S02]  /*17d20*/  UMOV UR4, 0xffffffff ;  /* 0xffffffff00047882 */ /* 0x000fe40000000000 */
[----:B------:R-:W-:Y:S02]  /*17d30*/  IMAD.IADD R6, R6, 0x1, -R4 ;  /* 0x0000000106067824 */ /* 0x000fe400078e0a04 */
[----:B--2---:R-:W-:Y:S01]  /*17d40*/  IMAD R4, R26, 0x3000, R2 ;  /* 0x000030001a047824 */ /* 0x004fe200078e0202 */
        /* <DEDUP_REMOVED lines=44> */
.L_x_769:
[C---:B------:R-:W-:Y:S02]  /*18010*/  ISETP.LT.OR P2, PT, R6.reuse, 0x61, P2 ;  /* 0x000000610600780c */ /* 0x040fe40001741670 */
[C---:B------:R-:W-:Y:S02]  /*18020*/  ISETP.LT.OR P1, PT, R6.reuse, 0x61, P1 ;  /* 0x000000610600780c */ /* 0x040fe40000f21670 */
[----:B------:R-:W-:Y:S02]  /*18030*/  ISETP.LT.OR P0, PT, R6, 0x61, P0 ;  /* 0x000000610600780c */ /* 0x000fe40000701670 */
[----:B--2---:R-:W-:-:S05]  /*18040*/  IADD3 R2, P3, R14, R5, RZ ;  /* 0x000000050e027210 */ /* 0x004fca0007f7e0ff */
[----:B------:R-:W-:-:S05]  /*18050*/  IMAD.X R3, RZ, RZ, R25, P3 ;  /* 0x000000ffff037224 */ /* 0x000fca00018e0619 */
        /* <DEDUP_REMOVED lines=8> */
.L_x_632:
        /* <DEDUP_REMOVED lines=11> */
.L_x_633:
[----:B------:R-:W2:Y:S01]  /*18190*/  LDL.LU R2, [R1] ;  /* 0x0000000001027983 */ /* 0x000ea20000300800 */
[----:B------:R-:W-:Y:S01]  /*181a0*/  VIADD R26, R26, 0x1 ;  /* 0x000000011a1a7836 */ /* 0x000fe20000000000 */
[----:B------:R0:W-:Y:S04]  /*181b0*/  SYNCS.ARRIVE.TRANS64.A1T0 RZ, [R0+URZ+0x2d850], RZ ;  /* 0x02d850ff00ff79a7 */ /* 0x0001e8000810003f */
[----:B------:R-:W-:-:S04]  /*181c0*/  ISETP.NE.AND P0, PT, R26, 0x2, PT ;  /* 0x000000021a00780c */ /* 0x000fc80003f05270 */
[----:B0-----:R-:W-:Y:S02]  /*181d0*/  SEL R0, RZ, 0x1, P0 ;  /* 0x00000001ff007807 */ /* 0x001fe40000000000 */
[----:B------:R-:W-:Y:S02]  /*181e0*/  SEL R26, R26, RZ, P0 ;  /* 0x000000ff1a1a7207 */ /* 0x000fe40000000000 */
[----:B--2---:R-:W-:-:S05]  /*181f0*/  LOP3.LUT R2, R2, R0, RZ, 0x3c, !PT ;  /* 0x0000000002027212 */ /* 0x004fca00078e3cff */
[----:B------:R0:W-:Y:S02]  /*18200*/  STL [R1], R2 ;  /* 0x0000000201007387 */ /* 0x0001e40000100800 */
.L_x_592:
[----:B------:R-:W-:Y:S05]  /*18210*/  BSYNC B7 ;  /* 0x0000000000077941 */ /* 0x000fea0003800000 */
.L_x_590:
[----:B------:R-:W-:-:S13]  /*18220*/  LOP3.LUT P0, RZ, R23, 0x10, RZ, 0xc0, !PT ;  /* 0x0000001017ff7812 */ /* 0x000fda000780c0ff */
[----:B------:R-:W-:Y:S05]  /*18230*/  @!P0 BRA `(.L_x_634) ;  /* 0x0000000000248947 */ /* 0x000fea0003800000 */
[----:B------:R-:W-:Y:S05]  /*18240*/  WARPSYNC.ALL ;  /* 0x0000000000007948 */ /* 0x000fea0003800000 */
[----:B------:R-:W2:Y:S08]  /*18250*/  S2UR UR5, SR_CgaCtaId ;  /* 0x00000000000579c3 */ /* 0x000eb00000008800 */
[----:B------:R-:W-:Y:S06]  /*18260*/  BAR.SYNC.DEFER_BLOCKING 0x5, 0x200 ;  /* 0x0148000000007b1d */ /* 0x000fec0000010000 */
[----:B------:R-:W-:-:S02]  /*18270*/  UMOV UR4, 0x400 ;  /* 0x0000040000047882 */ /* 0x000fc40000000000 */
[----:B--2---:R-:W-:-:S06]  /*18280*/  ULEA UR4, UR5, UR4, 0x18 ;  /* 0x0000000405047291 */ /* 0x004fcc000f8ec03f */
[----:B------:R-:W-:-:S05]  /*18290*/  IMAD.U32 R22, RZ, RZ, UR4 ;  /* 0x00000004ff167e24 */ /* 0x000fca000f8e00ff */
[----:B-----5:R2:W3:Y:S01]  /*182a0*/  LDS.128 R16, [R22+0x2d8d0] ;  /* 0x02d8d00016107984 */ /* 0x0204e20000000c00 */
[----:B------:R-:W-:Y:S06]  /*182b0*/  BAR.ARV 0x4, 0x200 ;  /* 0x0108000000007b1d */ /* 0x000fec0000002000 */
[----:B------:R-:W-:Y:S05]  /*182c0*/  BRA `(.L_x_635) ;  /* 0x0000000800407947 */ /* 0x000fea0003800000 */
.L_x_634:
[----:B------:R-:W2:Y:S01]  /*182d0*/  S2R R0, SR_TID.X ;  /* 0x0000000000007919 */ /* 0x000ea20000002100 */
[----:B------:R-:W-:Y:S01]  /*182e0*/  UMOV UR4, 0xffffffff ;  /* 0xffffffff00047882 */ /* 0x000fe20000000000 */
[----:B--2---:R-:W-:-:S04]  /*182f0*/  LOP3.LUT R8, R0, 0x1f, RZ, 0xc0, !PT ;  /* 0x0000001f00087812 */ /* 0x004fc800078ec0ff */
[----:B------:R-:W-:Y:S01]  /*18300*/  ISETP.NE.AND P0, PT, R8, 0x1f, PT ;  /* 0x0000001f0800780c */ /* 0x000fe20003f05270 */
[----:B------:R-:W-:-:S12]  /*18310*/  BRA.DIV UR4, `(.L_x_636) ;  /* 0x0000003e04687947 */ /* 0x000fd8000b800000 */
[----:B0-----:R-:W-:Y:S01]  /*18320*/  IMAD.IADD R5, R19, 0x1, R8 ;  /* 0x0000000113057824 */ /* 0x001fe200078e0208 */
        /* <DEDUP_REMOVED lines=20> */
[----:B------:R-:W1:Y:S02]  /*18470*/  SHFL.UP PT, R14, R6, 0x4, RZ ;  /* 0x04800000060e7989 */ /* 0x000e6400000e00ff */
[----:B-1----:R-:W-:-:S05]  /*18480*/  SEL R7, R14, RZ, P3 ;  /* 0x000000ff0e077207 */ /* 0x002fca0001800000 */
[----:B------:R-:W-:-:S05]  /*18490*/  IMAD.IADD R7, R6, 0x1, R7 ;  /* 0x0000000106077824 */ /* 0x000fca00078e0207 */
[----:B------:R-:W0:Y:S02]  /*184a0*/  SHFL.UP PT, R14, R7, 0x8, RZ ;  /* 0x05000000070e7989 */ /* 0x000e2400000e00ff */
[----:B0-----:R-:W-:-:S05]  /*184b0*/  SEL R14, R14, RZ, P4 ;  /* 0x000000ff0e0e7207 */ /* 0x001fca0002000000 */
[----:B------:R-:W-:-:S05]  /*184c0*/  IMAD.IADD R5, R7, 0x1, R14 ;  /* 0x0000000107057824 */ /* 0x000fca00078e020e */
[----:B------:R-:W0:Y:S02]  /*184d0*/  SHFL.UP PT, R14, R5, 0x10, RZ ;  /* 0x06000000050e7989 */ /* 0x000e2400000e00ff */
[----:B0-----:R-:W-:-:S05]  /*184e0*/  SEL R14, R14, RZ, P5 ;  /* 0x000000ff0e0e7207 */ /* 0x001fca0002800000 */
[----:B------:R-:W-:-:S05]  /*184f0*/  IMAD.IADD R3, R5, 0x1, R14 ;  /* 0x0000000105037824 */ /* 0x000fca00078e020e */
[----:B------:R0:W1:Y:S02]  /*18500*/  SHFL.IDX PT, R14, R3, 0x1f, 0x1f ;  /* 0x03e01f00030e7f89 */ /* 0x00006400000e0000 */
.L_x_779:
[----:B------:R-:W-:Y:S02]  /*18510*/  ULDC UR4, c[0x0][0xc38] ;  /* 0x00030e0000047ab9 */ /* 0x000fe40000000800 */
[----:B------:R-:W-:-:S04]  /*18520*/  IMAD.U32 R16, RZ, RZ, UR4 ;  /* 0x00000004ff107e24 */ /* 0x000fc8000f8e00ff */
[----:B-1----:R-:W-:-:S04]  /*18530*/  IMAD R5, R14, R16, RZ ;  /* 0x000000100e057224 */ /* 0x002fc800078e02ff */
[----:B------:R-:W-:-:S05]  /*18540*/  IMAD.IADD R4, R4, 0x1, R5 ;  /* 0x0000000104047824 */ /* 0x000fca00078e0205 */
[----:B------:R-:W-:-:S13]  /*18550*/  ISETP.GT.AND P6, PT, R4, R0, PT ;  /* 0x000000000400720c */ /* 0x000fda0003fc4270 */
[----:B------:R-:W-:Y:S05]  /*18560*/  @P6 BRA `(.L_x_637) ;  /* 0x00000000009c6947 */ /* 0x000fea0003800000 */
.L_x_642:
        /* <DEDUP_REMOVED lines=14> */
.L_x_640:
[----:B------:R-:W-:Y:S05]  /*18650*/  BSYNC B0 ;  /* 0x0000000000007941 */ /* 0x000fea0003800000 */
.L_x_639:
        /* <DEDUP_REMOVED lines=18> */
.L_x_787:
[----:B------:R-:W-:Y:S02]  /*18780*/  ULDC UR4, c[0x0][0xc38] ;  /* 0x00030e0000047ab9 */ /* 0x000fe40000000800 */
[----:B------:R-:W-:-:S04]  /*18790*/  IMAD.U32 R16, RZ, RZ, UR4 ;  /* 0x00000004ff107e24 */ /* 0x000fc8000f8e00ff */
[----:B-1----:R-:W-:-:S04]  /*187a0*/  IMAD R5, R14, R16, RZ ;  /* 0x000000100e057224 */ /* 0x002fc800078e02ff */
[----:B------:R-:W-:-:S05]  /*187b0*/  IMAD.IADD R4, R5, 0x1, R4 ;  /* 0x0000000105047824 */ /* 0x000fca00078e0204 */
[----:B------:R-:W-:-:S13]  /*187c0*/  ISETP.GT.AND P6, PT, R4, R0, PT ;  /* 0x000000000400720c */ /* 0x000fda0003fc4270 */
[----:B------:R-:W-:Y:S05]  /*187d0*/  @!P6 BRA `(.L_x_642) ;  /* 0xfffffffc0064e947 */ /* 0x000fea000383ffff */
.L_x_637:
[----:B------:R-:W-:Y:S01]  /*187e0*/  IMAD.IADD R5, R4, 0x1, -R5 ;  /* 0x0000000104057824 */ /* 0x000fe200078e0a05 */
[----:B------:R-:W-:-:S03]  /*187f0*/  UMOV UR4, 0xffffffff ;  /* 0xffffffff00047882 */ /* 0x000fc60000000000 */
[----:B------:R-:W-:-:S05]  /*18800*/  IMAD R7, R3, R16, R5 ;  /* 0x0000001003077224 */ /* 0x000fca00078e0205 */
[----:B------:R-:W-:Y:S01]  /*18810*/  ISETP.GT.AND P6, PT, R7, R0, PT ;  /* 0x000000000700720c */ /* 0x000fe20003fc4270 */
[----:B------:R-:W-:-:S12]  /*18820*/  BRA.DIV UR4, `(.L_x_643) ;  /* 0x0000004204047947 */ /* 0x000fd8000b800000 */
[----:B------:R-:W-:-:S04]  /*18830*/  VOTE.ANY R6, PT, !P6 ;  /* 0x0000000000067806 */ /* 0x000fc800070e0100 */
[----:B------:R-:W1:Y:S02]  /*18840*/  POPC R4, R6 ;  /* 0x0000000600047309 */ /* 0x000e640000000000 */
[----:B-1---5:R1:W2:Y:S02]  /*18850*/  SHFL.IDX PT, R17, R2, R4, 0x1f ;  /* 0x00001f0402117589 */ /* 0x0222a400000e0000 */
.L_x_791:
[----:B------:R-:W-:Y:S01]  /*18860*/  ISETP.NE.AND P0, PT, R6, RZ, PT ;  /* 0x000000ff0600720c */ /* 0x000fe20003f05270 */
[----:B------:R-:W-:-:S12]  /*18870*/  IMAD.MOV.U32 R14, RZ, RZ, RZ ;  /* 0x000000ffff0e7224 */ /* 0x000fd800078e00ff */
[----:B------:R-:W-:Y:S05]  /*18880*/  @!P0 BRA `(.L_x_644) ;  /* 0x0000000000108947 */ /* 0x000fea0003800000 */
[----:B------:R-:W-:Y:S01]  /*18890*/  UMOV UR4, 0xffffffff ;  /* 0xffffffff00047882 */ /* 0x000fe20000000000 */
[----:B------:R-:W-:Y:S02]  /*188a0*/  VIADD R12, R4, 0xffffffff ;  /* 0xffffffff040c7836 */ /* 0x000fe40000000000 */
[----:B------:R-:W-:Y:S05]  /*188b0*/  BRA.DIV UR4, `(.L_x_645) ;  /* 0x0000004204287947 */ /* 0x000fea000b800000 */
[----:B------:R3:W4:Y:S02]  /*188c0*/  SHFL.IDX PT, R14, R3, R12, 0x1f ;  /* 0x00001f0c030e7589 */ /* 0x00072400000e0000 */
.L_x_644:
[----:B--2---:R-:W-:Y:S01]  /*188d0*/  IABS R6, R17 ;  /* 0x0000001100067213 */ /* 0x004fe20000000000 */
[----:B----4-:R-:W-:Y:S02]  /*188e0*/  IMAD R16, R14, R16, R5 ;  /* 0x000000100e107224 */ /* 0x010fe400078e0205 */
[----:B-1----:R-:W-:Y:S01]  /*188f0*/  IMAD.MOV.U32 R2, RZ, RZ, RZ ;  /* 0x000000ffff027224 */ /* 0x002fe200078e00ff */
[----:B------:R-:W1:Y:S01]  /*18900*/  I2F.RP R7, R6 ;  /* 0x0000000600077306 */ /* 0x000e620000209400 */
[----:B------:R-:W-:Y:S02]  /*18910*/  IMAD.IADD R0, R0, 0x1, -R16 ;  /* 0x0000000100007824 */ /* 0x000fe400078e0a10 */
[----:B------:R-:W-:-:S05]  /*18920*/  IMAD.IADD R19, R4, 0x1, R19 ;  /* 0x0000000104137824 */ /* 0x000fca00078e0213 */
[----:B-1----:R-:W0:Y:S02]  /*18930*/  MUFU.RCP R7, R7 ;  /* 0x0000000700077308 */ /* 0x002e240000001000 */
[----:B0--3--:R-:W-:-:S06]  /*18940*/  VIADD R3, R7, 0xffffffe ;  /* 0x0ffffffe07037836 */ /* 0x009fcc0000000000 */
[----:B------:R-:W0:Y:S02]  /*18950*/  F2I.FTZ.U32.TRUNC.NTZ R3, R3 ;  /* 0x0000000300037305 */ /* 0x000e24000021f000 */
[----:B0-----:R-:W-:-:S04]  /*18960*/  IMAD.MOV R5, RZ, RZ, -R3 ;  /* 0x000000ffff057224 */ /* 0x001fc800078e0a03 */
        /* <DEDUP_REMOVED lines=21> */
.L_x_638:
[----:B------:R-:W-:Y:S01]  /*18ac0*/  UMOV UR4, URZ ;  /* 0x0000003f00047c82 */ /* 0x000fe20008000000 */
[----:B------:R-:W-:Y:S01]  /*18ad0*/  UMOV UR5, URZ ;  /* 0x0000003f00057c82 */ /* 0x000fe20008000000 */
[----:B------:R-:W-:Y:S01]  /*18ae0*/  ULDC UR6, c[0x0][0xc3c] ;  /* 0x00030f0000067ab9 */ /* 0x000fe20000000800 */
[----:B------:R-:W-:Y:S02]  /*18af0*/  IMAD.MOV.U32 R16, RZ, RZ, R0 ;  /* 0x000000ffff107224 */ /* 0x000fe400078e0000 */
[----:B-----5:R-:W-:Y:S02]  /*18b00*/  IMAD.U32 R17, RZ, RZ, UR4 ;  /* 0x00000004ff117e24 */ /* 0x020fe4000f8e00ff */
[----:B------:R-:W-:Y:S02]  /*18b10*/  IMAD.U32 R18, RZ, RZ, UR5 ;  /* 0x00000005ff127e24 */ /* 0x000fe4000f8e00ff */
[----:B------:R-:W-:-:S07]  /*18b20*/  IMAD.U32 R19, RZ, RZ, UR6 ;  /* 0x00000006ff137e24 */ /* 0x000fce000f8e00ff */
.L_x_646:
        /* <DEDUP_REMOVED lines=10> */
.L_x_635:
[----:B------:R-:W-:Y:S02]  /*18bd0*/  ULDC UR4, c[0x0][0xc3c] ;  /* 0x00030f0000047ab9 */ /* 0x000fe40000000800 */
[----:B---3--:R-:W-:-:S13]  /*18be0*/  ISETP.GE.AND P0, PT, R19, UR4, PT ;  /* 0x0000000413007c0c */ /* 0x008fda000bf06270 */
[----:B------:R-:W-:Y:S05]  /*18bf0*/  @!P0 BRA `(.L_x_647) ;  /* 0xffffffa400808947 */ /* 0x000fea000383ffff */
[----:B------:R-:W-:Y:S05]  /*18c00*/  BSYNC B8 ;  /* 0x0000000000087941 */ /* 0x000fea0003800000 */
.L_x_546:
[----:B------:R-:W3:Y:S01]  /*18c10*/  LDL.LU R0, [R1+0x48] ;  /* 0x0000480001007983 */ /* 0x000ee20000300800 */
[----:B------:R-:W-:Y:S01]  /*18c20*/  BSSY B0, `(.L_x_648) ;  /* 0x000000b000007945 */ /* 0x000fe20003800000 */
[----:B0-----:R-:W0:Y:S01]  /*18c30*/  S2R R5, SR_CgaCtaId ;  /* 0x0000000000057919 */ /* 0x001e220000008800 */
[----:B---3--:R-:W-:-:S05]  /*18c40*/  VIADD R0, R0, 0x1 ;  /* 0x0000000100007836 */ /* 0x008fca0000000000 */
        /* <DEDUP_REMOVED lines=8> */
.L_x_794:
[----:B------:R-:W-:Y:S05]  /*18cd0*/  BSYNC B0 ;  /* 0x0000000000007941 */ /* 0x000fea0003800000 */
.L_x_648:
[----:B------:R-:W-:-:S03]  /*18ce0*/  UMOV UR4, 0xffffffff ;  /* 0xffffffff00047882 */ /* 0x000fc60000000000 */
[----:B------:R-:W-:Y:S05]  /*18cf0*/  BRA.DIV UR4, `(.L_x_650) ;  /* 0x0000003e04507947 */ /* 0x000fea000b800000 */
[----:B0-----:R-:W0:Y:S02]  /*18d00*/  S2R R0, SR_TID.X ;  /* 0x0000000000007919 */ /* 0x001e240000002100 */
[----:B0-----:R-:W-:-:S04]  /*18d10*/  SHF.R.U32.HI R0, RZ, 0x5, R0 ;  /* 0x00000005ff007819 */ /* 0x001fc80000011600 */
[----:B------:R-:W-:-:S05]  /*18d20*/  LOP3.LUT R0, R0, 0x3, RZ, 0xc0, !PT ;  /* 0x0000000300007812 */ /* 0x000fca00078ec0ff */
[----:B------:R0:W3:Y:S02]  /*18d30*/  SHFL.IDX PT, R14, R0, RZ, 0x1f ;  /* 0x00001fff000e7589 */ /* 0x0000e400000e0000 */
.L_x_797:
[----:B---3--:R-:W-:-:S13]  /*18d40*/  ISETP.NE.AND P0, PT, R14, RZ, PT ;  /* 0x000000ff0e00720c */ /* 0x008fda0003f05270 */
[----:B------:R-:W-:Y:S05]  /*18d50*/  @P0 BRA `(.L_x_394) ;  /* 0x0000000000900947 */ /* 0x000fea0003800000 */
[----:B------:R-:W-:-:S03]  /*18d60*/  UMOV UR4, 0xffffffff ;  /* 0xffffffff00047882 */ /* 0x000fc60000000000 */
[----:B------:R-:W-:Y:S05]  /*18d70*/  BRA.DIV UR4, `(.L_x_651) ;  /* 0x0000003e04647947 */ /* 0x000fea000b800000 */
[----:B------:R-:W-:-:S13]  /*18d80*/  ELECT P6, URZ, PT ;  /* 0x00000000003f782f */ /* 0x000fda00038c0000 */
.L_x_800:
[----:B------:R-:W-:Y:S05]  /*18d90*/  @!P6 BRA `(.L_x_394) ;  /* 0x000000000080e947 */ /* 0x000fea0003800000 */
[----:B------:R-:W-:-:S06]  /*18da0*/  ULOP3.LUT UR4, UR36, 0x2, URZ, 0xfc, !UPT ;  /* 0x0000000224047892 */ /* 0x000fcc000f8efc3f */
[----:B0-----:R-:W-:-:S05]  /*18db0*/  IMAD.U32 R0, RZ, RZ, UR4 ;  /* 0x00000004ff007e24 */ /* 0x001fca000f8e00ff */
[----:B------:R-:W-:-:S13]  /*18dc0*/  ISETP.NE.AND P0, PT, R0, 0x3, PT ;  /* 0x000000030000780c */ /* 0x000fda0003f05270 */
[----:B------:R-:W-:Y:S05]  /*18dd0*/  @!P0 BRA `(.L_x_652) ;  /* 0x0000000000048947 */ /* 0x000fea0003800000 */
[----:B------:R-:W-:Y:S01]  /*18de0*/  BPT.TRAP 0x1 ;  /* 0x000000040000795c */ /* 0x000fe20000300000 */
.L_x_652:
[----:B------:R-:W3:Y:S01]  /*18df0*/  LDL R0, [R1] ;  /* 0x0000000001007983 */ /* 0x000ee20000100800 */
[C---:B------:R-:W-:Y:S02]  /*18e00*/  IMAD R3, R26.reuse, 0x8, R5 ;  /* 0x000000081a037824 */ /* 0x040fe400078e0205 */
[----:B------:R-:W-:-:S05]  /*18e10*/  VIADD R26, R26, 0x1 ;  /* 0x000000011a1a7836 */ /* 0x000fca0000000000 */
[----:B------:R-:W-:Y:S02]  /*18e20*/  ISETP.NE.AND P2, PT, R26, 0x2, PT ;  /* 0x000000021a00780c */ /* 0x000fe40003f45270 */
[----:B---3--:R-:W-:Y:S02]  /*18e30*/  SHF.L.U32 R2, R0, 0x1f, RZ ;  /* 0x0000001f00027819 */ /* 0x008fe400000006ff */
[----:B------:R-:W-:Y:S02]  /*18e40*/  SEL R0, RZ, 0x1, P2 ;  /* 0x00000001ff007807 */ /* 0x000fe40001000000 */
[----:B------:R-:W0:Y:S02]  /*18e50*/  SYNCS.PHASECHK.TRANS64.TRYWAIT P1, [R3+URZ+0x2d840], R2 ;  /* 0x02d84002030075a7 */ /* 0x000e24000802017f */
[----:B0-----:R-:W-:Y:S05]  /*18e60*/  @!P1 BRA `(.L_x_653) ;  /* 0x0000003c00489947 */ /* 0x001fea0003800000 */
.L_x_801:
[----:B------:R-:W3:Y:S01]  /*18e70*/  LDL.LU R4, [R1] ;  /* 0x0000000001047983 */ /* 0x000ee20000300800 */
[----:B------:R-:W-:Y:S02]  /*18e80*/  SEL R26, R26, RZ, P2 ;  /* 0x000000ff1a1a7207 */ /* 0x000fe40001000000 */
[----:B---3--:R-:W-:Y:S01]  /*18e90*/  LOP3.LUT R0, R4, R0, RZ, 0x3c, !PT ;  /* 0x0000000004007212 */ /* 0x008fe200078e3cff */
[----:B------:R-:W-:Y:S06]  /*18ea0*/  @!P0 BRA `(.L_x_654) ;  /* 0x0000000000048947 */ /* 0x000fec0003800000 */
[----:B------:R-:W-:Y:S01]  /*18eb0*/  BPT.TRAP 0x1 ;  /* 0x000000040000795c */ /* 0x000fe20000300000 */
.L_x_654:
[----:B------:R-:W-:Y:S01]  /*18ec0*/  IMAD R5, R26, 0x8, R5 ;  /* 0x000000081a057824 */ /* 0x000fe200078e0205 */
[----:B------:R-:W-:-:S04]  /*18ed0*/  SHF.L.U32 R0, R0, 0x1f, RZ ;  /* 0x0000001f00007819 */ /* 0x000fc800000006ff */
[----:B------:R-:W3:Y:S02]  /*18ee0*/  SYNCS.PHASECHK.TRANS64.TRYWAIT P1, [R5+URZ+0x2d840], R0 ;  /* 0x02d84000050075a7 */ /* 0x000ee4000802017f */
[----:B---3--:R-:W-:Y:S05]  /*18ef0*/  @!P1 BRA `(.L_x_655) ;  /* 0x0000003c00389947 */ /* 0x008fea0003800000 */
.L_x_802:
[----:B------:R-:W-:Y:S05]  /*18f00*/  @!P0 BRA `(.L_x_656) ;  /* 0x0000000000048947 */ /* 0x000fea0003800000 */
[----:B------:R-:W-:Y:S01]  /*18f10*/  BPT.TRAP 0x1 ;  /* 0x000000040000795c */ /* 0x000fe20000300000 */
.L_x_656:
[----:B------:R-:W5:Y:S02]  /*18f20*/  SYNCS.PHASECHK.TRANS64.TRYWAIT P1, [R3+URZ+0x2d860], R2 ;  /* 0x02d86002030075a7 */ /* 0x000f64000802017f */
[----:B-----5:R-:W-:Y:S05]  /*18f30*/  @!P1 BRA `(.L_x_657) ;  /* 0x0000003c003c9947 */ /* 0x020fea0003800000 */
.L_x_803:
[----:B------:R-:W-:Y:S05]  /*18f40*/  @!P0 BRA `(.L_x_658) ;  /* 0x0000000000048947 */ /* 0x000fea0003800000 */
[----:B------:R-:W-:Y:S01]  /*18f50*/  BPT.TRAP 0x1 ;  /* 0x000000040000795c */ /* 0x000fe20000300000 */
.L_x_658:
[----:B------:R0:W0:Y:S02]  /*18f60*/  SYNCS.PHASECHK.TRANS64.TRYWAIT P0, [R5+URZ+0x2d860], R0 ;  /* 0x02d86000050075a7 */ /* 0x000024000800017f */
[----:B0-----:R-:W-:Y:S05]  /*18f70*/  @!P0 NANOSLEEP.SYNCS 0x989680 ;  /* 0x009896800000895d */ /* 0x001fea0003900000 */
[----:B------:R-:W0:Y:S02]  /*18f80*/  @!P0 SYNCS.PHASECHK.TRANS64 P0, [R5+URZ+0x2d860], R0 ;  /* 0x02d86000050085a7 */ /* 0x000e24000800007f */
[----:B0-----:R-:W-:Y:S05]  /*18f90*/  @!P0 BRA `(.L_x_658) ;  /* 0xfffffffc00f08947 */ /* 0x001fea000383ffff */
.L_x_394:
[----:B------:R-:W-:Y:S05]  /*18fa0*/  BSYNC B9 ;  /* 0x0000000000097941 */ /* 0x000fea0003800000 */
.L_x_391:
[----:B------:R-:W-:Y:S05]  /*18fb0*/  EXIT ;  /* 0x000000000000794d */ /* 0x000fea0003800000 */
.L_x_410:
[----:B0-----:R0:W1:Y:S02]  /*18fc0*/  SYNCS.PHASECHK.TRANS64.TRYWAIT P4, [R31+URZ+0x2d890], R80 ;  /* 0x02d890501f0075a7 */ /* 0x001064000808017f */
[----:B-1----:R-:W-:Y:S05]  /*18fd0*/  @!P4 NANOSLEEP.SYNCS 0x989680 ;  /* 0x009896800000c95d */ /* 0x002fea0003900000 */
[----:B------:R-:W1:Y:S02]  /*18fe0*/  @!P4 SYNCS.PHASECHK.TRANS64 P4, [R31+URZ+0x2d890], R80 ;  /* 0x02d890501f00c5a7 */ /* 0x000e64000808007f */
[----:B-1----:R-:W-:Y:S05]  /*18ff0*/  @!P4 BRA `(.L_x_410) ;  /* 0xfffffffc00f0c947 */ /* 0x002fea000383ffff */
[----:B------:R-:W-:Y:S05]  /*19000*/  BRA `(.L_x_659) ;  /* 0xfffffea000647947 */ /* 0x000fea000383ffff */
.L_x_411:
        /* <DEDUP_REMOVED lines=8> */
.L_x_661:
[----:B------:R-:W-:Y:S05]  /*19090*/  BSYNC B1 ;  /* 0x0000000000017941 */ /* 0x000fea0003800000 */
.L_x_660:
[----:B------:R-:W-:Y:S02]  /*190a0*/  IMAD.MOV.U32 R13, RZ, RZ, R60 ;  /* 0x000000ffff0d7224 */ /* 0x000fe400078e003c */
[----:B------:R-:W-:Y:S02]  /*190b0*/  IMAD.MOV.U32 R12, RZ, RZ, RZ ;  /* 0x000000ffff0c7224 */ /* 0x000fe400078e00ff */
[----:B------:R-:W-:Y:S02]  /*190c0*/  IMAD.MOV.U32 R11, RZ, RZ, 0x1e1f ;  /* 0x00001e1fff0b7424 */ /* 0x000fe400078e00ff */
[----:B------:R-:W-:Y:S02]  /*190d0*/  IMAD.MOV.U32 R15, RZ, RZ, -0x1 ;  /* 0xffffffffff0f7424 */ /* 0x000fe400078e00ff */
[----:B------:R-:W-:-:S07]  /*190e0*/  IMAD.MOV.U32 R61, RZ, RZ, R14 ;  /* 0x000000ffff3d7224 */ /* 0x000fce00078e000e */
[----:B------:R-:W-:Y:S05]  /*190f0*/  WARPSYNC.COLLECTIVE R15, `(.L_x_662) ;  /* 0x000000000f087348 */ /* 0x000fea0003c00000 */
[----:B------:R0:W1:Y:S02]  /*19100*/  SHFL.IDX P6, R14, R13, R12, R11 ;  /* 0x0000000c0d0e7389 */ /* 0x00006400000c000b */
[----:B01----:R-:W-:Y:S01]  /*19110*/  ENDCOLLECTIVE ;  /* 0x000000000000791b */ /* 0x003fe20003800000 */
.L_x_662:
[----:B------:R-:W-:Y:S01]  /*19120*/  IMAD.MOV.U32 R60, RZ, RZ, R14 ;  /* 0x000000ffff3c7224 */ /* 0x000fe200078e000e */
[----:B------:R-:W-:Y:S06]  /*19130*/  BRA `(.L_x_663) ;  /* 0xfffffea0002c7947 */ /* 0x000fec000383ffff */
.L_x_439:
[----:B0-----:R0:W1:Y:S02]  /*19140*/  SYNCS.PHASECHK.TRANS64.TRYWAIT P4, [R31+URZ+0x2d890], R80 ;  /* 0x02d890501f0075a7 */ /* 0x001064000808017f */
[----:B-1----:R-:W-:Y:S05]  /*19150*/  @!P4 NANOSLEEP.SYNCS 0x989680 ;  /* 0x009896800000c95d */ /* 0x002fea0003900000 */
[----:B------:R-:W1:Y:S02]  /*19160*/  @!P4 SYNCS.PHASECHK.TRANS64 P4, [R31+URZ+0x2d890], R80 ;  /* 0x02d890501f00c5a7 */ /* 0x000e64000808007f */
[----:B-1----:R-:W-:Y:S05]  /*19170*/  @!P4 BRA `(.L_x_439) ;  /* 0xfffffffc00f0c947 */ /* 0x002fea000383ffff */
[----:B------:R-:W-:Y:S05]  /*19180*/  BRA `(.L_x_664) ;  /* 0xfffffeb800f07947 */ /* 0x000fea000383ffff */
.L_x_440:
        /* <DEDUP_REMOVED lines=8> */
.L_x_666:
[----:B------:R-:W-:Y:S05]  /*19210*/  BSYNC B1 ;  /* 0x0000000000017941 */ /* 0x000fea0003800000 */
.L_x_665:
        /* <DEDUP_REMOVED lines=8> */
.L_x_667:
[----:B------:R-:W-:Y:S01]  /*192a0*/  IMAD.MOV.U32 R82, RZ, RZ, R14 ;  /* 0x000000ffff527224 */ /* 0x000fe200078e000e */
[----:B------:R-:W-:Y:S06]  /*192b0*/  BRA `(.L_x_668) ;  /* 0xfffffeb800b87947 */ /* 0x000fec000383ffff */
.L_x_453:
[----:B0-----:R0:W1:Y:S02]  /*192c0*/  SYNCS.PHASECHK.TRANS64.TRYWAIT P3, [R31+URZ+0x2d890], R80 ;  /* 0x02d890501f0075a7 */ /* 0x001064000806017f */
[----:B-1----:R-:W-:Y:S05]  /*192d0*/  @!P3 NANOSLEEP.SYNCS 0x989680 ;  /* 0x009896800000b95d */ /* 0x002fea0003900000 */
[----:B------:R-:W1:Y:S02]  /*192e0*/  @!P3 SYNCS.PHASECHK.TRANS64 P3, [R31+URZ+0x2d890], R80 ;  /* 0x02d890501f00b5a7 */ /* 0x000e64000806007f */
[----:B-1----:R-:W-:Y:S05]  /*192f0*/  @!P3 BRA `(.L_x_453) ;  /* 0xfffffffc00f0b947 */ /* 0x002fea000383ffff */
[----:B------:R-:W-:Y:S05]  /*19300*/  BRA `(.L_x_669) ;  /* 0xfffffed000c07947 */ /* 0x000fea000383ffff */
.L_x_454:
[----:B------:R-:W-:Y:S01]  /*19310*/  BSSY B1, `(.L_x_670) ;  /* 0x0000007000017945 */ /* 0x000fe20003800000 */
[----:B------:R-:W-:Y:S02]  /*19320*/  IMAD.MOV.U32 R12, RZ, RZ, RZ ;  /* 0x000000ffff0c7224 */ /* 0x000fe400078e00ff */
[----:B------:R-:W-:Y:S02]  /*19330*/  IMAD.MOV.U32 R11, RZ, RZ, 0x1e1f ;  /* 0x00001e1fff0b7424 */ /* 0x000fe400078e00ff */
[----:B------:R-:W-:-:S07]  /*19340*/  IMAD.MOV.U32 R15, RZ, RZ, -0x1 ;  /* 0xffffffffff0f7424 */ /* 0x000fce00078e00ff */
[----:B0-----:R-:W-:Y:S05]  /*19350*/  WARPSYNC.COLLECTIVE R15, `(.L_x_671) ;  /* 0x000000000f087348 */ /* 0x001fea0003c00000 */
[----:B------:R1:W2:Y:S02]  /*19360*/  SHFL.IDX P6, R14, R13, R12, R11 ;  /* 0x0000000c0d0e7389 */ /* 0x0002a400000c000b */
[----:B012---:R-:W-:Y:S01]  /*19370*/  ENDCOLLECTIVE ;  /* 0x000000000000791b */ /* 0x007fe20003800000 */
.L_x_671:
[----:B------:R-:W-:Y:S05]  /*19380*/  BSYNC B1 ;  /* 0x0000000000017941 */ /* 0x000fea0003800000 */
.L_x_670:
        /* <DEDUP_REMOVED lines=8> */
.L_x_672:
[----:B------:R-:W-:Y:S01]  /*19410*/  IMAD.MOV.U32 R42, RZ, RZ, R14 ;  /* 0x000000ffff2a7224 */ /* 0x000fe200078e000e */
[----:B------:R-:W-:Y:S06]  /*19420*/  BRA `(.L_x_673) ;  /* 0xfffffed000e47947 */ /* 0x000fec000383ffff */
.L_x_458:
[----:B------:R0:W0:Y:S02]  /*19430*/  SYNCS.PHASECHK.TRANS64.TRYWAIT P2, [R31+URZ+0x2d8b0], R80 ;  /* 0x02d8b0501f0075a7 */ /* 0x000024000804017f */
[----:B0-----:R-:W-:Y:S05]  /*19440*/  @!P2 NANOSLEEP.SYNCS 0x989680 ;  /* 0x009896800000a95d */ /* 0x001fea0003900000 */
[----:B------:R-:W0:Y:S02]  /*19450*/  @!P2 SYNCS.PHASECHK.TRANS64 P2, [R31+URZ+0x2d8b0], R80 ;  /* 0x02d8b0501f00a5a7 */ /* 0x000e24000804007f */
[----:B0-----:R-:W-:Y:S05]  /*19460*/  @!P2 BRA `(.L_x_458) ;  /* 0xfffffffc00f0a947 */ /* 0x001fea000383ffff */
[----:B------:R-:W-:Y:S05]  /*19470*/  BRA `(.L_x_674) ;  /* 0xfffffed400b47947 */ /* 0x000fea000383ffff */
.L_x_464:
[----:B------:R-:W0:Y:S01]  /*19480*/  S2R R4, SR_TID.X ;  /* 0x0000000000047919 */ /* 0x000e220000002100 */
[----:B------:R-:W-:Y:S01]  /*19490*/  BSSY B0, `(.L_x_675) ;  /* 0x000000c000007945 */ /* 0x000fe20003800000 */
[----:B------:R-:W-:Y:S02]  /*194a0*/  IMAD.MOV.U32 R12, RZ, RZ, RZ ;  /* 0x000000ffff0c7224 */ /* 0x000fe400078e00ff */
[----:B------:R-:W-:Y:S02]  /*194b0*/  IMAD.MOV.U32 R11, RZ, RZ, 0x1f ;  /* 0x0000001fff0b7424 */ /* 0x000fe400078e00ff */
[----:B------:R-:W-:Y:S02]  /*194c0*/  IMAD.MOV.U32 R15, RZ, RZ, -0x1 ;  /* 0xffffffffff0f7424 */ /* 0x000fe400078e00ff */
[----:B0-----:R-:W-:-:S05]  /*194d0*/  VIADD R5, R4, 0xffffff80 ;  /* 0xffffff8004057836 */ /* 0x001fca0000000000 */
[----:B------:R-:W-:-:S04]  /*194e0*/  SHF.R.S32.HI R4, RZ, 0x1f, R5 ;  /* 0x0000001fff047819 */ /* 0x000fc80000011405 */
[----:B------:R-:W-:-:S04]  /*194f0*/  LEA.HI R4, R4, R5, RZ, 0x7 ;  /* 0x0000000504047211 */ /* 0x000fc800078f38ff */
[----:B------:R-:W-:-:S05]  /*19500*/  SHF.R.S32.HI R4, RZ, 0x7, R4 ;  /* 0x00000007ff047819 */ /* 0x000fca0000011404 */
[----:B------:R-:W-:-:S07]  /*19510*/  IMAD.MOV.U32 R13, RZ, RZ, R4 ;  /* 0x000000ffff0d7224 */ /* 0x000fce00078e0004 */
[----:B-----5:R-:W-:Y:S05]  /*19520*/  WARPSYNC.COLLECTIVE R15, `(.L_x_676) ;  /* 0x000000000f087348 */ /* 0x020fea0003c00000 */
[----:B------:R0:W1:Y:S02]  /*19530*/  SHFL.IDX P6, R14, R13, R12, R11 ;  /* 0x0000000c0d0e7389 */ /* 0x00006400000c000b */
[----:B01---5:R-:W-:Y:S01]  /*19540*/  ENDCOLLECTIVE ;  /* 0x000000000000791b */ /* 0x023fe20003800000 */
.L_x_676:
[----:B------:R-:W-:Y:S05]  /*19550*/  BSYNC B0 ;  /* 0x0000000000007941 */ /* 0x000fea0003800000 */
.L_x_675:
[----:B------:R0:W-:Y:S01]  /*19560*/  STL [R1+0x38], R14 ;  /* 0x0000380e01007387 */ /* 0x0001e20000100800 */
[----:B------:R-:W-:Y:S05]  /*19570*/  BRA `(.L_x_677) ;  /* 0xfffffedc00647947 */ /* 0x000fea000383ffff */
.L_x_475:
[----:B------:R-:W-:Y:S01]  /*19580*/  BSSY B1, `(.L_x_678) ;  /* 0x0000008000017945 */ /* 0x000fe20003800000 */
[----:B------:R-:W-:Y:S02]  /*19590*/  IMAD.MOV.U32 R13, RZ, RZ, R25 ;  /* 0x000000ffff0d7224 */ /* 0x000fe400078e0019 */
[----:B------:R-:W-:Y:S02]  /*195a0*/  IMAD.MOV.U32 R12, RZ, RZ, RZ ;  /* 0x000000ffff0c7224 */ /* 0x000fe400078e00ff */
[----:B------:R-:W-:Y:S02]  /*195b0*/  IMAD.MOV.U32 R11, RZ, RZ, 0x1e1f ;  /* 0x00001e1fff0b7424 */ /* 0x000fe400078e00ff */
[----:B------:R-:W-:-:S07]  /*195c0*/  IMAD.MOV.U32 R15, RZ, RZ, -0x1 ;  /* 0xffffffffff0f7424 */ /* 0x000fce00078e00ff */
[----:B0-----:R-:W-:Y:S05]  /*195d0*/  WARPSYNC.COLLECTIVE R15, `(.L_x_679) ;  /* 0x000000000f087348 */ /* 0x001fea0003c00000 */
[----:B0-----:R0:W1:Y:S02]  /*195e0*/  SHFL.IDX P6, R14, R13, R12, R11 ;  /* 0x0000000c0d0e7389 */ /* 0x00106400000c000b */
[----:B01----:R-:W-:Y:S01]  /*195f0*/  ENDCOLLECTIVE ;  /* 0x000000000000791b */ /* 0x003fe20003800000 */
.L_x_679:
[----:B------:R-:W-:Y:S05]  /*19600*/  BSYNC B1 ;  /* 0x0000000000017941 */ /* 0x000fea0003800000 */
.L_x_678:
        /* <DEDUP_REMOVED lines=8> */
.L_x_680:
[----:B------:R-:W-:Y:S02]  /*19690*/  IMAD.MOV.U32 R13, RZ, RZ, R27 ;  /* 0x000000ffff0d7224 */ /* 0x000fe400078e001b */
[----:B------:R-:W-:-:S07]  /*196a0*/  IMAD.MOV.U32 R0, RZ, RZ, R14 ;  /* 0x000000ffff007224 */ /* 0x000fce00078e000e */
[----:B------:R-:W-:Y:S05]  /*196b0*/  WARPSYNC.COLLECTIVE R15, `(.L_x_681) ;  /* 0x000000000f087348 */ /* 0x000fea0003c00000 */
[----:B------:R0:W1:Y:S02]  /*196c0*/  SHFL.IDX P6, R14, R13, R12, R11 ;  /* 0x0000000c0d0e7389 */ /* 0x00006400000c000b */
[----:B01----:R-:W-:Y:S01]  /*196d0*/  ENDCOLLECTIVE ;  /* 0x000000000000791b */ /* 0x003fe20003800000 */
.L_x_681:
[----:B------:R-:W-:Y:S02]  /*196e0*/  IMAD.MOV.U32 R13, RZ, RZ, R26 ;  /* 0x000000ffff0d7224 */ /* 0x000fe400078e001a */
[----:B------:R-:W-:-:S07]  /*196f0*/  IMAD.MOV.U32 R5, RZ, RZ, R14 ;  /* 0x000000ffff057224 */ /* 0x000fce00078e000e */
[----:B------:R-:W-:Y:S05]  /*19700*/  WARPSYNC.COLLECTIVE R15, `(.L_x_682) ;  /* 0x000000000f087348 */ /* 0x000fea0003c00000 */
[----:B------:R0:W1:Y:S02]  /*19710*/  SHFL.IDX P6, R14, R13, R12, R11 ;  /* 0x0000000c0d0e7389 */ /* 0x00006400000c000b */
[----:B01----:R-:W-:Y:S01]  /*19720*/  ENDCOLLECTIVE ;  /* 0x000000000000791b */ /* 0x003fe20003800000 */
.L_x_682:
[----:B------:R-:W-:Y:S01]  /*19730*/  IMAD.MOV.U32 R4, RZ, RZ, R14 ;  /* 0x000000ffff047224 */ /* 0x000fe200078e000e */
[----:B------:R-:W-:Y:S06]  /*19740*/  BRA `(.L_x_683) ;  /* 0xfffffee0006c7947 */ /* 0x000fec000383ffff */
.L_x_479:
[----:B0-----:R0:W1:Y:S02]  /*19750*/  SYNCS.PHASECHK.TRANS64.TRYWAIT P0, [R2+URZ+0x2d800], R3 ;  /* 0x02d80003020075a7 */ /* 0x001064000800017f */
[----:B-1----:R-:W-:Y:S05]  /*19760*/  @!P0 NANOSLEEP.SYNCS 0x989680 ;  /* 0x009896800000895d */ /* 0x002fea0003900000 */
[----:B------:R-:W1:Y:S02]  /*19770*/  @!P0 SYNCS.PHASECHK.TRANS64 P0, [R2+URZ+0x2d800], R3 ;  /* 0x02d80003020085a7 */ /* 0x000e64000800007f */
[----:B-1----:R-:W-:Y:S05]  /*19780*/  @!P0 BRA `(.L_x_479) ;  /* 0xfffffffc00f08947 */ /* 0x002fea000383ffff */
[----:B------:R-:W-:Y:S05]  /*19790*/  BRA `(.L_x_684) ;  /* 0xfffffee800a47947 */ /* 0x000fea000383ffff */
.L_x_491:
        /* <DEDUP_REMOVED lines=8> */
.L_x_686:
[----:B------:R-:W-:Y:S05]  /*19820*/  BSYNC B1 ;  /* 0x0000000000017941 */ /* 0x000fea0003800000 */
.L_x_685:
        /* <DEDUP_REMOVED lines=8> */
.L_x_687:
[----:B------:R-:W-:Y:S02]  /*198b0*/  IMAD.MOV.U32 R13, RZ, RZ, R27 ;  /* 0x000000ffff0d7224 */ /* 0x000fe400078e001b */
[----:B------:R-:W-:-:S07]  /*198c0*/  IMAD.MOV.U32 R0, RZ, RZ, R14 ;  /* 0x000000ffff007224 */ /* 0x000fce00078e000e */
[----:B------:R-:W-:Y:S05]  /*198d0*/  WARPSYNC.COLLECTIVE R15, `(.L_x_688) ;  /* 0x000000000f087348 */ /* 0x000fea0003c00000 */
[----:B------:R0:W1:Y:S02]  /*198e0*/  SHFL.IDX P6, R14, R13, R12, R11 ;  /* 0x0000000c0d0e7389 */ /* 0x00006400000c000b */
[----:B01----:R-:W-:Y:S01]  /*198f0*/  ENDCOLLECTIVE ;  /* 0x000000000000791b */ /* 0x003fe20003800000 */
.L_x_688:
[----:B------:R-:W-:Y:S02]  /*19900*/  IMAD.MOV.U32 R13, RZ, RZ, R26 ;  /* 0x000000ffff0d7224 */ /* 0x000fe400078e001a */
[----:B------:R-:W-:-:S07]  /*19910*/  IMAD.MOV.U32 R21, RZ, RZ, R14 ;  /* 0x000000ffff157224 */ /* 0x000fce00078e000e */
[----:B------:R-:W-:Y:S05]  /*19920*/  WARPSYNC.COLLECTIVE R15, `(.L_x_689) ;  /* 0x000000000f087348 */ /* 0x000fea0003c00000 */
[----:B------:R0:W1:Y:S02]  /*19930*/  SHFL.IDX P6, R14, R13, R12, R11 ;  /* 0x0000000c0d0e7389 */ /* 0x00006400000c000b */
[----:B01----:R-:W-:Y:S01]  /*19940*/  ENDCOLLECTIVE ;  /* 0x000000000000791b */ /* 0x003fe20003800000 */
.L_x_689:
[----:B------:R-:W-:Y:S01]  /*19950*/  IMAD.MOV.U32 R20, RZ, RZ, R14 ;  /* 0x000000ffff147224 */ /* 0x000fe200078e000e */
[----:B------:R-:W-:Y:S06]  /*19960*/  BRA `(.L_x_690) ;  /* 0xfffffefc00347947 */ /* 0x000fec000383ffff */
.L_x_495:
[----:B0-----:R0:W1:Y:S02]  /*19970*/  SYNCS.PHASECHK.TRANS64.TRYWAIT P0, [R2+URZ+0x2d800], R3 ;  /* 0x02d80003020075a7 */ /* 0x001064000800017f */
[----:B-1----:R-:W-:Y:S05]  /*19980*/  @!P0 NANOSLEEP.SYNCS 0x989680 ;  /* 0x009896800000895d */ /* 0x002fea0003900000 */
[----:B------:R-:W1:Y:S02]  /*19990*/  @!P0 SYNCS.PHASECHK.TRANS64 P0, [R2+URZ+0x2d800], R3 ;  /* 0x02d80003020085a7 */ /* 0x000e64000800007f */
[----:B-1----:R-:W-:Y:S05]  /*199a0*/  @!P0 BRA `(.L_x_495) ;  /* 0xfffffffc00f08947 */ /* 0x002fea000383ffff */
[----:B------:R-:W-:Y:S05]  /*199b0*/  BRA `(.L_x_691) ;  /* 0xffffff0000e07947 */ /* 0x000fea000383ffff */
.L_x_503:
[----:B-1----:R1:W3:Y:S02]  /*199c0*/  SYNCS.PHASECHK.TRANS64.TRYWAIT P1, [R8+URZ+0x2d830], R3 ;  /* 0x02d83003080075a7 */ /* 0x0022e4000802017f */
[----:B---3--:R-:W-:Y:S05]  /*199d0*/  @!P1 NANOSLEEP.SYNCS 0x989680 ;  /* 0x009896800000995d */ /* 0x008fea0003900000 */
[----:B------:R-:W3:Y:S02]  /*199e0*/  @!P1 SYNCS.PHASECHK.TRANS64 P1, [R8+URZ+0x2d830], R3 ;  /* 0x02d83003080095a7 */ /* 0x000ee4000802007f */
[----:B---3--:R-:W-:Y:S05]  /*199f0*/  @!P1 BRA `(.L_x_503) ;  /* 0xfffffffc00f09947 */ /* 0x008fea000383ffff */
[----:B------:R-:W-:Y:S05]  /*19a00*/  BRA `(.L_x_502) ;  /* 0xffffff1800707947 */ /* 0x000fea000383ffff */
.L_x_510:
[----:B-1----:R1:W2:Y:S02]  /*19a10*/  SYNCS.PHASECHK.TRANS64.TRYWAIT P2, [R3+URZ+0x2d830], R0 ;  /* 0x02d83000030075a7 */ /* 0x0022a4000804017f */
[----:B--2---:R-:W-:Y:S05]  /*19a20*/  @!P2 NANOSLEEP.SYNCS 0x989680 ;  /* 0x009896800000a95d */ /* 0x004fea0003900000 */
[----:B------:R-:W2:Y:S02]  /*19a30*/  @!P2 SYNCS.PHASECHK.TRANS64 P2, [R3+URZ+0x2d830], R0 ;  /* 0x02d830000300a5a7 */ /* 0x000ea4000804007f */
[----:B--2---:R-:W-:Y:S05]  /*19a40*/  @!P2 BRA `(.L_x_510) ;  /* 0xfffffffc00f0a947 */ /* 0x004fea000383ffff */
[----:B------:R-:W-:Y:S05]  /*19a50*/  BRA `(.L_x_509) ;  /* 0xffffff3c00cc7947 */ /* 0x000fea000383ffff */
.L_x_514:
[----:B-1----:R1:W2:Y:S02]  /*19a60*/  SYNCS.PHASECHK.TRANS64.TRYWAIT P1, [R3+URZ+0x2d850], R0 ;  /* 0x02d85000030075a7 */ /* 0x0022a4000802017f */
[----:B--2---:R-:W-:Y:S05]  /*19a70*/  @!P1 NANOSLEEP.SYNCS 0x989680 ;  /* 0x009896800000995d */ /* 0x004fea0003900000 */
[----:B------:R-:W2:Y:S02]  /*19a80*/  @!P1 SYNCS.PHASECHK.TRANS64 P1, [R3+URZ+0x2d850], R0 ;  /* 0x02d85000030095a7 */ /* 0x000ea4000802007f */
[----:B--2---:R-:W-:Y:S05]  /*19a90*/  @!P1 BRA `(.L_x_514) ;  /* 0xfffffffc00f09947 */ /* 0x004fea000383ffff */
[----:B------:R-:W-:Y:S05]  /*19aa0*/  BRA `(.L_x_511) ;  /* 0xffffff4000e87947 */ /* 0x000fea000383ffff */
.L_x_521:
[----:B--2---:R2:W3:Y:S02]  /*19ab0*/  SYNCS.PHASECHK.TRANS64.TRYWAIT P1, [R12+URZ+0x2d850], R7 ;  /* 0x02d850070c0075a7 */ /* 0x0044e4000802017f */
[----:B---3--:R-:W-:Y:S05]  /*19ac0*/  @!P1 NANOSLEEP.SYNCS 0x989680 ;  /* 0x009896800000995d */ /* 0x008fea0003900000 */
[----:B------:R-:W3:Y:S02]  /*19ad0*/  @!P1 SYNCS.PHASECHK.TRANS64 P1, [R12+URZ+0x2d850], R7 ;  /* 0x02d850070c0095a7 */ /* 0x000ee4000802007f */
[----:B---3--:R-:W-:Y:S05]  /*19ae0*/  @!P1 BRA `(.L_x_521) ;  /* 0xfffffffc00f09947 */ /* 0x008fea000383ffff */
[----:B------:R-:W-:Y:S05]  /*19af0*/  BRA `(.L_x_520) ;  /* 0xffffff6000c07947 */ /* 0x000fea000383ffff */
.L_x_532:
[----:B------:R-:W-:Y:S02]  /*19b00*/  IMAD.MOV.U32 R13, RZ, RZ, R4 ;  /* 0x000000ffff0d7224 */ /* 0x000fe400078e0004 */
[----:B------:R-:W-:Y:S02]  /*19b10*/  IMAD.MOV.U32 R12, RZ, RZ, RZ ;  /* 0x000000ffff0c7224 */ /* 0x000fe400078e00ff */
[----:B------:R-:W-:Y:S02]  /*19b20*/  IMAD.MOV.U32 R11, RZ, RZ, 0x1c1f ;  /* 0x00001c1fff0b7424 */ /* 0x000fe400078e00ff */
[----:B------:R-:W-:-:S07]  /*19b30*/  IMAD.MOV.U32 R15, RZ, RZ, -0x1 ;  /* 0xffffffffff0f7424 */ /* 0x000fce00078e00ff */
[----:B-1----:R-:W-:Y:S05]  /*19b40*/  WARPSYNC.COLLECTIVE R15, `(.L_x_692) ;  /* 0x000000000f087348 */ /* 0x002fea0003c00000 */
[----:B------:R0:W2:Y:S02]  /*19b50*/  SHFL.IDX P6, R14, R13, R12, R11 ;  /* 0x0000000c0d0e7389 */ /* 0x0000a400000c000b */
[----:B012---:R-:W-:Y:S01]  /*19b60*/  ENDCOLLECTIVE ;  /* 0x000000000000791b */ /* 0x007fe20003800000 */
.L_x_692:
[----:B------:R-:W-:Y:S02]  /*19b70*/  IMAD.MOV.U32 R13, RZ, RZ, R0 ;  /* 0x000000ffff0d7224 */ /* 0x000fe400078e0000 */
[----:B------:R-:W-:-:S07]  /*19b80*/  IMAD.MOV.U32 R3, RZ, RZ, R14 ;  /* 0x000000ffff037224 */ /* 0x000fce00078e000e */
[----:B------:R-:W-:Y:S05]  /*19b90*/  WARPSYNC.COLLECTIVE R15, `(.L_x_693) ;  /* 0x000000000f087348 */ /* 0x000fea0003c00000 */
[----:B------:R0:W1:Y:S02]  /*19ba0*/  SHFL.IDX P6, R14, R13, R12, R11 ;  /* 0x0000000c0d0e7389 */ /* 0x00006400000c000b */
[----:B01----:R-:W-:Y:S01]  /*19bb0*/  ENDCOLLECTIVE ;  /* 0x000000000000791b */ /* 0x003fe20003800000 */
.L_x_693:
[----:B------:R-:W-:Y:S05]  /*19bc0*/  BRA `(.L_x_694) ;  /* 0xffffff8400fc7947 */ /* 0x000fea000383ffff */
.L_x_535:
[----:B------:R-:W-:Y:S01]  /*19bd0*/  BSSY B1, `(.L_x_695) ;  /* 0x0000008000017945 */ /* 0x000fe20003800000 */
[----:B----4-:R-:W-:Y:S02]  /*19be0*/  IMAD.MOV.U32 R13, RZ, RZ, R4 ;  /* 0x000000ffff0d7224 */ /* 0x010fe400078e0004 */
[----:B------:R-:W-:Y:S02]  /*19bf0*/  IMAD.MOV.U32 R12, RZ, RZ, 0x1 ;  /* 0x00000001ff0c7424 */ /* 0x000fe400078e00ff */
[----:B------:R-:W-:Y:S02]  /*19c00*/  IMAD.MOV.U32 R11, RZ, RZ, 0x1c1f ;  /* 0x00001c1fff0b7424 */ /* 0x000fe400078e00ff */
[----:B------:R-:W-:-:S07]  /*19c10*/  IMAD.MOV.U32 R15, RZ, RZ, -0x1 ;  /* 0xffffffffff0f7424 */ /* 0x000fce00078e00ff */
[----:B0123--:R-:W-:Y:S05]  /*19c20*/  WARPSYNC.COLLECTIVE R15, `(.L_x_696) ;  /* 0x000000000f087348 */ /* 0x00ffea0003c00000 */
[----:B---3--:R3:W4:Y:S02]  /*19c30*/  SHFL.IDX P6, R14, R13, R12, R11 ;  /* 0x0000000c0d0e7389 */ /* 0x00872400000c000b */
[----:B01234-:R-:W-:Y:S01]  /*19c40*/  ENDCOLLECTIVE ;  /* 0x000000000000791b */ /* 0x01ffe20003800000 */
.L_x_696:
[----:B------:R-:W-:Y:S05]  /*19c50*/  BSYNC B1 ;  /* 0x0000000000017941 */ /* 0x000fea0003800000 */
.L_x_695:
[----:B------:R-:W-:Y:S02]  /*19c60*/  IMAD.MOV.U32 R13, RZ, RZ, R0 ;  /* 0x000000ffff0d7224 */ /* 0x000fe400078e0000 */
[----:B------:R-:W-:Y:S02]  /*19c70*/  IMAD.MOV.U32 R12, RZ, RZ, 0x1 ;  /* 0x00000001ff0c7424 */ /* 0x000fe400078e00ff */
[----:B------:R-:W-:Y:S02]  /*19c80*/  IMAD.MOV.U32 R11, RZ, RZ, 0x1c1f ;  /* 0x00001c1fff0b7424 */ /* 0x000fe400078e00ff */
[----:B------:R-:W-:Y:S02]  /*19c90*/  IMAD.MOV.U32 R15, RZ, RZ, -0x1 ;  /* 0xffffffffff0f7424 */ /* 0x000fe400078e00ff */
[----:B------:R-:W-:-:S07]  /*19ca0*/  IMAD.MOV.U32 R3, RZ, RZ, R14 ;  /* 0x000000ffff037224 */ /* 0x000fce00078e000e */
[----:B------:R-:W-:Y:S05]  /*19cb0*/  WARPSYNC.COLLECTIVE R15, `(.L_x_697) ;  /* 0x000000000f087348 */ /* 0x000fea0003c00000 */
[----:B------:R0:W1:Y:S02]  /*19cc0*/  SHFL.IDX P6, R14, R13, R12, R11 ;  /* 0x0000000c0d0e7389 */ /* 0x00006400000c000b */
[----:B01----:R-:W-:Y:S01]  /*19cd0*/  ENDCOLLECTIVE ;  /* 0x000000000000791b */ /* 0x003fe20003800000 */
.L_x_697:
[----:B------:R-:W-:Y:S05]  /*19ce0*/  BRA `(.L_x_698) ;  /* 0xffffff8800107947 */ /* 0x000fea000383ffff */
.L_x_552:
[----:B------:R-:W0:Y:S01]  /*19cf0*/  S2R R8, SR_TID.X ;  /* 0x0000000000087919 */ /* 0x000e220000002100 */
[----:B------:R-:W-:Y:S01]  /*19d00*/  BSSY B1, `(.L_x_699) ;  /* 0x000000a000017945 */ /* 0x000fe20003800000 */
[----:B------:R-:W-:Y:S02]  /*19d10*/  IMAD.MOV.U32 R12, RZ, RZ, RZ ;  /* 0x000000ffff0c7224 */ /* 0x000fe400078e00ff */
[----:B------:R-:W-:Y:S02]  /*19d20*/  IMAD.MOV.U32 R11, RZ, RZ, 0x1f ;  /* 0x0000001fff0b7424 */ /* 0x000fe400078e00ff */
[----:B------:R-:W-:Y:S01]  /*19d30*/  IMAD.MOV.U32 R15, RZ, RZ, -0x1 ;  /* 0xffffffffff0f7424 */ /* 0x000fe200078e00ff */
[----:B0-----:R-:W-:-:S04]  /*19d40*/  SHF.R.U32.HI R8, RZ, 0x5, R8 ;  /* 0x00000005ff087819 */ /* 0x001fc80000011608 */
[----:B------:R-:W-:-:S05]  /*19d50*/  LOP3.LUT R8, R8, 0x3, RZ, 0xc0, !PT ;  /* 0x0000000308087812 */ /* 0x000fca00078ec0ff */
[----:B------:R-:W-:-:S07]  /*19d60*/  IMAD.MOV.U32 R13, RZ, RZ, R8 ;  /* 0x000000ffff0d7224 */ /* 0x000fce00078e0008 */
[----:B------:R-:W-:Y:S05]  /*19d70*/  WARPSYNC.COLLECTIVE R15, `(.L_x_700) ;  /* 0x000000000f087348 */ /* 0x000fea0003c00000 */
[----:B------:R0:W1:Y:S02]  /*19d80*/  SHFL.IDX P6, R14, R13, R12, R11 ;  /* 0x0000000c0d0e7389 */ /* 0x00006400000c000b */
[----:B01----:R-:W-:Y:S01]  /*19d90*/  ENDCOLLECTIVE ;  /* 0x000000000000791b */ /* 0x003fe20003800000 */
.L_x_700:
[----:B------:R-:W-:Y:S05]  /*19da0*/  BSYNC B1 ;  /* 0x0000000000017941 */ /* 0x000fea0003800000 */
.L_x_699:
[----:B------:R-:W-:Y:S05]  /*19db0*/  BRA `(.L_x_701) ;  /* 0xffffff9800bc7947 */ /* 0x000fea000383ffff */
.L_x_554:
[----:B------:R-:W-:Y:S01]  /*19dc0*/  BSSY B1, `(.L_x_702) ;  /* 0x0000006000017945 */ /* 0x000fe20003800000 */
[----:B------:R-:W-:-:S07]  /*19dd0*/  IMAD.MOV.U32 R15, RZ, RZ, -0x1 ;  /* 0xffffffffff0f7424 */ /* 0x000fce00078e00ff */
[----:B0-----:R-:W-:Y:S05]  /*19de0*/  WARPSYNC.COLLECTIVE R15, `(.L_x_703) ;  /* 0x000000000f0c7348 */ /* 0x001fea0003c00000 */
[----:B------:R-:W-:Y:S02]  /*19df0*/  ELECT P6, UR62, PT ;  /* 0x00000000003e782f */ /* 0x000fe400038c0000 */
[----:B------:R-:W-:Y:S01]  /*19e00*/  MOV R14, UR62 ;  /* 0x0000003e000e7c02 */ /* 0x000fe20008000f00 */
[----:B0-----:R-:W-:Y:S10]  /*19e10*/  ENDCOLLECTIVE ;  /* 0x000000000000791b */ /* 0x001ff40003800000 */
.L_x_703:
[----:B------:R-:W-:Y:S05]  /*19e20*/  BSYNC B1 ;  /* 0x0000000000017941 */ /* 0x000fea0003800000 */
.L_x_702:
[----:B------:R-:W-:Y:S05]  /*19e30*/  BRA `(.L_x_553) ;  /* 0xffffff9800b47947 */ /* 0x000fea000383ffff */
.L_x_556:
[----:B0-----:R0:W1:Y:S02]  /*19e40*/  SYNCS.PHASECHK.TRANS64.TRYWAIT P0, [R22+URZ+0x2d820], R5 ;  /* 0x02d82005160075a7 */ /* 0x001064000800017f */
[----:B-1----:R-:W-:Y:S05]  /*19e50*/  @!P0 NANOSLEEP.SYNCS 0x989680 ;  /* 0x009896800000895d */ /* 0x002fea0003900000 */
[----:B------:R-:W1:Y:S02]  /*19e60*/  @!P0 SYNCS.PHASECHK.TRANS64 P0, [R22+URZ+0x2d820], R5 ;  /* 0x02d82005160085a7 */ /* 0x000e64000800007f */
[----:B-1----:R-:W-:Y:S05]  /*19e70*/  @!P0 BRA `(.L_x_556) ;  /* 0xfffffffc00f08947 */ /* 0x002fea000383ffff */
[----:B------:R-:W-:Y:S05]  /*19e80*/  BRA `(.L_x_704) ;  /* 0xffffff9800c47947 */ /* 0x000fea000383ffff */
.L_x_560:
[----:B-1----:R1:W2:Y:S02]  /*19e90*/  SYNCS.PHASECHK.TRANS64.TRYWAIT P0, [R8+URZ+0x2d8a0], R10 ;  /* 0x02d8a00a080075a7 */ /* 0x0022a4000800017f */
[----:B--2---:R-:W-:Y:S05]  /*19ea0*/  @!P0 NANOSLEEP.SYNCS 0x989680 ;  /* 0x009896800000895d */ /* 0x004fea0003900000 */
[----:B------:R-:W2:Y:S02]  /*19eb0*/  @!P0 SYNCS.PHASECHK.TRANS64 P0, [R8+URZ+0x2d8a0], R10 ;  /* 0x02d8a00a080085a7 */ /* 0x000ea4000800007f */
[----:B--2---:R-:W-:Y:S05]  /*19ec0*/  @!P0 BRA `(.L_x_560) ;  /* 0xfffffffc00f08947 */ /* 0x004fea000383ffff */
[----:B------:R-:W-:Y:S05]  /*19ed0*/  BRA `(.L_x_705) ;  /* 0xffffff9800e07947 */ /* 0x000fea000383ffff */
.L_x_567:
[----:B0-----:R0:W2:Y:S02]  /*19ee0*/  SYNCS.PHASECHK.TRANS64.TRYWAIT P0, [R8+URZ+0x2d8c0], R10 ;  /* 0x02d8c00a080075a7 */ /* 0x0010a4000800017f */
[----:B--2---:R-:W-:Y:S05]  /*19ef0*/  @!P0 NANOSLEEP.SYNCS 0x989680 ;  /* 0x009896800000895d */ /* 0x004fea0003900000 */
[----:B------:R-:W2:Y:S02]  /*19f00*/  @!P0 SYNCS.PHASECHK.TRANS64 P0, [R8+URZ+0x2d8c0], R10 ;  /* 0x02d8c00a080085a7 */ /* 0x000ea4000800007f */
[----:B--2---:R-:W-:Y:S05]  /*19f10*/  @!P0 BRA `(.L_x_567) ;  /* 0xfffffffc00f08947 */ /* 0x004fea000383ffff */
[----:B------:R-:W-:Y:S05]  /*19f20*/  BRA `(.L_x_706) ;  /* 0xffffff9c00dc7947 */ /* 0x000fea000383ffff */
.L_x_576:
[----:B0-----:R0:W1:Y:S02]  /*19f30*/  SYNCS.PHASECHK.TRANS64.TRYWAIT P1, [R8+URZ+0x2d8a0], R7 ;  /* 0x02d8a007080075a7 */ /* 0x001064000802017f */
[----:B-1----:R-:W-:Y:S05]  /*19f40*/  @!P1 NANOSLEEP.SYNCS 0x989680 ;  /* 0x009896800000995d */ /* 0x002fea0003900000 */
[----:B------:R-:W1:Y:S02]  /*19f50*/  @!P1 SYNCS.PHASECHK.TRANS64 P1, [R8+URZ+0x2d8a0], R7 ;  /* 0x02d8a007080095a7 */ /* 0x000e64000802007f */
[----:B-1----:R-:W-:Y:S05]  /*19f60*/  @!P1 BRA `(.L_x_576) ;  /* 0xfffffffc00f09947 */ /* 0x002fea000383ffff */
[----:B------:R-:W-:Y:S05]  /*19f70*/  BRA `(.L_x_707) ;  /* 0xffffffa4001c7947 */ /* 0x000fea000383ffff */
.L_x_583:
[----:B-1----:R1:W2:Y:S02]  /*19f80*/  SYNCS.PHASECHK.TRANS64.TRYWAIT P1, [R8+URZ+0x2d8c0], R7 ;  /* 0x02d8c007080075a7 */ /* 0x0022a4000802017f */
[----:B--2---:R-:W-:Y:S05]  /*19f90*/  @!P1 NANOSLEEP.SYNCS 0x989680 ;  /* 0x009896800000995d */ /* 0x004fea0003900000 */
[----:B------:R-:W2:Y:S02]  /*19fa0*/  @!P1 SYNCS.PHASECHK.TRANS64 P1, [R8+URZ+0x2d8c0], R7 ;  /* 0x02d8c007080095a7 */ /* 0x000ea4000802007f */
[----:B--2---:R-:W-:Y:S05]  /*19fb0*/  @!P1 BRA `(.L_x_583) ;  /* 0xfffffffc00f09947 */ /* 0x004fea000383ffff */
[----:B------:R-:W-:Y:S05]  /*19fc0*/  BRA `(.L_x_708) ;  /* 0xffffffa800147947 */ /* 0x000fea000383ffff */
.L_x_598:
[----:B------:R-:W0:Y:S01]  /*19fd0*/  S2R R20, SR_TID.X ;  /* 0x0000000000147919 */ /* 0x000e220000002100 */
[----:B------:R-:W-:Y:S01]  /*19fe0*/  BSSY B0, `(.L_x_709) ;  /* 0x000000a000007945 */ /* 0x000fe20003800000 */
[----:B------:R-:W-:Y:S02]  /*19ff0*/  IMAD.MOV.U32 R12, RZ, RZ, RZ ;  /* 0x000000ffff0c7224 */ /* 0x000fe400078e00ff */
[----:B------:R-:W-:Y:S01]  /*1a000*/  IMAD.MOV.U32 R15, RZ, RZ, -0x1 ;  /* 0xffffffffff0f7424 */ /* 0x000fe200078e00ff */
[----:B0-----:R-:W-:-:S04]  /*1a010*/  SHF.R.U32.HI R11, RZ, 0x5, R20 ;  /* 0x00000005ff0b7819 */ /* 0x001fc80000011614 */
[----:B------:R-:W-:-:S05]  /*1a020*/  LOP3.LUT R11, R11, 0x3, RZ, 0xc0, !PT ;  /* 0x000000030b0b7812 */ /* 0x000fca00078ec0ff */
[----:B------:R-:W-:Y:S02]  /*1a030*/  IMAD.MOV.U32 R13, RZ, RZ, R11 ;  /* 0x000000ffff0d7224 */ /* 0x000fe400078e000b */
[----:B------:R-:W-:-:S07]  /*1a040*/  IMAD.MOV.U32 R11, RZ, RZ, 0x1f ;  /* 0x0000001fff0b7424 */ /* 0x000fce00078e00ff */
[----:B-----5:R-:W-:Y:S05]  /*1a050*/  WARPSYNC.COLLECTIVE R15, `(.L_x_710) ;  /* 0x000000000f087348 */ /* 0x020fea0003c00000 */
[----:B------:R0:W1:Y:S02]  /*1a060*/  SHFL.IDX P6, R14, R13, R12, R11 ;  /* 0x0000000c0d0e7389 */ /* 0x00006400000c000b */
[----:B01---5:R-:W-:Y:S01]  /*1a070*/  ENDCOLLECTIVE ;  /* 0x000000000000791b */ /* 0x023fe20003800000 */
.L_x_710:
[----:B------:R-:W-:Y:S05]  /*1a080*/  BSYNC B0 ;  /* 0x0000000000007941 */ /* 0x000fea0003800000 */
.L_x_709:
[----:B------:R-:W-:Y:S05]  /*1a090*/  BRA `(.L_x_711) ;  /* 0xffffffb400487947 */ /* 0x000fea000383ffff */
.L_x_601:
[----:B-1----:R1:W2:Y:S02]  /*1a0a0*/  SYNCS.PHASECHK.TRANS64.TRYWAIT P0, [R0+URZ+0x2d840], R5 ;  /* 0x02d84005000075a7 */ /* 0x0022a4000800017f */
[----:B--2---:R-:W-:Y:S05]  /*1a0b0*/  @!P0 NANOSLEEP.SYNCS 0x989680 ;  /* 0x009896800000895d */ /* 0x004fea0003900000 */
[----:B------:R-:W2:Y:S02]  /*1a0c0*/  @!P0 SYNCS.PHASECHK.TRANS64 P0, [R0+URZ+0x2d840], R5 ;  /* 0x02d84005000085a7 */ /* 0x000ea4000800007f */
[----:B--2---:R-:W-:Y:S05]  /*1a0d0*/  @!P0 BRA `(.L_x_601) ;  /* 0xfffffffc00f08947 */ /* 0x004fea000383ffff */
[----:B------:R-:W-:Y:S05]  /*1a0e0*/  BRA `(.L_x_712) ;  /* 0xffffffb400ac7947 */ /* 0x000fea000383ffff */
.L_x_602:
        /* <DEDUP_REMOVED lines=8> */
.L_x_714:
[----:B------:R-:W-:Y:S05]  /*1a170*/  BSYNC B0 ;  /* 0x0000000000007941 */ /* 0x000fea0003800000 */
.L_x_713:
        /* <DEDUP_REMOVED lines=8> */
.L_x_715:
[----:B------:R-:W-:Y:S02]  /*1a200*/  IMAD.MOV.U32 R13, RZ, RZ, R7 ;  /* 0x000000ffff0d7224 */ /* 0x000fe400078e0007 */
[----:B------:R-:W-:Y:S02]  /*1a210*/  IMAD.MOV.U32 R12, RZ, RZ, 0x1 ;  /* 0x00000001ff0c7424 */ /* 0x000fe400078e00ff */
[----:B------:R-:W-:-:S07]  /*1a220*/  IMAD.MOV.U32 R4, RZ, RZ, R14 ;  /* 0x000000ffff047224 */ /* 0x000fce00078e000e */
[----:B------:R-:W-:Y:S05]  /*1a230*/  WARPSYNC.COLLECTIVE R15, `(.L_x_716) ;  /* 0x000000000f087348 */ /* 0x000fea0003c00000 */
[----:B------:R0:W1:Y:S02]  /*1a240*/  SHFL.IDX P6, R14, R13, R12, R11 ;  /* 0x0000000c0d0e7389 */ /* 0x00006400000c000b */
[----:B01----:R-:W-:Y:S01]  /*1a250*/  ENDCOLLECTIVE ;  /* 0x000000000000791b */ /* 0x003fe20003800000 */
.L_x_716:
[----:B------:R-:W-:-:S05]  /*1a260*/  @P0 LEA R5, P1, R9, R4, 0x1 ;  /* 0x0000000409050211 */ /* 0x000fca00078208ff */
[----:B------:R-:W-:Y:S01]  /*1a270*/  @P0 IMAD.X R4, RZ, RZ, R6, P1 ;  /* 0x000000ffff040224 */ /* 0x000fe200008e0606 */
[----:B------:R-:W-:Y:S01]  /*1a280*/  ISETP.GE.AND P1, PT, R3, 0x21, PT ;  /* 0x000000210300780c */ /* 0x000fe20003f26270 */
[----:B------:R-:W-:-:S03]  /*1a290*/  @P0 IMAD R6, R8, 0x2, R22 ;  /* 0x0000000208060824 */ /* 0x000fc600078e0216 */
        /* <DEDUP_REMOVED lines=14> */
.L_x_717:
[----:B------:R-:W-:Y:S02]  /*1a380*/  IMAD.MOV.U32 R13, RZ, RZ, R7 ;  /* 0x000000ffff0d7224 */ /* 0x000fe400078e0007 */
[----:B------:R-:W-:Y:S02]  /*1a390*/  IMAD.MOV.U32 R12, RZ, RZ, 0x2 ;  /* 0x00000002ff0c7424 */ /* 0x000fe400078e00ff */
[----:B------:R-:W-:-:S07]  /*1a3a0*/  IMAD.MOV.U32 R4, RZ, RZ, R14 ;  /* 0x000000ffff047224 */ /* 0x000fce00078e000e */
[----:B------:R-:W-:Y:S05]  /*1a3b0*/  WARPSYNC.COLLECTIVE R15, `(.L_x_718) ;  /* 0x000000000f087348 */ /* 0x000fea0003c00000 */
[----:B------:R0:W1:Y:S02]  /*1a3c0*/  SHFL.IDX P6, R14, R13, R12, R11 ;  /* 0x0000000c0d0e7389 */ /* 0x00006400000c000b */
[----:B01----:R-:W-:Y:S01]  /*1a3d0*/  ENDCOLLECTIVE ;  /* 0x000000000000791b */ /* 0x003fe20003800000 */
.L_x_718:
[----:B------:R-:W-:-:S05]  /*1a3e0*/  @P1 LEA R5, P0, R9, R4, 0x1 ;  /* 0x0000000409051211 */ /* 0x000fca00078008ff */
[----:B------:R-:W-:Y:S02]  /*1a3f0*/  @P1 IMAD.X R4, RZ, RZ, R6, P0 ;  /* 0x000000ffff041224 */ /* 0x000fe400000e0606 */
        /* <DEDUP_REMOVED lines=16> */
.L_x_719:
[----:B------:R-:W-:Y:S02]  /*1a500*/  IMAD.MOV.U32 R13, RZ, RZ, R7 ;  /* 0x000000ffff0d7224 */ /* 0x000fe400078e0007 */
[----:B------:R-:W-:Y:S02]  /*1a510*/  IMAD.MOV.U32 R12, RZ, RZ, 0x3 ;  /* 0x00000003ff0c7424 */ /* 0x000fe400078e00ff */
[----:B------:R-:W-:-:S07]  /*1a520*/  IMAD.MOV.U32 R4, RZ, RZ, R14 ;  /* 0x000000ffff047224 */ /* 0x000fce00078e000e */
[----:B------:R-:W-:Y:S05]  /*1a530*/  WARPSYNC.COLLECTIVE R15, `(.L_x_720) ;  /* 0x000000000f087348 */ /* 0x000fea0003c00000 */
[----:B------:R0:W1:Y:S02]  /*1a540*/  SHFL.IDX P6, R14, R13, R12, R11 ;  /* 0x0000000c0d0e7389 */ /* 0x00006400000c000b */
[----:B01----:R-:W-:Y:S01]  /*1a550*/  ENDCOLLECTIVE ;  /* 0x000000000000791b */ /* 0x003fe20003800000 */
.L_x_720:
[----:B------:R-:W-:-:S05]  /*1a560*/  @P1 LEA R5, P0, R9, R4, 0x1 ;  /* 0x0000000409051211 */ /* 0x000fca00078008ff */
[----:B------:R-:W-:Y:S02]  /*1a570*/  @P1 IMAD.X R4, RZ, RZ, R6, P0 ;  /* 0x000000ffff041224 */ /* 0x000fe400000e0606 */
[----:B------:R-:W-:-:S03]  /*1a580*/  @P1 IMAD R6, R8, 0x2, R22 ;  /* 0x0000000208061824 */ /* 0x000fc600078e0216 */
        /* <DEDUP_REMOVED lines=8> */
.L_x_721:
        /* <DEDUP_REMOVED lines=8> */
.L_x_607:
[----:B------:R0:W5:Y:S01]  /*1a690*/  LDL R8, [R1+0x30] ;  /* 0x0000300001087983 */ /* 0x0001620000100800 */
[----:B------:R-:W-:Y:S02]  /*1a6a0*/  IMAD.MOV.U32 R13, RZ, RZ, R4 ;  /* 0x000000ffff0d7224 */ /* 0x000fe400078e0004 */
[----:B------:R-:W-:Y:S02]  /*1a6b0*/  IMAD.MOV.U32 R12, RZ, RZ, RZ ;  /* 0x000000ffff0c7224 */ /* 0x000fe400078e00ff */
[----:B------:R-:W-:Y:S02]  /*1a6c0*/  IMAD.MOV.U32 R11, RZ, RZ, 0x1c1f ;  /* 0x00001c1fff0b7424 */ /* 0x000fe400078e00ff */
[----:B------:R-:W-:Y:S02]  /*1a6d0*/  IMAD.MOV.U32 R15, RZ, RZ, -0x1 ;  /* 0xffffffffff0f7424 */ /* 0x000fe400078e00ff */
[----:B-----5:R-:W-:Y:S02]  /*1a6e0*/  IMAD R0, R21, R9, RZ ;  /* 0x0000000915007224 */ /* 0x020fe400078e02ff */
[----:B0-----:R-:W-:-:S07]  /*1a6f0*/  IMAD R17, R17, 0xc0, R20 ;  /* 0x000000c011117824 */ /* 0x001fce00078e0214 */
[----:B------:R-:W-:Y:S05]  /*1a700*/  WARPSYNC.COLLECTIVE R15, `(.L_x_723) ;  /* 0x000000000f087348 */ /* 0x000fea0003c00000 */
[----:B------:R0:W1:Y:S02]  /*1a710*/  SHFL.IDX P6, R14, R13, R12, R11 ;  /* 0x0000000c0d0e7389 */ /* 0x00006400000c000b */
[----:B01----:R-:W-:Y:S01]  /*1a720*/  ENDCOLLECTIVE ;  /* 0x000000000000791b */ /* 0x003fe20003800000 */
.L_x_723:
[C---:B------:R-:W-:Y:S01]  /*1a730*/  VIADD R9, R17.reuse, 0x20 ;  /* 0x0000002011097836 */ /* 0x040fe20000000000 */
[----:B------:R-:W-:Y:S01]  /*1a740*/  ISETP.GE.AND P3, PT, R17, R0, PT ;  /* 0x000000001100720c */ /* 0x000fe20003f66270 */
[----:B------:R-:W-:Y:S02]  /*1a750*/  IMAD.MOV.U32 R13, RZ, RZ, R5 ;  /* 0x000000ffff0d7224 */ /* 0x000fe400078e0005 */
[----:B------:R-:W-:-:S10]  /*1a760*/  IMAD.MOV.U32 R2, RZ, RZ, R14 ;  /* 0x000000ffff027224 */ /* 0x000fd400078e000e */
[----:B------:R-:W-:Y:S05]  /*1a770*/  WARPSYNC.COLLECTIVE R15, `(.L_x_724) ;  /* 0x000000000f087348 */ /* 0x000fea0003c00000 */
[----:B------:R0:W1:Y:S02]  /*1a780*/  SHFL.IDX P6, R14, R13, R12, R11 ;  /* 0x0000000c0d0e7389 */ /* 0x00006400000c000b */
[----:B01----:R-:W-:Y:S01]  /*1a790*/  ENDCOLLECTIVE ;  /* 0x000000000000791b */ /* 0x003fe20003800000 */
.L_x_724:
[----:B------:R-:W-:Y:S02]  /*1a7a0*/  IMAD.MOV.U32 R13, RZ, RZ, R4 ;  /* 0x000000ffff0d7224 */ /* 0x000fe400078e0004 */
[----:B------:R-:W-:Y:S02]  /*1a7b0*/  IMAD.MOV.U32 R12, RZ, RZ, 0x1 ;  /* 0x00000001ff0c7424 */ /* 0x000fe400078e00ff */
[----:B------:R-:W-:-:S07]  /*1a7c0*/  IMAD.MOV.U32 R3, RZ, RZ, R14 ;  /* 0x000000ffff037224 */ /* 0x000fce00078e000e */
[----:B------:R-:W-:Y:S05]  /*1a7d0*/  WARPSYNC.COLLECTIVE R15, `(.L_x_725) ;  /* 0x000000000f087348 */ /* 0x000fea0003c00000 */
[----:B------:R0:W1:Y:S02]  /*1a7e0*/  SHFL.IDX P6, R14, R13, R12, R11 ;  /* 0x0000000c0d0e7389 */ /* 0x00006400000c000b */
[----:B01----:R-:W-:Y:S01]  /*1a7f0*/  ENDCOLLECTIVE ;  /* 0x000000000000791b */ /* 0x003fe20003800000 */
.L_x_725:
        /* <DEDUP_REMOVED lines=12> */
[----:B------:R-:W-:Y:S01]  /*1a8c0*/  ISETP.GE.AND P3, PT, R9, R0, PT ;  /* 0x000000000900720c */ /* 0x000fe20003f66270 */
[----:B0-----:R-:W-:-:S12]  /*1a8d0*/  IMAD.MOV.U32 R2, RZ, RZ, R14 ;  /* 0x000000ffff027224 */ /* 0x001fd800078e000e */
[----:B------:R-:W-:Y:S05]  /*1a8e0*/  WARPSYNC.COLLECTIVE R15, `(.L_x_726) ;  /* 0x000000000f087348 */ /* 0x000fea0003c00000 */
[----:B------:R0:W1:Y:S02]  /*1a8f0*/  SHFL.IDX P6, R14, R13, R12, R11 ;  /* 0x0000000c0d0e7389 */ /* 0x00006400000c000b */
[----:B01----:R-:W-:Y:S01]  /*1a900*/  ENDCOLLECTIVE ;  /* 0x000000000000791b */ /* 0x003fe20003800000 */
.L_x_726:
[----:B------:R-:W-:Y:S02]  /*1a910*/  IMAD.MOV.U32 R13, RZ, RZ, R4 ;  /* 0x000000ffff0d7224 */ /* 0x000fe400078e0004 */
[----:B------:R-:W-:Y:S02]  /*1a920*/  IMAD.MOV.U32 R12, RZ, RZ, 0x2 ;  /* 0x00000002ff0c7424 */ /* 0x000fe400078e00ff */
[----:B------:R-:W-:-:S07]  /*1a930*/  IMAD.MOV.U32 R3, RZ, RZ, R14 ;  /* 0x000000ffff037224 */ /* 0x000fce00078e000e */
[----:B------:R-:W-:Y:S05]  /*1a940*/  WARPSYNC.COLLECTIVE R15, `(.L_x_727) ;  /* 0x000000000f087348 */ /* 0x000fea0003c00000 */
[----:B------:R0:W1:Y:S02]  /*1a950*/  SHFL.IDX P6, R14, R13, R12, R11 ;  /* 0x0000000c0d0e7389 */ /* 0x00006400000c000b */
[----:B01----:R-:W-:Y:S01]  /*1a960*/  ENDCOLLECTIVE ;  /* 0x000000000000791b */ /* 0x003fe20003800000 */
.L_x_727:
        /* <DEDUP_REMOVED lines=11> */
[----:B------:R0:W-:Y:S02]  /*1aa20*/  @!P3 LDGSTS.E.BYPASS.LTC128B.128 [R8+0x12c00], desc[UR42][R2.64+0x80], !P2 ;  /* 0x12c000800208bfae */ /* 0x0001e4000d101d6a */
[----:B0-----:R-:W-:-:S05]  /*1aa30*/  VIADD R2, R17, 0x40 ;  /* 0x0000004011027836 */ /* 0x001fca0000000000 */
[----:B------:R-:W-:Y:S01]  /*1aa40*/  ISETP.GE.AND P3, PT, R2, R0, PT ;  /* 0x000000000200720c */ /* 0x000fe20003f66270 */
[----:B------:R-:W-:-:S12]  /*1aa50*/  IMAD.MOV.U32 R2, RZ, RZ, R14 ;  /* 0x000000ffff027224 */ /* 0x000fd800078e000e */
[----:B------:R-:W-:Y:S05]  /*1aa60*/  WARPSYNC.COLLECTIVE R15, `(.L_x_728) ;  /* 0x000000000f087348 */ /* 0x000fea0003c00000 */
[----:B------:R0:W1:Y:S02]  /*1aa70*/  SHFL.IDX P6, R14, R13, R12, R11 ;  /* 0x0000000c0d0e7389 */ /* 0x00006400000c000b */
[----:B01----:R-:W-:Y:S01]  /*1aa80*/  ENDCOLLECTIVE ;  /* 0x000000000000791b */ /* 0x003fe20003800000 */
.L_x_728:
[----:B------:R-:W-:Y:S02]  /*1aa90*/  IMAD.MOV.U32 R13, RZ, RZ, R4 ;  /* 0x000000ffff0d7224 */ /* 0x000fe400078e0004 */
[----:B------:R-:W-:Y:S02]  /*1aaa0*/  IMAD.MOV.U32 R12, RZ, RZ, 0x3 ;  /* 0x00000003ff0c7424 */ /* 0x000fe400078e00ff */
[----:B------:R-:W-:-:S07]  /*1aab0*/  IMAD.MOV.U32 R3, RZ, RZ, R14 ;  /* 0x000000ffff037224 */ /* 0x000fce00078e000e */
[----:B------:R-:W-:Y:S05]  /*1aac0*/  WARPSYNC.COLLECTIVE R15, `(.L_x_729) ;  /* 0x000000000f087348 */ /* 0x000fea0003c00000 */
[----:B------:R0:W1:Y:S02]  /*1aad0*/  SHFL.IDX P6, R14, R13, R12, R11 ;  /* 0x0000000c0d0e7389 */ /* 0x00006400000c000b */
[----:B01----:R-:W-:Y:S01]  /*1aae0*/  ENDCOLLECTIVE ;  /* 0x000000000000791b */ /* 0x003fe20003800000 */
.L_x_729:
[----:B------:R-:W-:-:S05]  /*1aaf0*/  @!P3 LEA R3, P4, R10, R3, 0x1 ;  /* 0x000000030a03b211 */ /* 0x000fca00078808ff */
[----:B------:R-:W-:-:S05]  /*1ab00*/  @!P3 IMAD.X R2, RZ, RZ, R2, P4 ;  /* 0x000000ffff02b224 */ /* 0x000fca00020e0602 */
[----:B------:R-:W-:Y:S01]  /*1ab10*/  @!P3 LOP3.LUT R3, R3, R2, RZ, 0x3c, !PT ;  /* 0x000000020303b212 */ /* 0x000fe200078e3cff */
[----:B------:R-:W-:-:S03]  /*1ab20*/  IMAD.MOV.U32 R13, RZ, RZ, R5 ;  /* 0x000000ffff0d7224 */ /* 0x000fc600078e0005 */
[----:B------:R-:W-:-:S04]  /*1ab30*/  @!P3 LOP3.LUT R2, R3, R2, RZ, 0x3c, !PT ;  /* 0x000000020302b212 */ /* 0x000fc800078e3cff */
[----:B------:R-:W-:Y:S01]  /*1ab40*/  @!P3 LOP3.LUT R3, R3, R2, RZ, 0x3c, !PT ;  /* 0x000000020303b212 */ /* 0x000fe200078e3cff */
[----:B------:R-:W-:-:S07]  /*1ab50*/  IMAD.MOV.U32 R4, RZ, RZ, R14 ;  /* 0x000000ffff047224 */ /* 0x000fce00078e000e */
[----:B------:R-:W-:Y:S05]  /*1ab60*/  WARPSYNC.COLLECTIVE R15, `(.L_x_730) ;  /* 0x000000000f087348 */ /* 0x000fea0003c00000 */
[----:B------:R0:W1:Y:S02]  /*1ab70*/  SHFL.IDX P6, R14, R13, R12, R11 ;  /* 0x0000000c0d0e7389 */ /* 0x00006400000c000b */
[----:B01----:R-:W-:Y:S01]  /*1ab80*/  ENDCOLLECTIVE ;  /* 0x000000000000791b */ /* 0x003fe20003800000 */
.L_x_730:
[----:B------:R-:W-:Y:S01]  /*1ab90*/  @!PT LDS RZ, [RZ] ;  /* 0x00000000fffff984 */ /* 0x000fe20000000800 */
[----:B------:R-:W-:Y:S01]  /*1aba0*/  @!PT LDS RZ, [RZ] ;  /* 0x00000000fffff984 */ /* 0x000fe20000000800 */
[----:B------:R-:W-:Y:S01]  /*1abb0*/  @!PT LDS RZ, [RZ] ;  /* 0x00000000fffff984 */ /* 0x000fe20000000800 */
[----:B------:R-:W-:Y:S04]  /*1abc0*/  @!P3 LDGSTS.E.BYPASS.LTC128B.128 [R8+0xd400], desc[UR42][R2.64], !P0 ;  /* 0x0d4000000208bfae */ /* 0x000fe8000c101d6a */
[----:B------:R-:W-:Y:S04]  /*1abd0*/  @!P3 LDGSTS.E.BYPASS.LTC128B.128 [R8+0x10400], desc[UR42][R2.64+0x40], !P1 ;  /* 0x104000400208bfae */ /* 0x000fe8000c901d6a */
[----:B------:R0:W-:Y:S01]  /*1abe0*/  @!P3 LDGSTS.E.BYPASS.LTC128B.128 [R8+0x13400], desc[UR42][R2.64+0x80], !P2 ;  /* 0x134000800208bfae */ /* 0x0001e2000d101d6a */
[----:B------:R-:W-:Y:S02]  /*1abf0*/  IMAD.MOV.U32 R13, RZ, RZ, R6 ;  /* 0x000000ffff0d7224 */ /* 0x000fe400078e0006 */
[----:B------:R-:W-:-:S02]  /*1ac00*/  IMAD.MOV.U32 R12, RZ, RZ, RZ ;  /* 0x000000ffff0c7224 */ /* 0x000fc400078e00ff */
[----:B0-----:R-:W-:Y:S02]  /*1ac10*/  VIADD R2, R17, 0x60 ;  /* 0x0000006011027836 */ /* 0x001fe40000000000 */
[----:B------:R-:W-:-:S07]  /*1ac20*/  IMAD.MOV.U32 R5, RZ, RZ, R14 ;  /* 0x000000ffff057224 */ /* 0x000fce00078e000e */
[----:B------:R-:W-:Y:S05]  /*1ac30*/  WARPSYNC.COLLECTIVE R15, `(.L_x_731) ;  /* 0x000000000f087348 */ /* 0x000fea0003c00000 */
[----:B------:R0:W1:Y:S02]  /*1ac40*/  SHFL.IDX P6, R14, R13, R12, R11 ;  /* 0x0000000c0d0e7389 */ /* 0x00006400000c000b */
[----:B01----:R-:W-:Y:S01]  /*1ac50*/  ENDCOLLECTIVE ;  /* 0x000000000000791b */ /* 0x003fe20003800000 */
.L_x_731:
[----:B------:R-:W-:-:S13]  /*1ac60*/  ISETP.GE.AND P3, PT, R2, R0, PT ;  /* 0x000000000200720c */ /* 0x000fda0003f66270 */
[----:B------:R-:W-:Y:S01]  /*1ac70*/  @!P3 LEA R2, P4, R10, R5, 0x1 ;  /* 0x000000050a02b211 */ /* 0x000fe200078808ff */
[----:B------:R-:W-:-:S04]  /*1ac80*/  IMAD.MOV.U32 R13, RZ, RZ, R7 ;  /* 0x000000ffff0d7224 */ /* 0x000fc800078e0007 */
[----:B------:R-:W-:-:S05]  /*1ac90*/  @!P3 IMAD.X R3, RZ, RZ, R4, P4 ;  /* 0x000000ffff03b224 */ /* 0x000fca00020e0604 */
        /* <DEDUP_REMOVED lines=12> */
.L_x_732:
[----:B------:R-:W-:Y:S02]  /*1ad60*/  IMAD.MOV.U32 R13, RZ, RZ, R6 ;  /* 0x000000ffff0d7224 */ /* 0x000fe400078e0006 */
[----:B------:R-:W-:Y:S02]  /*1ad70*/  IMAD.MOV.U32 R12, RZ, RZ, 0x1 ;  /* 0x00000001ff0c7424 */ /* 0x000fe400078e00ff */
[----:B------:R-:W-:-:S07]  /*1ad80*/  IMAD.MOV.U32 R3, RZ, RZ, R14 ;  /* 0x000000ffff037224 */ /* 0x000fce00078e000e */
[----:B------:R-:W-:Y:S05]  /*1ad90*/  WARPSYNC.COLLECTIVE R15, `(.L_x_733) ;  /* 0x000000000f087348 */ /* 0x000fea0003c00000 */
[----:B------:R0:W1:Y:S02]  /*1ada0*/  SHFL.IDX P6, R14, R13, R12, R11 ;  /* 0x0000000c0d0e7389 */ /* 0x00006400000c000b */
[----:B01----:R-:W-:Y:S01]  /*1adb0*/  ENDCOLLECTIVE ;  /* 0x000000000000791b */ /* 0x003fe20003800000 */
.L_x_733:
        /* <DEDUP_REMOVED lines=10> */
.L_x_734:
[----:B------:R-:W-:Y:S01]  /*1ae60*/  @!PT LDS RZ, [RZ] ;  /* 0x00000000fffff984 */ /* 0x000fe20000000800 */
[----:B------:R-:W-:Y:S01]  /*1ae70*/  @!PT LDS RZ, [RZ] ;  /* 0x00000000fffff984 */ /* 0x000fe20000000800 */
[----:B------:R-:W-:Y:S01]  /*1ae80*/  @!PT LDS RZ, [RZ] ;  /* 0x00000000fffff984 */ /* 0x000fe20000000800 */
[----:B------:R-:W-:Y:S04]  /*1ae90*/  @!P3 LDGSTS.E.BYPASS.LTC128B.128 [R8+0xe400], desc[UR42][R2.64], !P0 ;  /* 0x0e4000000208bfae */ /* 0x000fe8000c101d6a */
[----:B------:R-:W-:Y:S04]  /*1aea0*/  @!P3 LDGSTS.E.BYPASS.LTC128B.128 [R8+0x11400], desc[UR42][R2.64+0x40], !P1 ;  /* 0x114000400208bfae */ /* 0x000fe8000c901d6a */
[----:B------:R0:W-:Y:S02]  /*1aeb0*/  @!P3 LDGSTS.E.BYPASS.LTC128B.128 [R8+0x14400], desc[UR42][R2.64+0x80], !P2 ;  /* 0x144000800208bfae */ /* 0x0001e4000d101d6a */
[----:B0-----:R-:W-:Y:S01]  /*1aec0*/  IMAD.MOV.U32 R2, RZ, RZ, R14 ;  /* 0x000000ffff027224 */ /* 0x001fe200078e000e */
[----:B------:R-:W-:Y:S06]  /*1aed0*/  BRA `(.L_x_735) ;  /* 0xffffffb800a07947 */ /* 0x000fec000383ffff */
.L_x_610:
[----:B-1----:R1:W2:Y:S02]  /*1aee0*/  SYNCS.PHASECHK.TRANS64.TRYWAIT P0, [R22+URZ+0x2d820], R0 ;  /* 0x02d82000160075a7 */ /* 0x0022a4000800017f */
[----:B--2---:R-:W-:Y:S05]  /*1aef0*/  @!P0 NANOSLEEP.SYNCS 0x989680 ;  /* 0x009896800000895d */ /* 0x004fea0003900000 */
[----:B------:R-:W2:Y:S02]  /*1af00*/  @!P0 SYNCS.PHASECHK.TRANS64 P0, [R22+URZ+0x2d820], R0 ;  /* 0x02d82000160085a7 */ /* 0x000ea4000800007f */
[----:B--2---:R-:W-:Y:S05]  /*1af10*/  @!P0 BRA `(.L_x_610) ;  /* 0xfffffffc00f08947 */ /* 0x004fea000383ffff */
[----:B------:R-:W-:Y:S05]  /*1af20*/  BRA `(.L_x_736) ;  /* 0xffffffbc00087947 */ /* 0x000fea000383ffff */
.L_x_615:
[----:B0-----:R0:W1:Y:S02]  /*1af30*/  SYNCS.PHASECHK.TRANS64.TRYWAIT P0, [R5+URZ+0x2d840], R0 ;  /* 0x02d84000050075a7 */ /* 0x001064000800017f */
[----:B-1----:R-:W-:Y:S05]  /*1af40*/  @!P0 NANOSLEEP.SYNCS 0x989680 ;  /* 0x009896800000895d */ /* 0x002fea0003900000 */
[----:B------:R-:W1:Y:S02]  /*1af50*/  @!P0 SYNCS.PHASECHK.TRANS64 P0, [R5+URZ+0x2d840], R0 ;  /* 0x02d84000050085a7 */ /* 0x000e64000800007f */
[----:B-1----:R-:W-:Y:S05]  /*1af60*/  @!P0 BRA `(.L_x_615) ;  /* 0xfffffffc00f08947 */ /* 0x002fea000383ffff */
[----:B------:R-:W-:Y:S05]  /*1af70*/  BRA `(.L_x_737) ;  /* 0xffffffbc00fc7947 */ /* 0x000fea000383ffff */
.L_x_616:
        /* <DEDUP_REMOVED lines=8> */
.L_x_739:
[----:B------:R-:W-:Y:S05]  /*1b000*/  BSYNC B1 ;  /* 0x0000000000017941 */ /* 0x000fea0003800000 */
.L_x_738:
        /* <DEDUP_REMOVED lines=13> */
.L_x_740:
        /* <DEDUP_REMOVED lines=8> */
.L_x_741:
[----:B------:R-:W-:-:S05]  /*1b160*/  IMAD.SHL.U32 R0, R20, 0x2, RZ ;  /* 0x0000000214007824 */ /* 0x000fca00078e00ff */
        /* <DEDUP_REMOVED lines=13> */
.L_x_742:
[----:B------:R-:W-:Y:S02]  /*1b240*/  IMAD.MOV.U32 R13, RZ, RZ, R7 ;  /* 0x000000ffff0d7224 */ /* 0x000fe400078e0007 */
[----:B------:R-:W-:Y:S02]  /*1b250*/  IMAD.MOV.U32 R12, RZ, RZ, 0x2 ;  /* 0x00000002ff0c7424 */ /* 0x000fe400078e00ff */
[----:B------:R-:W-:-:S07]  /*1b260*/  IMAD.MOV.U32 R2, RZ, RZ, R14 ;  /* 0x000000ffff027224 */ /* 0x000fce00078e000e */
[----:B------:R-:W-:Y:S05]  /*1b270*/  WARPSYNC.COLLECTIVE R15, `(.L_x_743) ;  /* 0x000000000f087348 */ /* 0x000fea0003c00000 */
[----:B------:R0:W1:Y:S02]  /*1b280*/  SHFL.IDX P6, R14, R13, R12, R11 ;  /* 0x0000000c0d0e7389 */ /* 0x00006400000c000b */
[----:B01----:R-:W-:Y:S01]  /*1b290*/  ENDCOLLECTIVE ;  /* 0x000000000000791b */ /* 0x003fe20003800000 */
.L_x_743:
        /* <DEDUP_REMOVED lines=13> */
.L_x_744:
[----:B------:R-:W-:Y:S02]  /*1b370*/  IMAD.MOV.U32 R13, RZ, RZ, R7 ;  /* 0x000000ffff0d7224 */ /* 0x000fe400078e0007 */
[----:B------:R-:W-:Y:S02]  /*1b380*/  IMAD.MOV.U32 R12, RZ, RZ, 0x3 ;  /* 0x00000003ff0c7424 */ /* 0x000fe400078e00ff */
[----:B------:R-:W-:-:S07]  /*1b390*/  IMAD.MOV.U32 R2, RZ, RZ, R14 ;  /* 0x000000ffff027224 */ /* 0x000fce00078e000e */
[----:B------:R-:W-:Y:S05]  /*1b3a0*/  WARPSYNC.COLLECTIVE R15, `(.L_x_745) ;  /* 0x000000000f087348 */ /* 0x000fea0003c00000 */
[----:B------:R0:W1:Y:S02]  /*1b3b0*/  SHFL.IDX P6, R14, R13, R12, R11 ;  /* 0x0000000c0d0e7389 */ /* 0x00006400000c000b */
[----:B01----:R-:W-:Y:S01]  /*1b3c0*/  ENDCOLLECTIVE ;  /* 0x000000000000791b */ /* 0x003fe20003800000 */
.L_x_745:
[----:B------:R-:W-:-:S05]  /*1b3d0*/  IADD3 R2, P0, R2, R0, RZ ;  /* 0x0000000002027210 */ /* 0x000fca0007f1e0ff */
[----:B------:R-:W-:-:S05]  /*1b3e0*/  IMAD.X R3, RZ, RZ, R20, P0 ;  /* 0x000000ffff037224 */ /* 0x000fca00000e0614 */
[----:B------:R-:W-:Y:S01]  /*1b3f0*/  @!PT LDS RZ, [RZ] ;  /* 0x00000000fffff984 */ /* 0x000fe20000000800 */
[----:B------:R-:W-:Y:S01]  /*1b400*/  @!PT LDS RZ, [RZ] ;  /* 0x00000000fffff984 */ /* 0x000fe20000000800 */
[----:B------:R-:W-:Y:S01]  /*1b410*/  @!PT LDS RZ, [RZ] ;  /* 0x00000000fffff984 */ /* 0x000fe20000000800 */
[----:B------:R0:W-:Y:S01]  /*1b420*/  LDGSTS.E.BYPASS.LTC128B.128 [R4+0x16400], desc[UR42][R2.64], !P1 ;  /* 0x1640000002047fae */ /* 0x0001e2000c901d6a */
[----:B------:R-:W-:Y:S01]  /*1b430*/  IMAD.MOV.U32 R13, RZ, RZ, R6 ;  /* 0x000000ffff0d7224 */ /* 0x000fe200078e0006 */
[----:B------:R-:W-:Y:S02]  /*1b440*/  LOP3.LUT P1, RZ, R23, 0x20, RZ, 0xc0, !PT ;  /* 0x0000002017ff7812 */ /* 0x000fe4000782c0ff */
[----:B------:R0:W-:Y:S04]  /*1b450*/  LDGSTS.E.BYPASS.LTC128B.128 [R4+0x18400], desc[UR42][R2.64+0x40], !P5 ;  /* 0x1840004002047fae */ /* 0x0001e8000e901d6a */
[----:B------:R0:W-:Y:S01]  /*1b460*/  LDGSTS.E.BYPASS.LTC128B.128 [R4+0x1a400], desc[UR42][R2.64+0x80], !P4 ;  /* 0x1a40008002047fae */ /* 0x0001e2000e101d6a */
[----:B------:R-:W-:-:S07]  /*1b470*/  IMAD.MOV.U32 R20, RZ, RZ, R14 ;  /* 0x000000ffff147224 */ /* 0x000fce00078e000e */
[----:B0-----:R-:W-:Y:S05]  /*1b480*/  WARPSYNC.COLLECTIVE R15, `(.L_x_746) ;  /* 0x000000000f087348 */ /* 0x001fea0003c00000 */
[----:B------:R1:W2:Y:S02]  /*1b490*/  SHFL.IDX P6, R14, R13, R12, R11 ;  /* 0x0000000c0d0e7389 */ /* 0x0002a400000c000b */
[----:B012---:R-:W-:Y:S01]  /*1b4a0*/  ENDCOLLECTIVE ;  /* 0x000000000000791b */ /* 0x007fe20003800000 */
.L_x_746:
[----:B------:R-:W-:Y:S01]  /*1b4b0*/  IMAD.MOV.U32 R2, RZ, RZ, R14 ;  /* 0x000000ffff027224 */ /* 0x000fe200078e000e */
[----:B------:R-:W-:Y:S06]  /*1b4c0*/  BRA `(.L_x_747) ;  /* 0xffffffbc00887947 */ /* 0x000fec000383ffff */
.L_x_621:
[----:B-1----:R1:W2:Y:S02]  /*1b4d0*/  SYNCS.PHASECHK.TRANS64.TRYWAIT P0, [R5+URZ+0x2d860], R2 ;  /* 0x02d86002050075a7 */ /* 0x0022a4000800017f */
[----:B--2---:R-:W-:Y:S05]  /*1b4e0*/  @!P0 NANOSLEEP.SYNCS 0x989680 ;  /* 0x009896800000895d */ /* 0x004fea0003900000 */
[----:B------:R-:W2:Y:S02]  /*1b4f0*/  @!P0 SYNCS.PHASECHK.TRANS64 P0, [R5+URZ+0x2d860], R2 ;  /* 0x02d86002050085a7 */ /* 0x000ea4000800007f */
[----:B--2---:R-:W-:Y:S05]  /*1b500*/  @!P0 BRA `(.L_x_621) ;  /* 0xfffffffc00f08947 */ /* 0x004fea000383ffff */
[----:B------:R-:W-:Y:S05]  /*1b510*/  BRA `(.L_x_748) ;  /* 0xffffffbc00ec7947 */ /* 0x000fea000383ffff */
.L_x_622:
        /* <DEDUP_REMOVED lines=8> */
.L_x_750:
[----:B------:R-:W-:Y:S05]  /*1b5a0*/  BSYNC B1 ;  /* 0x0000000000017941 */ /* 0x000fea0003800000 */
.L_x_749:
[----:B------:R-:W-:Y:S02]  /*1b5b0*/  IMAD.MOV.U32 R13, RZ, RZ, R24 ;  /* 0x000000ffff0d7224 */ /* 0x000fe400078e0018 */
[----:B------:R-:W-:Y:S02]  /*1b5c0*/  IMAD.MOV.U32 R12, RZ, RZ, RZ ;  /* 0x000000ffff0c7224 */ /* 0x000fe400078e00ff */
[----:B------:R-:W-:Y:S02]  /*1b5d0*/  IMAD.MOV.U32 R11, RZ, RZ, 0x1c1f ;  /* 0x00001c1fff0b7424 */ /* 0x000fe400078e00ff */
[----:B------:R-:W-:Y:S02]  /*1b5e0*/  IMAD.MOV.U32 R15, RZ, RZ, -0x1 ;  /* 0xffffffffff0f7424 */ /* 0x000fe400078e00ff */
[----:B------:R-:W-:Y:S02]  /*1b5f0*/  IMAD.MOV.U32 R3, RZ, RZ, R14 ;  /* 0x000000ffff037224 */ /* 0x000fe400078e000e */
[----:B------:R-:W-:-:S07]  /*1b600*/  IMAD R4, R4, 0x2, R22 ;  /* 0x0000000204047824 */ /* 0x000fce00078e0216 */
[----:B------:R-:W-:Y:S05]  /*1b610*/  WARPSYNC.COLLECTIVE R15, `(.L_x_751) ;  /* 0x000000000f087348 */ /* 0x000fea0003c00000 */
[----:B------:R0:W1:Y:S02]  /*1b620*/  SHFL.IDX P6, R14, R13, R12, R11 ;  /* 0x0000000c0d0e7389 */ /* 0x00006400000c000b */
[----:B01----:R-:W-:Y:S01]  /*1b630*/  ENDCOLLECTIVE ;  /* 0x000000000000791b */ /* 0x003fe20003800000 */
.L_x_751:
[----:B------:R-:W-:Y:S02]  /*1b640*/  IMAD.MOV.U32 R13, RZ, RZ, R25 ;  /* 0x000000ffff0d7224 */ /* 0x000fe400078e0019 */
[----:B------:R-:W-:Y:S02]  /*1b650*/  IMAD.MOV.U32 R12, RZ, RZ, 0x1 ;  /* 0x00000001ff0c7424 */ /* 0x000fe400078e00ff */
[----:B------:R-:W-:-:S07]  /*1b660*/  IMAD.MOV.U32 R2, RZ, RZ, R14 ;  /* 0x000000ffff027224 */ /* 0x000fce00078e000e */
[----:B------:R-:W-:Y:S05]  /*1b670*/  WARPSYNC.COLLECTIVE R15, `(.L_x_752) ;  /* 0x000000000f087348 */ /* 0x000fea0003c00000 */
[----:B------:R0:W1:Y:S02]  /*1b680*/  SHFL.IDX P6, R14, R13, R12, R11 ;  /* 0x0000000c0d0e7389 */ /* 0x00006400000c000b */
[----:B01----:R-:W-:Y:S01]  /*1b690*/  ENDCOLLECTIVE ;  /* 0x000000000000791b */ /* 0x003fe20003800000 */
.L_x_752:
        /* <DEDUP_REMOVED lines=16> */
.L_x_753:
[----:B------:R-:W-:Y:S02]  /*1b7a0*/  IMAD.MOV.U32 R13, RZ, RZ, R25 ;  /* 0x000000ffff0d7224 */ /* 0x000fe400078e0019 */
[----:B------:R-:W-:Y:S02]  /*1b7b0*/  IMAD.MOV.U32 R12, RZ, RZ, 0x2 ;  /* 0x00000002ff0c7424 */ /* 0x000fe400078e00ff */
[----:B------:R-:W-:-:S07]  /*1b7c0*/  IMAD.MOV.U32 R2, RZ, RZ, R14 ;  /* 0x000000ffff027224 */ /* 0x000fce00078e000e */
[----:B------:R-:W-:Y:S05]  /*1b7d0*/  WARPSYNC.COLLECTIVE R15, `(.L_x_754) ;  /* 0x000000000f087348 */ /* 0x000fea0003c00000 */
[----:B------:R0:W1:Y:S02]  /*1b7e0*/  SHFL.IDX P6, R14, R13, R12, R11 ;  /* 0x0000000c0d0e7389 */ /* 0x00006400000c000b */
[----:B01----:R-:W-:Y:S01]  /*1b7f0*/  ENDCOLLECTIVE ;  /* 0x000000000000791b */ /* 0x003fe20003800000 */
.L_x_754:
        /* <DEDUP_REMOVED lines=16> */
.L_x_755:
[----:B------:R-:W-:Y:S02]  /*1b900*/  IMAD.MOV.U32 R13, RZ, RZ, R25 ;  /* 0x000000ffff0d7224 */ /* 0x000fe400078e0019 */
[----:B------:R-:W-:Y:S02]  /*1b910*/  IMAD.MOV.U32 R12, RZ, RZ, 0x3 ;  /* 0x00000003ff0c7424 */ /* 0x000fe400078e00ff */
[----:B------:R-:W-:-:S07]  /*1b920*/  IMAD.MOV.U32 R2, RZ, RZ, R14 ;  /* 0x000000ffff027224 */ /* 0x000fce00078e000e */
[----:B------:R-:W-:Y:S05]  /*1b930*/  WARPSYNC.COLLECTIVE R15, `(.L_x_756) ;  /* 0x000000000f087348 */ /* 0x000fea0003c00000 */
[----:B------:R0:W1:Y:S02]  /*1b940*/  SHFL.IDX P6, R14, R13, R12, R11 ;  /* 0x0000000c0d0e7389 */ /* 0x00006400000c000b */
[----:B01----:R-:W-:Y:S01]  /*1b950*/  ENDCOLLECTIVE ;  /* 0x000000000000791b */ /* 0x003fe20003800000 */
.L_x_756:
        /* <DEDUP_REMOVED lines=13> */
.L_x_757:
        /* <DEDUP_REMOVED lines=8> */
.L_x_630:
[----:B-1----:R1:W2:Y:S02]  /*1bab0*/  SYNCS.PHASECHK.TRANS64.TRYWAIT P0, [R0+URZ+0x2d860], R3 ;  /* 0x02d86003000075a7 */ /* 0x0022a4000800017f */
[----:B--2---:R-:W-:Y:S05]  /*1bac0*/  @!P0 NANOSLEEP.SYNCS 0x989680 ;  /* 0x009896800000895d */ /* 0x004fea0003900000 */
[----:B------:R-:W2:Y:S02]  /*1bad0*/  @!P0 SYNCS.PHASECHK.TRANS64 P0, [R0+URZ+0x2d860], R3 ;  /* 0x02d86003000085a7 */ /* 0x000ea4000800007f */
[----:B--2---:R-:W-:Y:S05]  /*1bae0*/  @!P0 BRA `(.L_x_630) ;  /* 0xfffffffc00f08947 */ /* 0x004fea000383ffff */
[----:B------:R-:W-:Y:S05]  /*1baf0*/  BRA `(.L_x_759) ;  /* 0xffffffc000747947 */ /* 0x000fea000383ffff */
.L_x_631:
[----:B------:R-:W-:Y:S01]  /*1bb00*/  BSSY B0, `(.L_x_760) ;  /* 0x0000008000007945 */ /* 0x000fe20003800000 */
[----:B------:R-:W-:Y:S02]  /*1bb10*/  IMAD.MOV.U32 R13, RZ, RZ, R25 ;  /* 0x000000ffff0d7224 */ /* 0x000fe400078e0019 */
[----:B------:R-:W-:Y:S02]  /*1bb20*/  IMAD.MOV.U32 R12, RZ, RZ, RZ ;  /* 0x000000ffff0c7224 */ /* 0x000fe400078e00ff */
[----:B------:R-:W-:Y:S02]  /*1bb30*/  IMAD.MOV.U32 R11, RZ, RZ, 0x1c1f ;  /* 0x00001c1fff0b7424 */ /* 0x000fe400078e00ff */
[----:B------:R-:W-:-:S07]  /*1bb40*/  IMAD.MOV.U32 R15, RZ, RZ, -0x1 ;  /* 0xffffffffff0f7424 */ /* 0x000fce00078e00ff */
[----:B01---5:R-:W-:Y:S05]  /*1bb50*/  WARPSYNC.COLLECTIVE R15, `(.L_x_761) ;  /* 0x000000000f087348 */ /* 0x023fea0003c00000 */
[----:B------:R2:W3:Y:S02]  /*1bb60*/  SHFL.IDX P6, R14, R13, R12, R11 ;  /* 0x0000000c0d0e7389 */ /* 0x0004e400000c000b */
[----:B0123-5:R-:W-:Y:S01]  /*1bb70*/  ENDCOLLECTIVE ;  /* 0x000000000000791b */ /* 0x02ffe20003800000 */
.L_x_761:
[----:B------:R-:W-:Y:S05]  /*1bb80*/  BSYNC B0 ;  /* 0x0000000000007941 */ /* 0x000fea0003800000 */
.L_x_760:
[----:B------:R-:W0:Y:S01]  /*1bb90*/  S2R R2, SR_TID.X ;  /* 0x0000000000027919 */ /* 0x000e220000002100 */
[----:B------:R-:W-:Y:S02]  /*1bba0*/  IMAD.MOV.U32 R13, RZ, RZ, R24 ;  /* 0x000000ffff0d7224 */ /* 0x000fe400078e0018 */
        /* <DEDUP_REMOVED lines=8> */
.L_x_762:
[----:B------:R-:W-:Y:S01]  /*1bc30*/  ULDC UR4, c[0x0][0x2f4] ;  /* 0x0000bd0000047ab9 */ /* 0x000fe20000000800 */
[----:B------:R-:W-:Y:S02]  /*1bc40*/  IMAD.MOV.U32 R13, RZ, RZ, R25 ;  /* 0x000000ffff0d7224 */ /* 0x000fe400078e0019 */
[----:B------:R-:W-:Y:S02]  /*1bc50*/  IMAD.MOV.U32 R12, RZ, RZ, 0x1 ;  /* 0x00000001ff0c7424 */ /* 0x000fe400078e00ff */
        /* <DEDUP_REMOVED lines=14> */
.L_x_763:
        /* <DEDUP_REMOVED lines=14> */
.L_x_764:
[----:B------:R-:W-:Y:S02]  /*1be20*/  IMAD.MOV.U32 R13, RZ, RZ, R25 ;  /* 0x000000ffff0d7224 */ /* 0x000fe400078e0019 */
[----:B------:R-:W-:Y:S01]  /*1be30*/  IMAD.MOV.U32 R12, RZ, RZ, 0x2 ;  /* 0x00000002ff0c7424 */ /* 0x000fe200078e00ff */
[----:B------:R-:W-:-:S13]  /*1be40*/  IADD3 R2, P4, R14, R5, RZ ;  /* 0x000000050e027210 */ /* 0x000fda0007f9e0ff */
[----:B------:R-:W-:Y:S05]  /*1be50*/  WARPSYNC.COLLECTIVE R15, `(.L_x_765) ;  /* 0x000000000f087348 */ /* 0x000fea0003c00000 */
[----:B------:R0:W1:Y:S02]  /*1be60*/  SHFL.IDX P6, R14, R13, R12, R11 ;  /* 0x0000000c0d0e7389 */ /* 0x00006400000c000b */
[----:B01----:R-:W-:Y:S01]  /*1be70*/  ENDCOLLECTIVE ;  /* 0x000000000000791b */ /* 0x003fe20003800000 */
.L_x_765:
        /* <DEDUP_REMOVED lines=15> */
.L_x_766:
[----:B------:R-:W-:Y:S02]  /*1bf70*/  IMAD.MOV.U32 R13, RZ, RZ, R25 ;  /* 0x000000ffff0d7224 */ /* 0x000fe400078e0019 */
[----:B------:R-:W-:Y:S01]  /*1bf80*/  IMAD.MOV.U32 R12, RZ, RZ, 0x3 ;  /* 0x00000003ff0c7424 */ /* 0x000fe200078e00ff */
[----:B------:R-:W-:-:S13]  /*1bf90*/  IADD3 R2, P4, R14, R5, RZ ;  /* 0x000000050e027210 */ /* 0x000fda0007f9e0ff */
[----:B------:R-:W-:Y:S05]  /*1bfa0*/  WARPSYNC.COLLECTIVE R15, `(.L_x_767) ;  /* 0x000000000f087348 */ /* 0x000fea0003c00000 */
[----:B------:R0:W1:Y:S02]  /*1bfb0*/  SHFL.IDX P6, R14, R13, R12, R11 ;  /* 0x0000000c0d0e7389 */ /* 0x00006400000c000b */
[----:B01----:R-:W-:Y:S01]  /*1bfc0*/  ENDCOLLECTIVE ;  /* 0x000000000000791b */ /* 0x003fe20003800000 */
.L_x_767:
        /* <DEDUP_REMOVED lines=14> */
.L_x_768:
[----:B------:R-:W-:Y:S05]  /*1c0b0*/  BRA `(.L_x_769) ;  /* 0xffffffbc00d47947 */ /* 0x000fea000383ffff */
.L_x_636:
        /* <DEDUP_REMOVED lines=8> */
.L_x_771:
[----:B------:R-:W-:Y:S05]  /*1c140*/  BSYNC B0 ;  /* 0x0000000000007941 */ /* 0x000fea0003800000 */
.L_x_770:
[----:B------:R-:W-:Y:S02]  /*1c150*/  IMAD.MOV.U32 R13, RZ, RZ, R16 ;  /* 0x000000ffff0d7224 */ /* 0x000fe400078e0010 */
        /* <DEDUP_REMOVED lines=8> */
.L_x_772:
[----:B------:R-:W-:Y:S02]  /*1c1e0*/  ULDC UR4, c[0x0][0xc3c] ;  /* 0x00030f0000047ab9 */ /* 0x000fe40000000800 */
[----:B------:R-:W-:-:S13]  /*1c1f0*/  ISETP.GE.OR P1, PT, R5, UR4, !P0 ;  /* 0x0000000405007c0c */ /* 0x000fda000c726670 */
[----:B------:R-:W0:Y:S01]  /*1c200*/  @!P1 LDC.64 R2, c[0x0][0xc80] ;  /* 0x00032000ff029b82 */ /* 0x000e220000000a00 */
[----:B------:R-:W-:Y:S02]  /*1c210*/  IMAD.MOV.U32 R11, RZ, RZ, RZ ;  /* 0x000000ffff0b7224 */ /* 0x000fe400078e00ff */
        /* <DEDUP_REMOVED lines=14> */
.L_x_773:
[----:B------:R-:W-:Y:S01]  /*1c300*/  IMAD.MOV.U32 R12, RZ, RZ, 0x2 ;  /* 0x00000002ff0c7424 */ /* 0x000fe200078e00ff */
[----:B------:R-:W-:-:S05]  /*1c310*/  SEL R5, R14, RZ, P1 ;  /* 0x000000ff0e057207 */ /* 0x000fca0000800000 */
[----:B------:R-:W-:-:S04]  /*1c320*/  IMAD.IADD R5, R2, 0x1, R5 ;  /* 0x0000000102057824 */ /* 0x000fc800078e0205 */
[----:B------:R-:W-:-:S07]  /*1c330*/  IMAD.MOV.U32 R13, RZ, RZ, R5 ;  /* 0x000000ffff0d7224 */ /* 0x000fce00078e0005 */
[----:B------:R-:W-:Y:S05]  /*1c340*/  WARPSYNC.COLLECTIVE R15, `(.L_x_774) ;  /* 0x000000000f087348 */ /* 0x000fea0003c00000 */
[----:B------:R0:W1:Y:S02]  /*1c350*/  SHFL.UP P6, R14, R13, R12, R11 ;  /* 0x0400000c0d0e7389 */ /* 0x00006400000c000b */
[----:B01----:R-:W-:Y:S01]  /*1c360*/  ENDCOLLECTIVE ;  /* 0x000000000000791b */ /* 0x003fe20003800000 */
.L_x_774:
[----:B------:R-:W-:Y:S01]  /*1c370*/  IMAD.MOV.U32 R12, RZ, RZ, 0x4 ;  /* 0x00000004ff0c7424 */ /* 0x000fe200078e00ff */
[----:B------:R-:W-:-:S05]  /*1c380*/  SEL R6, R14, RZ, P2 ;  /* 0x000000ff0e067207 */ /* 0x000fca0001000000 */
[----:B------:R-:W-:-:S04]  /*1c390*/  IMAD.IADD R6, R5, 0x1, R6 ;  /* 0x0000000105067824 */ /* 0x000fc800078e0206 */
[----:B------:R-:W-:-:S07]  /*1c3a0*/  IMAD.MOV.U32 R13, RZ, RZ, R6 ;  /* 0x000000ffff0d7224 */ /* 0x000fce00078e0006 */
[----:B------:R-:W-:Y:S05]  /*1c3b0*/  WARPSYNC.COLLECTIVE R15, `(.L_x_775) ;  /* 0x000000000f087348 */ /* 0x000fea0003c00000 */
[----:B------:R0:W1:Y:S02]  /*1c3c0*/  SHFL.UP P6, R14, R13, R12, R11 ;  /* 0x0400000c0d0e7389 */ /* 0x00006400000c000b */
[----:B01----:R-:W-:Y:S01]  /*1c3d0*/  ENDCOLLECTIVE ;  /* 0x000000000000791b */ /* 0x003fe20003800000 */
.L_x_775:
[----:B------:R-:W-:Y:S01]  /*1c3e0*/  IMAD.MOV.U32 R12, RZ, RZ, 0x8 ;  /* 0x00000008ff0c7424 */ /* 0x000fe200078e00ff */
[----:B------:R-:W-:-:S05]  /*1c3f0*/  SEL R7, R14, RZ, P3 ;  /* 0x000000ff0e077207 */ /* 0x000fca0001800000 */
[----:B------:R-:W-:-:S04]  /*1c400*/  IMAD.IADD R7, R6, 0x1, R7 ;  /* 0x0000000106077824 */ /* 0x000fc800078e0207 */
[----:B------:R-:W-:-:S07]  /*1c410*/  IMAD.MOV.U32 R13, RZ, RZ, R7 ;  /* 0x000000ffff0d7224 */ /* 0x000fce00078e0007 */
[----:B------:R-:W-:Y:S05]  /*1c420*/  WARPSYNC.COLLECTIVE R15, `(.L_x_776) ;  /* 0x000000000f087348 */ /* 0x000fea0003c00000 */
[----:B------:R0:W1:Y:S02]  /*1c430*/  SHFL.UP P6, R14, R13, R12, R11 ;  /* 0x0400000c0d0e7389 */ /* 0x00006400000c000b */
[----:B01----:R-:W-:Y:S01]  /*1c440*/  ENDCOLLECTIVE ;  /* 0x000000000000791b */ /* 0x003fe20003800000 */
.L_x_776:
[----:B------:R-:W-:Y:S01]  /*1c450*/  IMAD.MOV.U32 R12, RZ, RZ, 0x10 ;  /* 0x00000010ff0c7424 */ /* 0x000fe200078e00ff */
[----:B------:R-:W-:-:S05]  /*1c460*/  SEL R14, R14, RZ, P4 ;  /* 0x000000ff0e0e7207 */ /* 0x000fca0002000000 */
[----:B------:R-:W-:-:S04]  /*1c470*/  IMAD.IADD R5, R7, 0x1, R14 ;  /* 0x0000000107057824 */ /* 0x000fc800078e020e */
[----:B------:R-:W-:-:S07]  /*1c480*/  IMAD.MOV.U32 R13, RZ, RZ, R5 ;  /* 0x000000ffff0d7224 */ /* 0x000fce00078e0005 */
[----:B------:R-:W-:Y:S05]  /*1c490*/  WARPSYNC.COLLECTIVE R15, `(.L_x_777) ;  /* 0x000000000f087348 */ /* 0x000fea0003c00000 */
[----:B------:R0:W1:Y:S02]  /*1c4a0*/  SHFL.UP P6, R14, R13, R12, R11 ;  /* 0x0400000c0d0e7389 */ /* 0x00006400000c000b */
[----:B01----:R-:W-:Y:S01]  /*1c4b0*/  ENDCOLLECTIVE ;  /* 0x000000000000791b */ /* 0x003fe20003800000 */
.L_x_777:
        /* <DEDUP_REMOVED lines=8> */
.L_x_778:
[----:B------:R-:W-:Y:S05]  /*1c540*/  BRA `(.L_x_779) ;  /* 0xffffffbc00f07947 */ /* 0x000fea000383ffff */
.L_x_641:
[----:B------:R-:W-:Y:S01]  /*1c550*/  BSSY B0, `(.L_x_780) ;  /* 0x0000008000007945 */ /* 0x000fe20003800000 */
[----:B-----5:R-:W-:Y:S02]  /*1c560*/  IMAD.MOV.U32 R13, RZ, RZ, R2 ;  /* 0x000000ffff0d7224 */ /* 0x020fe400078e0002 */
[----:B------:R-:W-:Y:S02]  /*1c570*/  IMAD.MOV.U32 R12, RZ, RZ, 0x1 ;  /* 0x00000001ff0c7424 */ /* 0x000fe400078e00ff */
[----:B------:R-:W-:Y:S02]  /*1c580*/  IMAD.MOV.U32 R11, RZ, RZ, RZ ;  /* 0x000000ffff0b7224 */ /* 0x000fe400078e00ff */
[----:B------:R-:W-:-:S07]  /*1c590*/  IMAD.MOV.U32 R15, RZ, RZ, -0x1 ;  /* 0xffffffffff0f7424 */ /* 0x000fce00078e00ff */
[----:B01----:R-:W-:Y:S05]  /*1c5a0*/  WARPSYNC.COLLECTIVE R15, `(.L_x_781) ;  /* 0x000000000f087348 */ /* 0x003fea0003c00000 */
[----:B------:R2:W3:Y:S02]  /*1c5b0*/  SHFL.UP P6, R14, R13, R12, R11 ;  /* 0x0400000c0d0e7389 */ /* 0x0004e400000c000b */
[----:B0123--:R-:W-:Y:S01]  /*1c5c0*/  ENDCOLLECTIVE ;  /* 0x000000000000791b */ /* 0x00ffe20003800000 */
.L_x_781:
[----:B------:R-:W-:Y:S05]  /*1c5d0*/  BSYNC B0 ;  /* 0x0000000000007941 */ /* 0x000fea0003800000 */
.L_x_780:
        /* <DEDUP_REMOVED lines=8> */
.L_x_782:
[----:B------:R-:W-:Y:S01]  /*1c660*/  IMAD.MOV.U32 R12, RZ, RZ, 0x4 ;  /* 0x00000004ff0c7424 */ /* 0x000fe200078e00ff */
[----:B------:R-:W-:-:S05]  /*1c670*/  SEL R14, R14, RZ, P2 ;  /* 0x000000ff0e0e7207 */ /* 0x000fca0001000000 */
[----:B------:R-:W-:-:S04]  /*1c680*/  IMAD.IADD R3, R13, 0x1, R14 ;  /* 0x000000010d037824 */ /* 0x000fc800078e020e */
[----:B------:R-:W-:-:S07]  /*1c690*/  IMAD.MOV.U32 R13, RZ, RZ, R3 ;  /* 0x000000ffff0d7224 */ /* 0x000fce00078e0003 */
[----:B------:R-:W-:Y:S05]  /*1c6a0*/  WARPSYNC.COLLECTIVE R15, `(.L_x_783) ;  /* 0x000000000f087348 */ /* 0x000fea0003c00000 */
[----:B------:R0:W1:Y:S02]  /*1c6b0*/  SHFL.UP P6, R14, R13, R12, R11 ;  /* 0x0400000c0d0e7389 */ /* 0x00006400000c000b */
[----:B01----:R-:W-:Y:S01]  /*1c6c0*/  ENDCOLLECTIVE ;  /* 0x000000000000791b */ /* 0x003fe20003800000 */
.L_x_783:
[----:B------:R-:W-:Y:S01]  /*1c6d0*/  IMAD.MOV.U32 R12, RZ, RZ, 0x8 ;  /* 0x00000008ff0c7424 */ /* 0x000fe200078e00ff */
[----:B------:R-:W-:-:S05]  /*1c6e0*/  SEL R14, R14, RZ, P3 ;  /* 0x000000ff0e0e7207 */ /* 0x000fca0001800000 */
[----:B------:R-:W-:-:S04]  /*1c6f0*/  IMAD.IADD R5, R3, 0x1, R14 ;  /* 0x0000000103057824 */ /* 0x000fc800078e020e */
[----:B------:R-:W-:-:S07]  /*1c700*/  IMAD.MOV.U32 R13, RZ, RZ, R5 ;  /* 0x000000ffff0d7224 */ /* 0x000fce00078e0005 */
[----:B------:R-:W-:Y:S05]  /*1c710*/  WARPSYNC.COLLECTIVE R15, `(.L_x_784) ;  /* 0x000000000f087348 */ /* 0x000fea0003c00000 */
[----:B------:R0:W1:Y:S02]  /*1c720*/  SHFL.UP P6, R14, R13, R12, R11 ;  /* 0x0400000c0d0e7389 */ /* 0x00006400000c000b */
[----:B01----:R-:W-:Y:S01]  /*1c730*/  ENDCOLLECTIVE ;  /* 0x000000000000791b */ /* 0x003fe20003800000 */
.L_x_784:
[----:B------:R-:W-:Y:S01]  /*1c740*/  IMAD.MOV.U32 R12, RZ, RZ, 0x10 ;  /* 0x00000010ff0c7424 */ /* 0x000fe200078e00ff */
[----:B------:R-:W-:-:S05]  /*1c750*/  SEL R6, R14, RZ, P4 ;  /* 0x000000ff0e067207 */ /* 0x000fca0002000000 */
[----:B------:R-:W-:-:S04]  /*1c760*/  IMAD.IADD R6, R5, 0x1, R6 ;  /* 0x0000000105067824 */ /* 0x000fc800078e0206 */
[----:B------:R-:W-:-:S07]  /*1c770*/  IMAD.MOV.U32 R13, RZ, RZ, R6 ;  /* 0x000000ffff0d7224 */ /* 0x000fce00078e0006 */
[----:B------:R-:W-:Y:S05]  /*1c780*/  WARPSYNC.COLLECTIVE R15, `(.L_x_785) ;  /* 0x000000000f087348 */ /* 0x000fea0003c00000 */
[----:B------:R0:W1:Y:S02]  /*1c790*/  SHFL.UP P6, R14, R13, R12, R11 ;  /* 0x0400000c0d0e7389 */ /* 0x00006400000c000b */
[----:B01----:R-:W-:Y:S01]  /*1c7a0*/  ENDCOLLECTIVE ;  /* 0x000000000000791b */ /* 0x003fe20003800000 */
.L_x_785:
        /* <DEDUP_REMOVED lines=8> */
.L_x_786:
[----:B------:R-:W-:Y:S05]  /*1c830*/  BRA `(.L_x_787) ;  /* 0xffffffbc00d07947 */ /* 0x000fea000383ffff */
.L_x_643:
[----:B------:R-:W-:Y:S01]  /*1c840*/  BSSY B0, `(.L_x_788) ;  /* 0x0000006000007945 */ /* 0x000fe20003800000 */
[----:B------:R-:W-:Y:S01]  /*1c850*/  PLOP3.LUT P6, PT, P6, PT, PT, 0x8, 0x0 ;  /* 0x000000000000781c */ /* 0x000fe200037ce170 */
[----:B------:R-:W-:-:S12]  /*1c860*/  IMAD.MOV.U32 R15, RZ, RZ, -0x1 ;  /* 0xffffffffff0f7424 */ /* 0x000fd800078e00ff */
[----:B0----5:R-:W-:Y:S05]  /*1c870*/  WARPSYNC.COLLECTIVE R15, `(.L_x_789) ;  /* 0x000000000f087348 */ /* 0x021fea0003c00000 */
[----:B------:R-:W-:Y:S01]  /*1c880*/  VOTE.ANY R14, PT, P6 ;  /* 0x00000000000e7806 */ /* 0x000fe200030e0100 */
[----:B0----5:R-:W-:Y:S06]  /*1c890*/  ENDCOLLECTIVE ;  /* 0x000000000000791b */ /* 0x021fec0003800000 */
.L_x_789:
[----:B------:R-:W-:Y:S05]  /*1c8a0*/  BSYNC B0 ;  /* 0x0000000000007941 */ /* 0x000fea0003800000 */
.L_x_788:
        /* <DEDUP_REMOVED lines=9> */
.L_x_790:
[----:B------:R-:W-:Y:S01]  /*1c940*/  IMAD.MOV.U32 R17, RZ, RZ, R14 ;  /* 0x000000ffff117224 */ /* 0x000fe200078e000e */
[----:B------:R-:W-:Y:S06]  /*1c950*/  BRA `(.L_x_791) ;  /* 0xffffffbc00c07947 */ /* 0x000fec000383ffff */
.L_x_645:
[----:B------:R-:W-:Y:S01]  /*1c960*/  BSSY B0, `(.L_x_792) ;  /* 0x0000007000007945 */ /* 0x000fe20003800000 */
[----:B------:R-:W-:Y:S02]  /*1c970*/  IMAD.MOV.U32 R13, RZ, RZ, R3 ;  /* 0x000000ffff0d7224 */ /* 0x000fe400078e0003 */
[----:B------:R-:W-:Y:S02]  /*1c980*/  IMAD.MOV.U32 R11, RZ, RZ, 0x1f ;  /* 0x0000001fff0b7424 */ /* 0x000fe400078e00ff */
[----:B------:R-:W-:-:S07]  /*1c990*/  IMAD.MOV.U32 R15, RZ, RZ, -0x1 ;  /* 0xffffffffff0f7424 */ /* 0x000fce00078e00ff */
[----:B012---:R-:W-:Y:S05]  /*1c9a0*/  WARPSYNC.COLLECTIVE R15, `(.L_x_793) ;  /* 0x000000000f087348 */ /* 0x007fea0003c00000 */
[----:B------:R3:W4:Y:S02]  /*1c9b0*/  SHFL.IDX P6, R14, R13, R12, R11 ;  /* 0x0000000c0d0e7389 */ /* 0x00072400000c000b */
[----:B01234-:R-:W-:Y:S01]  /*1c9c0*/  ENDCOLLECTIVE ;  /* 0x000000000000791b */ /* 0x01ffe20003800000 */
.L_x_793:
[----:B------:R-:W-:Y:S05]  /*1c9d0*/  BSYNC B0 ;  /* 0x0000000000007941 */ /* 0x000fea0003800000 */
.L_x_792:
[----:B------:R-:W-:Y:S05]  /*1c9e0*/  BRA `(.L_x_644) ;  /* 0xffffffbc00b87947 */ /* 0x000fea000383ffff */
.L_x_649:
[----:B0-----:R0:W3:Y:S02]  /*1c9f0*/  SYNCS.PHASECHK.TRANS64.TRYWAIT P0, [R5+URZ+0x2d820], R0 ;  /* 0x02d82000050075a7 */ /* 0x0010e4000800017f */
[----:B---3--:R-:W-:Y:S05]  /*1ca00*/  @!P0 NANOSLEEP.SYNCS 0x989680 ;  /* 0x009896800000895d */ /* 0x008fea0003900000 */
[----:B------:R-:W3:Y:S02]  /*1ca10*/  @!P0 SYNCS.PHASECHK.TRANS64 P0, [R5+URZ+0x2d820], R0 ;  /* 0x02d82000050085a7 */ /* 0x000ee4000800007f */
[----:B---3--:R-:W-:Y:S05]  /*1ca20*/  @!P0 BRA `(.L_x_649) ;  /* 0xfffffffc00f08947 */ /* 0x008fea000383ffff */
[----:B------:R-:W-:Y:S05]  /*1ca30*/  BRA `(.L_x_794) ;  /* 0xffffffc000a47947 */ /* 0x000fea000383ffff */
.L_x_650:
[----:B------:R-:W3:Y:S01]  /*1ca40*/  S2R R2, SR_TID.X ;  /* 0x0000000000027919 */ /* 0x000ee20000002100 */
[----:B------:R-:W-:Y:S01]  /*1ca50*/  BSSY B0, `(.L_x_795) ;  /* 0x000000a000007945 */ /* 0x000fe20003800000 */
[----:B------:R-:W-:Y:S02]  /*1ca60*/  IMAD.MOV.U32 R12, RZ, RZ, RZ ;  /* 0x000000ffff0c7224 */ /* 0x000fe400078e00ff */
[----:B------:R-:W-:Y:S02]  /*1ca70*/  IMAD.MOV.U32 R11, RZ, RZ, 0x1f ;  /* 0x0000001fff0b7424 */ /* 0x000fe400078e00ff */
[----:B------:R-:W-:Y:S01]  /*1ca80*/  IMAD.MOV.U32 R15, RZ, RZ, -0x1 ;  /* 0xffffffffff0f7424 */ /* 0x000fe200078e00ff */
[----:B---3--:R-:W-:-:S04]  /*1ca90*/  SHF.R.U32.HI R2, RZ, 0x5, R2 ;  /* 0x00000005ff027819 */ /* 0x008fc80000011602 */
[----:B------:R-:W-:-:S05]  /*1caa0*/  LOP3.LUT R2, R2, 0x3, RZ, 0xc0, !PT ;  /* 0x0000000302027812 */ /* 0x000fca00078ec0ff */
[----:B------:R-:W-:-:S07]  /*1cab0*/  IMAD.MOV.U32 R13, RZ, RZ, R2 ;  /* 0x000000ffff0d7224 */ /* 0x000fce00078e0002 */
[----:B012-4-:R-:W-:Y:S05]  /*1cac0*/  WARPSYNC.COLLECTIVE R15, `(.L_x_796) ;  /* 0x000000000f087348 */ /* 0x017fea0003c00000 */
[----:B------:R3:W0:Y:S02]  /*1cad0*/  SHFL.IDX P6, R14, R13, R12, R11 ;  /* 0x0000000c0d0e7389 */ /* 0x00062400000c000b */
[----:B01234-:R-:W-:Y:S01]  /*1cae0*/  ENDCOLLECTIVE ;  /* 0x000000000000791b */ /* 0x01ffe20003800000 */
.L_x_796:
[----:B------:R-:W-:Y:S05]  /*1caf0*/  BSYNC B0 ;  /* 0x0000000000007941 */ /* 0x000fea0003800000 */
.L_x_795:
[----:B------:R-:W-:Y:S05]  /*1cb00*/  BRA `(.L_x_797) ;  /* 0xffffffc0008c7947 */ /* 0x000fea000383ffff */
.L_x_651:
[----:B------:R-:W-:Y:S01]  /*1cb10*/  BSSY B0, `(.L_x_798) ;  /* 0x0000006000007945 */ /* 0x000fe20003800000 */
[----:B------:R-:W-:-:S07]  /*1cb20*/  IMAD.MOV.U32 R15, RZ, RZ, -0x1 ;  /* 0xffffffffff0f7424 */ /* 0x000fce00078e00ff */
[----:B012-4-:R-:W-:Y:S05]  /*1cb30*/  WARPSYNC.COLLECTIVE R15, `(.L_x_799) ;  /* 0x000000000f0c7348 */ /* 0x017fea0003c00000 */
[----:B------:R-:W-:Y:S02]  /*1cb40*/  ELECT P6, UR62, PT ;  /* 0x00000000003e782f */ /* 0x000fe400038c0000 */
[----:B------:R-:W-:Y:S01]  /*1cb50*/  MOV R14, UR62 ;  /* 0x0000003e000e7c02 */ /* 0x000fe20008000f00 */
[----:B012-4-:R-:W-:Y:S10]  /*1cb60*/  ENDCOLLECTIVE ;  /* 0x000000000000791b */ /* 0x017ff40003800000 */
.L_x_799:
[----:B------:R-:W-:Y:S05]  /*1cb70*/  BSYNC B0 ;  /* 0x0000000000007941 */ /* 0x000fea0003800000 */
.L_x_798:
[----:B------:R-:W-:Y:S05]  /*1cb80*/  BRA `(.L_x_800) ;  /* 0xffffffc000807947 */ /* 0x000fea000383ffff */
.L_x_653:
[----:B0-----:R0:W3:Y:S02]  /*1cb90*/  SYNCS.PHASECHK.TRANS64.TRYWAIT P1, [R3+URZ+0x2d840], R2 ;  /* 0x02d84002030075a7 */ /* 0x0010e4000802017f */
[----:B---3--:R-:W-:Y:S05]  /*1cba0*/  @!P1 NANOSLEEP.SYNCS 0x989680 ;  /* 0x009896800000995d */ /* 0x008fea0003900000 */
[----:B------:R-:W3:Y:S02]  /*1cbb0*/  @!P1 SYNCS.PHASECHK.TRANS64 P1, [R3+URZ+0x2d840], R2 ;  /* 0x02d84002030095a7 */ /* 0x000ee4000802007f */
[----:B---3--:R-:W-:Y:S05]  /*1cbc0*/  @!P1 BRA `(.L_x_653) ;  /* 0xfffffffc00f09947 */ /* 0x008fea000383ffff */
[----:B------:R-:W-:Y:S05]  /*1cbd0*/  BRA `(.L_x_801) ;  /* 0xffffffc000a47947 */ /* 0x000fea000383ffff */
.L_x_655:
[----:B---3--:R3:W0:Y:S02]  /*1cbe0*/  SYNCS.PHASECHK.TRANS64.TRYWAIT P1, [R5+URZ+0x2d840], R0 ;  /* 0x02d84000050075a7 */ /* 0x008624000802017f */
[----:B0-----:R-:W-:Y:S05]  /*1cbf0*/  @!P1 NANOSLEEP.SYNCS 0x989680 ;  /* 0x009896800000995d */ /* 0x001fea0003900000 */
[----:B------:R-:W0:Y:S02]  /*1cc00*/  @!P1 SYNCS.PHASECHK.TRANS64 P1, [R5+URZ+0x2d840], R0 ;  /* 0x02d84000050095a7 */ /* 0x000e24000802007f */
[----:B0-----:R-:W-:Y:S05]  /*1cc10*/  @!P1 BRA `(.L_x_655) ;  /* 0xfffffffc00f09947 */ /* 0x001fea000383ffff */
[----:B------:R-:W-:Y:S05]  /*1cc20*/  BRA `(.L_x_802) ;  /* 0xffffffc000b47947 */ /* 0x000fea000383ffff */
.L_x_657:
[----:B------:R0:W0:Y:S02]  /*1cc30*/  SYNCS.PHASECHK.TRANS64.TRYWAIT P1, [R3+URZ+0x2d860], R2 ;  /* 0x02d86002030075a7 */ /* 0x000024000802017f */
[----:B0-----:R-:W-:Y:S05]  /*1cc40*/  @!P1 NANOSLEEP.SYNCS 0x989680 ;  /* 0x009896800000995d */ /* 0x001fea0003900000 */
[----:B------:R-:W0:Y:S02]  /*1cc50*/  @!P1 SYNCS.PHASECHK.TRANS64 P1, [R3+URZ+0x2d860], R2 ;  /* 0x02d86002030095a7 */ /* 0x000e24000802007f */
[----:B0-----:R-:W-:Y:S05]  /*1cc60*/  @!P1 BRA `(.L_x_657) ;  /* 0xfffffffc00f09947 */ /* 0x001fea000383ffff */
[----:B------:R-:W-:Y:S05]  /*1cc70*/  BRA `(.L_x_803) ;  /* 0xffffffc000b07947 */ /* 0x000fea000383ffff */
.L_x_804:
        /* <DEDUP_REMOVED lines=16> */
.L_x_2730:


//--------------------- .text._ZN7cutlass13device_kernelIN5flash11enable_sm90INS1_16FlashAttnFwdSm90INS1_25CollectiveMainloopFwdSm90ILi2EN4cute5tupleIJNS5_1CILi1EEES8_S8_EEENS6_IJNS7_ILi192EEENS7_ILi128EEENS7_ILi96EEEEEELi96ENS_10bfloat16_tEfNS_4arch4Sm90ELb0ELb1ELb0ELb0ELb1ELb0ELb0ELb0ELb1ELb1ELb0ELb0EEENS1_21CollectiveEpilogueFwdINS6_IJSA_SC_SB_EEES9_SE_SG_Li384ELb0ELb1ELb0ELb0EEENS1_30DynamicPersistentTileSchedulerILi384ELi128ELb0ELb1ELb1EEEEEEEEEvNT_6ParamsE --------------------------
	.section	.text._ZN7cutlass13device_kernelIN5flash11enable_sm90INS1_16FlashAttnFwdSm90INS1_25CollectiveMainloopFwdSm90ILi2EN4cute5tupleIJNS5_1CILi1EEES8_S8_EEENS6_IJNS7_ILi192EEENS7_ILi128EEENS7_ILi96EEEEEELi96ENS_10bfloat16_tEfNS_4arch4Sm90ELb0ELb1ELb0ELb0ELb1ELb0ELb0ELb0ELb1ELb1ELb0ELb0EEENS1_21CollectiveEpilogueFwdINS6_IJSA_SC_SB_EEES9_SE_SG_Li384ELb0ELb1ELb0ELb0EEENS1_30DynamicPersistentTileSchedulerILi384ELi128ELb0ELb1ELb1EEEEEEEEEvNT_6ParamsE,"ax",@progbits
	.align	128
.text._ZN7cutlass13device_kernelIN5flash11enable_sm90INS1_16FlashAttnFwdSm90INS1_25CollectiveMainloopFwdSm90ILi2EN4cute5tupleIJNS5_1CILi1EEES8_S8_EEENS6_IJNS7_ILi192EEENS7_ILi128EEENS7_ILi96EEEEEELi96ENS_10bfloat16_tEfNS_4arch4Sm90ELb0ELb1ELb0ELb0ELb1ELb0ELb0ELb0ELb1ELb1ELb0ELb0EEENS1_21CollectiveEpilogueFwdINS6_IJSA_SC_SB_EEES9_SE_SG_Li384ELb0ELb1ELb0ELb0EEENS1_30DynamicPersistentTileSchedulerILi384ELi128ELb0ELb1ELb1EEEEEEEEEvNT_6ParamsE:
        .type           _ZN7cutlass13device_kernelIN5flash11enable_sm90INS1_16FlashAttnFwdSm90INS1_25CollectiveMainloopFwdSm90ILi2EN4cute5tupleIJNS5_1CILi1EEES8_S8_EEENS6_IJNS7_ILi192EEENS7_ILi128EEENS7_ILi96EEEEEELi96ENS_10bfloat16_tEfNS_4arch4Sm90ELb0ELb1ELb0ELb0ELb1ELb0ELb0ELb0ELb1ELb1ELb0ELb0EEENS1_21CollectiveEpilogueFwdINS6_IJSA_SC_SB_EEES9_SE_SG_Li384ELb0ELb1ELb0ELb0EEENS1_30DynamicPersistentTileSchedulerILi384ELi128ELb0ELb1ELb1EEEEEEEEEvNT_6ParamsE,@function
        .size           _ZN7cutlass13device_kernelIN5flash11enable_sm90INS1_16FlashAttnFwdSm90INS1_25CollectiveMainloopFwdSm90ILi2EN4cute5tupleIJNS5_1CILi1EEES8_S8_EEENS6_IJNS7_ILi192EEENS7_ILi128EEENS7_ILi96EEEEEELi96ENS_10bfloat16_tEfNS_4arch4Sm90ELb0ELb1ELb0ELb0ELb1ELb0ELb0ELb0ELb1ELb1ELb0ELb0EEENS1_21CollectiveEpilogueFwdINS6_IJSA_SC_SB_EEES9_SE_SG_Li384ELb0ELb1ELb0ELb0EEENS1_30DynamicPersistentTileSchedulerILi384ELi128ELb0ELb1ELb1EEEEEEEEEvNT_6ParamsE,(.L_x_2731 - _ZN7cutlass13device_kernelIN5flash11enable_sm90INS1_16FlashAttnFwdSm90INS1_25CollectiveMainloopFwdSm90ILi2EN4cute5tupleIJNS5_1CILi1EEES8_S8_EEENS6_IJNS7_ILi192EEENS7_ILi128EEENS7_ILi96EEEEEELi96ENS_10bfloat16_tEfNS_4arch4Sm90ELb0ELb1ELb0ELb0ELb1ELb0ELb0ELb0ELb1ELb1ELb0ELb0EEENS1_21CollectiveEpilogueFwdINS6_IJSA_SC_SB_EEES9_SE_SG_Li384ELb0ELb1ELb0ELb0EEENS1_30DynamicPersistentTileSchedulerILi384ELi128ELb0ELb1ELb1EEEEEEEEEvNT_6ParamsE)
        .other          _ZN7cutlass13device_kernelIN5flash11enable_sm90INS1_16FlashAttnFwdSm90INS1_25CollectiveMainloopFwdSm90ILi2EN4cute5tupleIJNS5_1CILi1EEES8_S8_EEENS6_IJNS7_ILi192EEENS7_ILi128EEENS7_ILi96EEEEEELi96ENS_10bfloat16_tEfNS_4arch4Sm90ELb0ELb1ELb0ELb0ELb1ELb0ELb0ELb0ELb1ELb1ELb0ELb0EEENS1_21CollectiveEpilogueFwdINS6_IJSA_SC_SB_EEES9_SE_SG_Li384ELb0ELb1ELb0ELb0EEENS1_30DynamicPersistentTileSchedulerILi384ELi128ELb0ELb1ELb1EEEEEEEEEvNT_6ParamsE,@"STO_CUDA_ENTRY STV_DEFAULT"
_ZN7cutlass13device_kernelIN5flash11enable_sm90INS1_16FlashAttnFwdSm90INS1_25CollectiveMainloopFwdSm90ILi2EN4cute5tupleIJNS5_1CILi1EEES8_S8_EEENS6_IJNS7_ILi192EEENS7_ILi128EEENS7_ILi96EEEEEELi96ENS_10bfloat16_tEfNS_4arch4Sm90ELb0ELb1ELb0ELb0ELb1ELb0ELb0ELb0ELb1ELb1ELb0ELb0EEENS1_21CollectiveEpilogueFwdINS6_IJSA_SC_SB_EEES9_SE_SG_Li384ELb0ELb1ELb0ELb0EEENS1_30DynamicPersistentTileSchedulerILi384ELi128ELb0ELb1ELb1EEEEEEEEEvNT_6ParamsE:
        /* <DEDUP_REMOVED lines=45> */
.L_x_805:
        /* <DEDUP_REMOVED lines=22> */
.L_x_806:
        /* <DEDUP_REMOVED lines=18> */
.L_x_807:
        /* <DEDUP_REMOVED lines=22> */
.L_x_808:
        /* <DEDUP_REMOVED lines=23> */
.L_x_809:
        /* <DEDUP_REMOVED lines=8> */
.L_x_811:
[----:B------:R-:W-:-:S08]  /*08a0*/  NOP ;  /* 0x0000000000007918 */ /* 0x000fd00000000000 */
[----:B------:R-:W0:Y:S02]  /*08b0*/  USETMAXREG.TRY_ALLOC.CTAPOOL UP0, 0xa0 ;  /* 0x000000a0000079c8 */ /* 0x000e240008000600 */
[----:B0-----:R-:W-:-:S13]  /*08c0*/  PLOP3.LUT P0, PT, PT, PT, UP0, 0x80, 0x0 ;  /* 0x000000000000781c */ /* 0x001fda0003f0f008 */
[----:B------:R-:W-:Y:S05]  /*08d0*/  @!P0 BRA `(.L_x_811) ;  /* 0xfffffffc00f08947 */ /* 0x000fea000383ffff */
[----:B------:R-:W0:Y:S01]  /*08e0*/  S2R R2, SR_TID.X ;  /* 0x0000000000027919 */ /* 0x000e220000002100 */
[----:B------:R-:W1:Y:S08]  /*08f0*/  S2UR UR4, SR_CTAID.X ;  /* 0x00000000000479c3 */ /* 0x000e700000002500 */
[----:B------:R-:W-:Y:S08]  /*0900*/  BAR.ARV 0x4, 0x200 ;  /* 0x0108000000007b1d */ /* 0x000ff00000002000 */
        /* <DEDUP_REMOVED lines=18> */
[----:B------:R-:W-:Y:S02]  /*0a30*/  LOP3.LUT R4, R2, 0xfffffff0, RZ, 0xc0, !PT ;  /* 0xfffffff002047812 */ /* 0x000fe400078ec0ff */
[----:B------:R-:W-:Y:S02]  /*0a40*/  SHF.R.S32.HI R5, RZ, 0x4, R2 ;  /* 0x00000004ff057819 */ /* 0x000fe40000011402 */
[----:B------:R-:W-:Y:S01]  /*0a50*/  LOP3.LUT R6, R146, 0xffffff80, RZ, 0xc0, !PT ;  /* 0xffffff8092067812 */ /* 0x000fe200078ec0ff */
[C---:B------:R-:W-:Y:S01]  /*0a60*/  IMAD.IADD R4, R151.reuse, 0x1, -R4 ;  /* 0x0000000197047824 */ /* 0x040fe200078e0a04 */
[----:B------:R-:W-:Y:S02]  /*0a70*/  LEA.HI R2, R2, R5, RZ, 0x1 ;  /* 0x0000000502027211 */ /* 0x000fe400078f08ff */
[----:B------:R-:W-:Y:S01]  /*0a80*/  SHF.R.S32.HI R146, RZ, 0x7, R146 ;  /* 0x00000007ff927819 */ /* 0x000fe20000011492 */
[----:B------:R-:W-:Y:S01]  /*0a90*/  IMAD.IADD R145, R151, 0x1, -R6 ;  /* 0x0000000197917824 */ /* 0x000fe200078e0a06 */
[----:B------:R-:W-:-:S02]  /*0aa0*/  SHF.R.S32.HI R3, RZ, 0x1f, R4 ;  /* 0x0000001fff037819 */ /* 0x000fc40000011404 */
[----:B------:R-:W-:Y:S01]  /*0ab0*/  LOP3.LUT R2, R2, 0x1ffffffe, RZ, 0xc0, !PT ;  /* 0x1ffffffe02027812 */ /* 0x000fe200078ec0ff */
[----:B0-----:R-:W-:Y:S01]  /*0ac0*/  ULEA UR40, UR41, UR40, 0x18 ;  /* 0x0000002829287291 */ /* 0x001fe2000f8ec03f */
[----:B------:R-:W-:Y:S02]  /*0ad0*/  LEA.HI R3, R3, R4, RZ, 0x3 ;  /* 0x0000000403037211 */ /* 0x000fe400078f18ff */
[----:B------:R-:W-:Y:S01]  /*0ae0*/  SHF.R.S32.HI R8, RZ, 0x1f, R145 ;  /* 0x0000001fff087819 */ /* 0x000fe20000011491 */
[----:B------:R-:W-:Y:S01]  /*0af0*/  IMAD.IADD R2, R5, 0x1, -R2 ;  /* 0x0000000105027824 */ /* 0x000fe200078e0a02 */
[C---:B------:R-:W-:Y:S01]  /*0b00*/  LOP3.LUT R5, R3.reuse, 0xfffffff8, RZ, 0xc0, !PT ;  /* 0xfffffff803057812 */ /* 0x040fe200078ec0ff */
[----:B------:R-:W-:Y:S01]  /*0b10*/  IMAD.SHL.U32 R3, R3, 0x40, RZ ;  /* 0x0000004003037824 */ /* 0x000fe200078e00ff */
[----:B------:R-:W-:Y:S01]  /*0b20*/  LEA.HI R6, R0, R151, RZ, 0x5 ;  /* 0x0000009700067211 */ /* 0x000fe200078f28ff */
[----:B------:R-:W-:Y:S01]  /*0b30*/  IMAD.SHL.U32 R2, R2, 0x8, RZ ;  /* 0x0000000802027824 */ /* 0x000fe200078e00ff */
[----:B------:R-:W-:Y:S01]  /*0b40*/  LEA.HI R9, R8, R145, RZ, 0x2 ;  /* 0x0000009108097211 */ /* 0x000fe200078f10ff */
[----:B------:R-:W-:Y:S01]  /*0b50*/  IMAD.IADD R5, R4, 0x1, -R5 ;  /* 0x0000000104057824 */ /* 0x000fe200078e0a05 */
[----:B------:R-:W-:-:S02]  /*0b60*/  SHF.R.S32.HI R6, RZ, 0x5, R6 ;  /* 0x00000005ff067819 */ /* 0x000fc40000011406 */
[--C-:B------:R-:W-:Y:S02]  /*0b70*/  SHF.R.S32.HI R7, RZ, 0x2, R9.reuse ;  /* 0x00000002ff077819 */ /* 0x100fe40000011409 */
[----:B------:R-:W-:Y:S01]  /*0b80*/  SHF.R.S32.HI R10, RZ, 0x1f, R9 ;  /* 0x0000001fff0a7819 */ /* 0x000fe20000011409 */
[----:B------:R-:W-:Y:S01]  /*0b90*/  IMAD R13, R6, 0x10, R4 ;  /* 0x00000010060d7824 */ /* 0x000fe200078e0204 */
[C---:B------:R-:W-:Y:S01]  /*0ba0*/  R2P PR, R5.reuse, 0x6 ;  /* 0x0000000605007804 */ /* 0x040fe20000000000 */
[----:B------:R-:W-:Y:S01]  /*0bb0*/  IMAD.SHL.U32 R5, R5, 0x40, RZ ;  /* 0x0000004005057824 */ /* 0x000fe200078e00ff */
[----:B------:R-:W-:Y:S01]  /*0bc0*/  LEA.HI R10, R10, R7, RZ, 0x3 ;  /* 0x000000070a0a7211 */ /* 0x000fe200078f18ff */
[----:B------:R-:W-:Y:S01]  /*0bd0*/  IMAD.HI R4, R146, 0x55555556, RZ ;  /* 0x5555555692047827 */ /* 0x000fe200078e02ff */
[----:B------:R-:W-:Y:S02]  /*0be0*/  LOP3.LUT R3, R3, 0x7ffffe00, RZ, 0xc0, !PT ;  /* 0x7ffffe0003037812 */ /* 0x000fe400078ec0ff */
[----:B------:R-:W-:Y:S01]  /*0bf0*/  LOP3.LUT R5, R5, 0x1c0, RZ, 0xc0, !PT ;  /* 0x000001c005057812 */ /* 0x000fe200078ec0ff */
[--C-:B------:R-:W-:Y:S01]  /*0c00*/  IMAD.U32 R148, R13, 0x20, R2.reuse ;  /* 0x000000200d947824 */ /* 0x100fe200078e0002 */
[----:B------:R-:W-:Y:S01]  /*0c10*/  LOP3.LUT R10, R10, 0xfffffff8, RZ, 0xc0, !PT ;  /* 0xfffffff80a0a7812 */ /* 0x000fe200078ec0ff */
[----:B------:R-:W-:Y:S01]  /*0c20*/  IMAD R3, R6, 0x400, R3 ;  /* 0x0000040006037824 */ /* 0x000fe200078e0203 */
[----:B------:R-:W-:-:S02]  /*0c30*/  LOP3.LUT R2, R5, 0x8, R2, 0xf8, !PT ;  /* 0x0000000805027812 */ /* 0x000fc400078ef802 */
[----:B------:R-:W-:Y:S01]  /*0c40*/  SHF.R.U32.HI R5, RZ, 0x3, R5 ;  /* 0x00000003ff057819 */ /* 0x000fe20000011605 */
[----:B------:R-:W-:Y:S01]  /*0c50*/  IMAD.IADD R11, R7, 0x1, -R10 ;  /* 0x00000001070b7824 */ /* 0x000fe200078e0a0a */
[----:B------:R-:W-:Y:S02]  /*0c60*/  LEA.HI R0, R0, R151, RZ, 0x2 ;  /* 0x0000009700007211 */ /* 0x000fe400078f10ff */
[----:B------:R-:W-:Y:S02]  /*0c70*/  LEA.HI R7, R4, R4, RZ, 0x1 ;  /* 0x0000000404077211 */ /* 0x000fe400078f08ff */
[----:B------:R-:W-:Y:S02]  /*0c80*/  LOP3.LUT R2, R2, R5, RZ, 0x3c, !PT ;  /* 0x0000000502027212 */ /* 0x000fe400078e3cff */
[----:B------:R-:W-:Y:S01]  /*0c90*/  LOP3.LUT R4, R0, 0xfffffffc, RZ, 0xc0, !PT ;  /* 0xfffffffc00047812 */ /* 0x000fe200078ec0ff */
[----:B------:R-:W-:Y:S01]  /*0ca0*/  IMAD R7, R7, -0x3, R146 ;  /* 0xfffffffd07077824 */ /* 0x000fe200078e0292 */
[----:B------:R-:W-:Y:S01]  /*0cb0*/  LEA.HI R8, R8, R145, RZ, 0x5 ;  /* 0x0000009108087211 */ /* 0x000fe200078f28ff */
[----:B------:R-:W-:Y:S01]  /*0cc0*/  IMAD.IADD R2, R3, 0x1, R2 ;  /* 0x0000000103027824 */ /* 0x000fe200078e0202 */
[----:B------:R-:W-:Y:S01]  /*0cd0*/  SHF.R.S32.HI R144, RZ, 0x2, R0 ;  /* 0x00000002ff907819 */ /* 0x000fe20000011400 */
[----:B------:R-:W-:Y:S01]  /*0ce0*/  IMAD.IADD R143, R151, 0x1, -R4 ;  /* 0x00000001978f7824 */ /* 0x000fe200078e0a04 */
[----:B------:R-:W-:-:S02]  /*0cf0*/  SHF.R.S32.HI R8, RZ, 0x5, R8 ;  /* 0x00000005ff087819 */ /* 0x000fc40000011408 */
[----:B------:R-:W-:Y:S01]  /*0d00*/  LEA R17, R2, UR40, 0x1 ;  /* 0x0000002802117c11 */ /* 0x000fe2000f8e08ff */
[C---:B------:R-:W-:Y:S01]  /*0d10*/  IMAD.SHL.U32 R140, R143.reuse, 0x8, RZ ;  /* 0x000000088f8c7824 */ /* 0x040fe200078e00ff */
[----:B------:R-:W-:Y:S01]  /*0d20*/  LEA.HI R3, R143, R143, RZ, 0x1 ;  /* 0x0000008f8f037211 */ /* 0x000fe200078f08ff */
[----:B------:R-:W-:Y:S01]  /*0d30*/  IMAD R8, R8, 0x10, R11 ;  /* 0x0000001008087824 */ /* 0x000fe200078e020b */
[----:B------:R-:W-:Y:S01]  /*0d40*/  SEL R18, R18, 0xffffffc0, !P2 ;  /* 0xffffffc012127807 */ /* 0x000fe20005000000 */
[----:B------:R-:W-:Y:S01]  /*0d50*/  VIADD R22, R17, 0x21800 ;  /* 0x0002180011167836 */ /* 0x000fe20000000000 */
[----:B------:R-:W-:Y:S01]  /*0d60*/  LOP3.LUT R0, R3, 0x1ffffffe, RZ, 0xc0, !PT ;  /* 0x1ffffffe03007812 */ /* 0x000fe200078ec0ff */
[C---:B------:R-:W-:Y:S01]  /*0d70*/  VIADD R141, R140.reuse, 0x20 ;  /* 0x000000208c8d7836 */ /* 0x040fe20000000000 */
[----:B------:R-:W-:Y:S01]  /*0d80*/  LOP3.LUT R16, R9, 0x7ffffffc, RZ, 0xc0, !PT ;  /* 0x7ffffffc09107812 */ /* 0x000fe200078ec0ff */
[----:B------:R-:W-:Y:S02]  /*0d90*/  VIADD R142, R140, 0x40 ;  /* 0x000000408c8e7836 */ /* 0x000fe40000000000 */
[----:B------:R-:W-:Y:S01]  /*0da0*/  VIADD R23, R17, 0x21820 ;  /* 0x0002182011177836 */ /* 0x000fe20000000000 */
[----:B------:R-:W-:Y:S01]  /*0db0*/  SHF.R.S32.HI R150, RZ, 0x1f, R141 ;  /* 0x0000001fff967819 */ /* 0x000fe2000001148d */
[----:B------:R-:W-:Y:S01]  /*0dc0*/  IMAD R147, R7, 0x40, R8 ;  /* 0x0000004007937824 */ /* 0x000fe200078e0208 */
[----:B------:R-:W-:Y:S01]  /*0dd0*/  SHF.R.S32.HI R149, RZ, 0x1f, R142 ;  /* 0x0000001fff957819 */ /* 0x000fe2000001148e */
[----:B------:R-:W-:-:S02]  /*0de0*/  IMAD.IADD R0, R143, 0x1, -R0 ;  /* 0x000000018f007824 */ /* 0x000fc400078e0a00 */
[C---:B------:R-:W-:Y:S02]  /*0df0*/  @P1 VIADD R23, R22.reuse, 0xffffffe0 ;  /* 0xffffffe016171836 */ /* 0x040fe40000000000 */
[----:B------:R-:W-:Y:S02]  /*0e00*/  IMAD.IADD R22, R22, 0x1, R18 ;  /* 0x0000000116167824 */ /* 0x000fe400078e0212 */
[----:B------:R-:W-:Y:S02]  /*0e10*/  IMAD.IADD R16, R145, 0x1, -R16 ;  /* 0x0000000191107824 */ /* 0x000fe400078e0a10 */
[----:B------:R-:W-:Y:S02]  /*0e20*/  IMAD R137, R0, 0x8, R147 ;  /* 0x0000000800897824 */ /* 0x000fe400078e0293 */
[----:B------:R-:W-:Y:S02]  /*0e30*/  IMAD.IADD R18, R18, 0x1, R23 ;  /* 0x0000000112127824 */ /* 0x000fe400078e0217 */
[----:B------:R-:W-:-:S07]  /*0e40*/  VIADD R136, R23, 0x6000 ;  /* 0x0000600017887836 */ /* 0x000fce0000000000 */
.L_x_908:
[----:B------:R-:W-:Y:S01]  /*0e50*/  ULDC UR5, c[0x0][0xc60] ;  /* 0x0003180000057ab9 */ /* 0x000fe20000000800 */
[----:B------:R-:W-:Y:S01]  /*0e60*/  UMOV UR8, UR4 ;  /* 0x0000000400087c82 */ /* 0x000fe20008000000 */
[----:B------:R-:W-:-:S11]  /*0e70*/  UISETP.NE.AND UP0, UPT, UR5, 0x1, UPT ;  /* 0x000000010500788c */ /* 0x000fd6000bf05270 */
[----:B------:R-:W-:Y:S01]  /*0e80*/  @UP0 ULDC UR6, c[0x0][0xc64] ;  /* 0x0003190000060ab9 */ /* 0x000fe20000000800 */
[----:B------:R-:W-:Y:S01]  /*0e90*/  @UP0 ULDC UR9, c[0x0][0xc68] ;  /* 0x00031a0000090ab9 */ /* 0x000fe20000000800 */
[----:B------:R-:W-:-:S04]  /*0ea0*/  UIMAD.WIDE.U32 UR6, UR4, UR6, URZ ;  /* 0x00000006040672a5 */ /* 0x000fc8000f8e003f */
[----:B------:R-:W-:-:S03]  /*0eb0*/  @UP0 USHF.R.U32.HI UR8, URZ, UR9, UR7 ;  /* 0x000000093f080299 */ /* 0x000fc60008011607 */
[----:B------:R-:W-:Y:S02]  /*0ec0*/  ULDC UR6, c[0x0][0xc78] ;  /* 0x00031e0000067ab9 */ /* 0x000fe40000000800 */
[----:B------:R-:W-:Y:S02]  /*0ed0*/  UISETP.GE.AND UP0, UPT, UR8, UR6, UPT ;  /* 0x000000060800728c */ /* 0x000fe4000bf06270 */
[----:B------:R-:W-:-:S04]  /*0ee0*/  UIADD3 UR6, -UR8, URZ, URZ ;  /* 0x0000003f08067290 */ /* 0x000fc8000fffe13f */
[----:B------:R-:W-:Y:S01]  /*0ef0*/  PLOP3.LUT P0, PT, PT, PT, UP0, 0x80, 0x0 ;  /* 0x000000000000781c */ /* 0x000fe20003f0f008 */
[----:B------:R-:W-:-:S12]  /*0f00*/  UIMAD UR9, UR5, UR6, UR4 ;  /* 0x00000006050972a4 */ /* 0x000fd8000f8e0204 */
[----:B012345:R-:W-:Y:S05]  /*0f10*/  @!P0 BRA `(.L_x_812) ;  /* 0x0000000000208947 */ /* 0x03ffea0003800000 */
[----:B------:R-:W-:Y:S01]  /*0f20*/  ULDC UR7, c[0x0][0xc6c] ;  /* 0x00031b0000077ab9 */ /* 0x000fe20000000800 */
[----:B------:R-:W-:Y:S01]  /*0f30*/  UMOV UR6, UR9 ;  /* 0x0000000900067c82 */ /* 0x000fe20008000000 */
[----:B------:R-:W-:-:S11]  /*0f40*/  UISETP.NE.AND UP0, UPT, UR7, 0x1, UPT ;  /* 0x000000010700788c */ /* 0x000fd6000bf05270 */
[----:B------:R-:W-:Y:S02]  /*0f50*/  @UP0 ULDC.64 UR10, c[0x0][0xc70] ;  /* 0x00031c00000a0ab9 */ /* 0x000fe40000000a00 */
[----:B------:R-:W-:-:S04]  /*0f60*/  UIMAD.WIDE.U32 UR4, UR9, UR10, URZ ;  /* 0x0000000a090472a5 */ /* 0x000fc8000f8e003f */
[----:B------:R-:W-:-:S04]  /*0f70*/  @UP0 USHF.R.U32.HI UR6, URZ, UR11, UR5 ;  /* 0x0000000b3f060299 */ /* 0x000fc80008011605 */
[----:B------:R-:W-:Y:S01]  /*0f80*/  UIMAD UR4, UR6, UR7, URZ ;  /* 0x00000007060472a4 */ /* 0x000fe2000f8e023f */
[----:B------:R-:W-:Y:S11]  /*0f90*/  BRA `(.L_x_813) ;  /* 0x00000000001c7947 */ /* 0x000ff60003800000 */
.L_x_812:
[----:B------:R-:W-:Y:S01]  /*0fa0*/  ULDC UR7, c[0x0][0xc54] ;  /* 0x0003150000077ab9 */ /* 0x000fe20000000800 */
[----:B------:R-:W-:Y:S01]  /*0fb0*/  UMOV UR6, UR9 ;  /* 0x0000000900067c82 */ /* 0x000fe20008000000 */
[----:B------:R-:W-:-:S11]  /*0fc0*/  UISETP.NE.AND UP0, UPT, UR7, 0x1, UPT ;  /* 0x000000010700788c */ /* 0x000fd6000bf05270 */
[----:B------:R-:W-:Y:S02]  /*0fd0*/  @UP0 ULDC.64 UR10, c[0x0][0xc58] ;  /* 0x00031600000a0ab9 */ /* 0x000fe40000000a00 */
[----:B------:R-:W-:-:S04]  /*0fe0*/  UIMAD.WIDE.U32 UR4, UR9, UR10, URZ ;  /* 0x0000000a090472a5 */ /* 0x000fc8000f8e003f */
[----:B------:R-:W-:-:S04]  /*0ff0*/  @UP0 USHF.R.U32.HI UR6, URZ, UR11, UR5 ;  /* 0x0000000b3f060299 */ /* 0x000fc80008011605 */
[----:B------:R-:W-:-:S12]  /*1000*/  UIMAD UR4, UR6, UR7, URZ ;  /* 0x00000007060472a4 */ /* 0x000fd8000f8e023f */
.L_x_813:
[----:B------:R-:W-:Y:S01]  /*1010*/  ULOP3.LUT UR6, URZ, UR6, URZ, 0x33, !UPT ;  /* 0x000000063f067292 */ /* 0x000fe2000f8e333f */
[----:B------:R-:W-:Y:S01]  /*1020*/  ULDC UR5, c[0x0][0x448] ;  /* 0x0001120000057ab9 */ /* 0x000fe20000000800 */
[----:B------:R-:W-:Y:S01]  /*1030*/  ULDC UR39, c[0x0][0xc3c] ;  /* 0x00030f0000277ab9 */ /* 0x000fe20000000800 */
[----:B------:R-:W-:Y:S02]  /*1040*/  UISETP.NE.AND UP3, UPT, UR5, 0x1, UPT ;  /* 0x000000010500788c */ /* 0x000fe4000bf65270 */
[----:B------:R-:W-:Y:S01]  /*1050*/  UIADD3 UR39, UR6, UR39, URZ ;  /* 0x0000002706277290 */ /* 0x000fe2000fffe03f */
[----:B------:R-:W-:Y:S01]  /*1060*/  ULDC.64 UR10, c[0x0][0x418] ;  /* 0x00010600000a7ab9 */ /* 0x000fe20000000a00 */
[----:B------:R-:W-:Y:S01]  /*1070*/  UIADD3 UR4, UR9, -UR4, URZ ;  /* 0x8000000409047290 */ /* 0x000fe2000fffe03f */
[----:B------:R-:W-:Y:S01]  /*1080*/  ULDC UR38, c[0x0][0xc48] ;  /* 0x0003120000267ab9 */ /* 0x000fe20000000800 */
[----:B------:R-:W-:Y:S02]  /*1090*/  UISETP.NE.U32.AND UP0, UPT, UR10, URZ, UPT ;  /* 0x0000003f0a00728c */ /* 0x000fe4000bf05070 */
[----:B------:R-:W-:-:S02]  /*10a0*/  UIMAD UR39, UR39, 0xc0, URZ ;  /* 0x000000c0272778a4 */ /* 0x000fc4000f8e023f */
[----:B------:R-:W-:Y:S01]  /*10b0*/  UISETP.NE.AND UP1, UPT, UR38, 0x1, UPT ;  /* 0x000000012600788c */ /* 0x000fe2000bf25270 */
[----:B------:R-:W-:Y:S01]  /*10c0*/  ULDC UR13, c[0x0][0xc54] ;  /* 0x00031500000d7ab9 */ /* 0x000fe20000000800 */
[----:B------:R-:W-:Y:S02]  /*10d0*/  UISETP.NE.AND.EX UP0, UPT, UR11, URZ, UPT, UP0 ;  /* 0x0000003f0b00728c */ /* 0x000fe4000bf05300 */
[----:B------:R-:W-:Y:S02]  /*10e0*/  UIADD3 UR7, UR39, 0xbf, URZ ;  /* 0x000000bf27077890 */ /* 0x000fe4000fffe03f */
[----:B------:R-:W-:Y:S01]  /*10f0*/  UIMAD UR13, UR8, UR13, UR4 ;  /* 0x0000000d080d72a4 */ /* 0x000fe2000f8e0204 */
[----:B------:R-:W-:Y:S01]  /*1100*/  ULDC UR44, c[0x0][0x424] ;  /* 0x00010900002c7ab9 */ /* 0x000fe20000000800 */
[----:B------:R-:W-:Y:S01]  /*1110*/  ULDC UR55, c[0x0][0x288] ;  /* 0x0000a20000377ab9 */ /* 0x000fe20000000800 */
[----:B------:R-:W-:Y:S01]  /*1120*/  ULDC.64 UR4, c[0x0][0x9e0] ;  /* 0x0002780000047ab9 */ /* 0x000fe20000000a00 */
[----:B------:R-:W-:Y:S01]  /*1130*/  @UP3 ULDC UR10, c[0x0][0x44c] ;  /* 0x00011300000a3ab9 */ /* 0x000fe20000000800 */
[----:B------:R-:W-:-:S02]  /*1140*/  UIADD3 UR12, -UR55, 0x1, URZ ;  /* 0x00000001370c7890 */ /* 0x000fc4000fffe13f */
[----:B------:R-:W-:Y:S02]  /*1150*/  UISETP.GE.AND UP2, UPT, UR5, 0x1, UPT ;  /* 0x000000010500788c */ /* 0x000fe4000bf46270 */
[----:B------:R-:W-:Y:S02]  /*1160*/  USEL UR44, UR44, 0x1, UP0 ;  /* 0x000000012c2c7887 */ /* 0x000fe40008000000 */
[----:B------:R-:W-:Y:S01]  /*1170*/  UIMAD.WIDE.U32 UR10, UR7, UR10, URZ ;  /* 0x0000000a070a72a5 */ /* 0x000fe2000f8e003f */
[----:B------:R-:W-:Y:S01]  /*1180*/  ULDC UR6, c[0x0][0x2f0] ;  /* 0x0000bc0000067ab9 */ /* 0x000fe20000000800 */
[----:B------:R-:W-:Y:S01]  /*1190*/  @UP3 ULDC UR15, c[0x0][0x450] ;  /* 0x00011400000f3ab9 */ /* 0x000fe20000000800 */
[----:B------:R-:W-:Y:S01]  /*11a0*/  @UP1 ULDC UR8, c[0x0][0xc4c] ;  /* 0x0003130000081ab9 */ /* 0x000fe20000000800 */
[----:B------:R-:W-:Y:S01]  /*11b0*/  UIMAD UR12, UR44, UR6, UR12 ;  /* 0x000000062c0c72a4 */ /* 0x000fe2000f8e020c */
[----:B------:R-:W-:Y:S01]  /*11c0*/  PLOP3.LUT P0, PT, PT, PT, UP2, 0x40, 0x0 ;  /* 0x000000000000781c */ /* 0x000fe20003f0e828 */
[----:B------:R-:W-:-:S02]  /*11d0*/  @UP3 USHF.R.U32.HI UR7, URZ, UR15, UR11 ;  /* 0x0000000f3f073299 */ /* 0x000fc4000801160b */
[----:B------:R-:W-:Y:S01]  /*11e0*/  UIMAD.WIDE.U32 UR8, UR13, UR8, URZ ;  /* 0x000000080d0872a5 */ /* 0x000fe2000f8e003f */
[----:B------:R-:W-:Y:S01]  /*11f0*/  @UP1 ULDC UR14, c[0x0][0xc50] ;  /* 0x00031400000e1ab9 */ /* 0x000fe20000000800 */
[----:B------:R-:W-:Y:S01]  /*1200*/  UIADD3 UR12, UR12, UR7, URZ ;  /* 0x000000070c0c7290 */ /* 0x000fe2000fffe03f */
[----:B------:R-:W-:Y:S01]  /*1210*/  UMOV UR45, UR13 ;  /* 0x0000000d002d7c82 */ /* 0x000fe20008000000 */
[----:B------:R-:W-:Y:S02]  /*1220*/  @UP1 USHF.R.U32.HI UR45, URZ, UR14, UR9 ;  /* 0x0000000e3f2d1299 */ /* 0x000fe40008011609 */
[----:B------:R-:W-:Y:S02]  /*1230*/  UIADD3 UR4, UR12, UR4, URZ ;  /* 0x000000040c047290 */ /* 0x000fe4000fffe03f */
[----:B------:R-:W-:Y:S02]  /*1240*/  UIADD3 UR7, -UR45, URZ, URZ ;  /* 0x0000003f2d077290 */ /* 0x000fe4000fffe13f */
[----:B------:R-:W-:-:S02]  /*1250*/  UP2UR UR51, UPR, URZ, 0x8 ;  /* 0x000000083f337883 */ /* 0x000fc40008000000 */
[----:B------:R-:W-:Y:S01]  /*1260*/  UP2UR UR50, UPR, URZ, 0x4 ;  /* 0x000000043f327883 */ /* 0x000fe20008000000 */
[----:B------:R-:W-:Y:S01]  /*1270*/  IMAD.U32 R0, RZ, RZ, UR4 ;  /* 0x00000004ff007e24 */ /* 0x000fe2000f8e00ff */
[----:B------:R-:W-:Y:S01]  /*1280*/  UIMAD UR38, UR38, UR7, UR13 ;  /* 0x00000007262672a4 */ /* 0x000fe2000f8e020d */
[----:B------:R-:W-:Y:S11]  /*1290*/  @P0 BRA `(.L_x_814) ;  /* 0x0000000000400947 */ /* 0x000ff60003800000 */
[----:B------:R-:W-:Y:S01]  /*12a0*/  ISETP.LT.AND P0, PT, RZ, UR12, PT ;  /* 0x0000000cff007c0c */ /* 0x000fe2000bf01270 */
[----:B------:R-:W-:-:S12]  /*12b0*/  UIADD3 UR4, UR12, -0x1, URZ ;  /* 0xffffffff0c047890 */ /* 0x000fd8000fffe03f */
[----:B------:R-:W-:Y:S05]  /*12c0*/  @P0 BRA `(.L_x_815) ;  /* 0x00000000001c0947 */ /* 0x000fea0003800000 */
[----:B------:R-:W-:Y:S02]  /*12d0*/  UISETP.NE.AND UP0, UPT, UR5, 0x1, UPT ;  /* 0x000000010500788c */ /* 0x000fe4000bf05270 */
[----:B------:R-:W-:-:S09]  /*12e0*/  UIADD3 UR4, -UR12, URZ, URZ ;  /* 0x0000003f0c047290 */ /* 0x000fd2000fffe13f */
[----:B------:R-:W-:Y:S02]  /*12f0*/  @UP0 ULDC.64 UR10, c[0x0][0x9e8] ;  /* 0x00027a00000a0ab9 */ /* 0x000fe40000000a00 */
[----:B------:R-:W-:-:S04]  /*1300*/  UIMAD.WIDE.U32 UR8, UR4, UR10, URZ ;  /* 0x0000000a040872a5 */ /* 0x000fc8000f8e003f */
[----:B------:R-:W-:-:S04]  /*1310*/  @UP0 USHF.R.U32.HI UR4, URZ, UR11, UR9 ;  /* 0x0000000b3f040299 */ /* 0x000fc80008011609 */
[----:B------:R-:W-:Y:S01]  /*1320*/  ULOP3.LUT UR4, URZ, UR4, URZ, 0x33, !UPT ;  /* 0x000000043f047292 */ /* 0x000fe2000f8e333f */
[----:B------:R-:W-:Y:S11]  /*1330*/  BRA `(.L_x_816) ;  /* 0x0000000000107947 */ /* 0x000ff60003800000 */
.L_x_815:
[----:B------:R-:W-:-:S11]  /*1340*/  UISETP.NE.AND UP0, UPT, UR5, 0x1, UPT ;  /* 0x000000010500788c */ /* 0x000fd6000bf05270 */
[----:B------:R-:W-:Y:S02]  /*1350*/  @UP0 ULDC.64 UR10, c[0x0][0x9e8] ;  /* 0x00027a00000a0ab9 */ /* 0x000fe40000000a00 */
[----:B------:R-:W-:-:S04]  /*1360*/  UIMAD.WIDE.U32 UR8, UR4, UR10, URZ ;  /* 0x0000000a040872a5 */ /* 0x000fc8000f8e003f */
[----:B------:R-:W-:-:S12]  /*1370*/  @UP0 USHF.R.U32.HI UR4, URZ, UR11, UR9 ;  /* 0x0000000b3f040299 */ /* 0x000fd80008011609 */
.L_x_816:
[----:B------:R-:W-:-:S06]  /*1380*/  UIMAD UR4, UR4, UR5, UR5 ;  /* 0x00000005040472a4 */ /* 0x000fcc000f8e0205 */
[----:B------:R-:W-:-:S07]  /*1390*/  VIMNMX R0, R0, UR4, PT ;  /* 0x0000000400007c48 */ /* 0x000fce000bfe0100 */
.L_x_814:
[----:B------:R-:W-:Y:S01]  /*13a0*/  UISETP.NE.AND UP0, UPT, UR51, URZ, UPT ;  /* 0x0000003f3300728c */ /* 0x000fe2000bf05270 */
[----:B------:R-:W-:Y:S01]  /*13b0*/  VIADD R0, R0, 0x7f ;  /* 0x0000007f00007836 */ /* 0x000fe20000000000 */
[----:B------:R-:W-:Y:S01]  /*13c0*/  UMOV UR7, UR39 ;  /* 0x0000002700077c82 */ /* 0x000fe20008000000 */
[----:B------:R-:W-:Y:S02]  /*13d0*/  UIMAD UR4, UR44, UR6, 0x7f ;  /* 0x0000007f2c0474a4 */ /* 0x000fe4000f8e0206 */
[----:B------:R-:W-:Y:S01]  /*13e0*/  UIMAD UR55, UR44, UR6, -UR55 ;  /* 0x000000062c3772a4 */ /* 0x000fe2000f8e0a37 */
[----:B------:R-:W-:Y:S01]  /*13f0*/  SHF.R.S32.HI R3, RZ, 0x1f, R0 ;  /* 0x0000001fff037819 */ /* 0x000fe20000011400 */
[----:B------:R-:W-:Y:S01]  /*1400*/  USHF.R.S32.HI UR6, URZ, 0x1f, UR4 ;  /* 0x0000001f3f067899 */ /* 0x000fe20008011404 */
[----:B------:R-:W-:Y:S02]  /*1410*/  ULDC UR10, c[0x0][0x9dc] ;  /* 0x00027700000a7ab9 */ /* 0x000fe40000000800 */
[----:B------:R-:W-:Y:S01]  /*1420*/  LEA.HI R3, R3, R0, RZ, 0x7 ;  /* 0x0000000003037211 */ /* 0x000fe200078f38ff */
[----:B------:R-:W-:Y:S01]  /*1430*/  @UP0 ULDC UR8, c[0x0][0x44c] ;  /* 0x0001130000080ab9 */ /* 0x000fe20000000800 */
[----:B------:R-:W-:Y:S01]  /*1440*/  @UP0 ULDC UR11, c[0x0][0x450] ;  /* 0x00011400000b0ab9 */ /* 0x000fe20000000800 */
[----:B------:R-:W-:Y:S01]  /*1450*/  UIMAD.WIDE.U32 UR8, UR39, UR8, URZ ;  /* 0x00000008270872a5 */ /* 0x000fe2000f8e003f */
[----:B------:R-:W-:Y:S01]  /*1460*/  SHF.R.S32.HI R3, RZ, 0x7, R3 ;  /* 0x00000007ff037819 */ /* 0x000fe20000011403 */
[----:B------:R-:W-:-:S02]  /*1470*/  ULEA.HI UR6, UR6, UR4, URZ, 0x7 ;  /* 0x0000000406067291 */ /* 0x000fc4000f8f383f */
[----:B------:R-:W-:Y:S02]  /*1480*/  @UP0 USHF.R.U32.HI UR7, URZ, UR11, UR9 ;  /* 0x0000000b3f070299 */ /* 0x000fe40008011609 */
[----:B------:R-:W-:Y:S02]  /*1490*/  UISETP.GE.AND UP0, UPT, UR5, 0x1, UPT ;  /* 0x000000010500788c */ /* 0x000fe4000bf06270 */
[----:B------:R-:W-:Y:S02]  /*14a0*/  USHF.R.S32.HI UR6, URZ, 0x7, UR6 ;  /* 0x000000073f067899 */ /* 0x000fe40008011406 */
[----:B------:R-:W-:Y:S02]  /*14b0*/  UIADD3 UR4, UR55, UR7, URZ ;  /* 0x0000000737047290 */ /* 0x000fe4000fffe03f */
[----:B------:R-:W-:Y:S02]  /*14c0*/  PLOP3.LUT P0, PT, PT, PT, UP0, 0x40, 0x0 ;  /* 0x000000000000781c */ /* 0x000fe40003f0e808 */
[----:B------:R-:W-:Y:S01]  /*14d0*/  UIADD3 UR8, UR4, -UR10, URZ ;  /* 0x8000000a04087290 */ /* 0x000fe2000fffe03f */
[----:B------:R-:W-:-:S10]  /*14e0*/  VIMNMX R88, R3, UR6, PT ;  /* 0x0000000603587c48 */ /* 0x000fd4000bfe0100 */
[----:B------:R-:W-:Y:S05]  /*14f0*/  @P0 BRA `(.L_x_817) ;  /* 0x0000000000440947 */ /* 0x000fea0003800000 */
[----:B------:R-:W-:-:S06]  /*1500*/  UISETP.GT.AND UP0, UPT, UR4, -0x1, UPT ;  /* 0xffffffff0400788c */ /* 0x000fcc000bf04270 */
[----:B------:R-:W-:-:S13]  /*1510*/  PLOP3.LUT P0, PT, PT, PT, UP0, 0x80, 0x0 ;  /* 0x000000000000781c */ /* 0x000fda0003f0f008 */
[----:B------:R-:W-:Y:S05]  /*1520*/  @P0 BRA `(.L_x_818) ;  /* 0x00000000001c0947 */ /* 0x000fea0003800000 */
[----:B------:R-:W-:Y:S02]  /*1530*/  UISETP.NE.AND UP0, UPT, UR5, 0x1, UPT ;  /* 0x000000010500788c */ /* 0x000fe4000bf05270 */
[----:B------:R-:W-:-:S09]  /*1540*/  ULOP3.LUT UR4, URZ, UR4, URZ, 0x33, !UPT ;  /* 0x000000043f047292 */ /* 0x000fd2000f8e333f */
[----:B------:R-:W-:Y:S02]  /*1550*/  @UP0 ULDC.64 UR10, c[0x0][0x9e8] ;  /* 0x00027a00000a0ab9 */ /* 0x000fe40000000a00 */
[----:B------:R-:W-:-:S04]  /*1560*/  UIMAD.WIDE.U32 UR6, UR4, UR10, URZ ;  /* 0x0000000a040672a5 */ /* 0x000fc8000f8e003f */
[----:B------:R-:W-:-:S04]  /*1570*/  @UP0 USHF.R.U32.HI UR4, URZ, UR11, UR7 ;  /* 0x0000000b3f040299 */ /* 0x000fc80008011607 */
[----:B------:R-:W-:Y:S01]  /*1580*/  ULOP3.LUT UR4, URZ, UR4, URZ, 0x33, !UPT ;  /* 0x000000043f047292 */ /* 0x000fe2000f8e333f */
[----:B------:R-:W-:Y:S11]  /*1590*/  BRA `(.L_x_819) ;  /* 0x0000000000107947 */ /* 0x000ff60003800000 */
.L_x_818:
[----:B------:R-:W-:-:S11]  /*15a0*/  UISETP.NE.AND UP0, UPT, UR5, 0x1, UPT ;  /* 0x000000010500788c */ /* 0x000fd6000bf05270 */
[----:B------:R-:W-:Y:S02]  /*15b0*/  @UP0 ULDC.64 UR10, c[0x0][0x9e8] ;  /* 0x00027a00000a0ab9 */ /* 0x000fe40000000a00 */
[----:B------:R-:W-:-:S04]  /*15c0*/  UIMAD.WIDE.U32 UR6, UR4, UR10, URZ ;  /* 0x0000000a040672a5 */ /* 0x000fc8000f8e003f */
[----:B------:R-:W-:-:S12]  /*15d0*/  @UP0 USHF.R.U32.HI UR4, URZ, UR11, UR7 ;  /* 0x0000000b3f040299 */ /* 0x000fd80008011607 */
.L_x_819:
[----:B------:R-:W-:-:S04]  /*15e0*/  UIMAD UR4, UR4, UR5, URZ ;  /* 0x00000005040472a4 */ /* 0x000fc8000f8e023f */
[----:B------:R-:W-:-:S04]  /*15f0*/  UISETP.LT.AND UP0, UPT, UR8, UR4, UPT ;  /* 0x000000040800728c */ /* 0x000fc8000bf01270 */
[----:B------:R-:W-:-:S12]  /*1600*/  USEL UR8, UR8, UR4, !UP0 ;  /* 0x0000000408087287 */ /* 0x000fd8000c000000 */
.L_x_817:
[----:B------:R-:W-:Y:S01]  /*1610*/  USHF.R.S32.HI UR4, URZ, 0x1f, UR8 ;  /* 0x0000001f3f047899 */ /* 0x000fe20008011408 */
[----:B------:R-:W-:Y:S02]  /*1620*/  PLOP3.LUT P0, PT, PT, PT, PT, 0x80, 0x0 ;  /* 0x000000000000781c */ /* 0x000fe40003f0f070 */
[----:B------:R-:W-:Y:S01]  /*1630*/  CS2R R36, SRZ ;  /* 0x0000000000247805 */ /* 0x000fe2000001ff00 */
[----:B------:R-:W-:Y:S01]  /*1640*/  IMAD.MOV.U32 R48, RZ, RZ, RZ ;  /* 0x000000ffff307224 */ /* 0x000fe200078e00ff */
[----:B------:R-:W-:Y:S01]  /*1650*/  ULEA.HI UR4, UR4, UR8, URZ, 0x7 ;  /* 0x0000000804047291 */ /* 0x000fe2000f8f383f */
[----:B------:R-:W-:Y:S01]  /*1660*/  CS2R R30, SRZ ;  /* 0x00000000001e7805 */ /* 0x000fe2000001ff00 */
[----:B------:R-:W-:Y:S01]  /*1670*/  IMAD.MOV.U32 R133, RZ, RZ, RZ ;  /* 0x000000ffff857224 */ /* 0x000fe200078e00ff */
[----:B------:R-:W-:Y:S01]  /*1680*/  CS2R R28, SRZ ;  /* 0x00000000001c7805 */ /* 0x000fe2000001ff00 */
[----:B------:R-:W-:Y:S01]  /*1690*/  USHF.R.S32.HI UR4, URZ, 0x7, UR4 ;  /* 0x000000073f047899 */ /* 0x000fe20008011404 */
[----:B------:R-:W-:Y:S01]  /*16a0*/  IMAD.MOV.U32 R44, RZ, RZ, RZ ;  /* 0x000000ffff2c7224 */ /* 0x000fe200078e00ff */
[----:B------:R-:W-:Y:S01]  /*16b0*/  CS2R R26, SRZ ;  /* 0x00000000001a7805 */ /* 0x000fe2000001ff00 */
[----:B------:R-:W-:Y:S01]  /*16c0*/  IMAD.MOV.U32 R129, RZ, RZ, RZ ;  /* 0x000000ffff817224 */ /* 0x000fe200078e00ff */
[----:B------:R-:W-:Y:S01]  /*16d0*/  UISETP.LT.AND UP0, UPT, URZ, UR4, UPT ;  /* 0x000000043f00728c */ /* 0x000fe2000bf01270 */
[----:B------:R-:W-:Y:S01]  /*16e0*/  IMAD.MOV.U32 R46, RZ, RZ, RZ ;  /* 0x000000ffff2e7224 */ /* 0x000fe200078e00ff */
[----:B------:R-:W-:Y:S01]  /*16f0*/  CS2R R122, SRZ ;  /* 0x00000000007a7805 */ /* 0x000fe2000001ff00 */
[----:B------:R-:W-:Y:S01]  /*1700*/  IMAD.MOV.U32 R125, RZ, RZ, RZ ;  /* 0x000000ffff7d7224 */ /* 0x000fe200078e00ff */
[----:B------:R-:W-:Y:S01]  /*1710*/  USEL UR37, URZ, UR4, !UP0 ;  /* 0x000000043f257287 */ /* 0x000fe2000c000000 */
[----:B------:R-:W-:-:S02]  /*1720*/  CS2R R120, SRZ ;  /* 0x0000000000787805 */ /* 0x000fc4000001ff00 */
[----:B------:R-:W-:Y:S02]  /*1730*/  CS2R R118, SRZ ;  /* 0x0000000000767805 */ /* 0x000fe4000001ff00 */
[----:B------:R-:W-:Y:S02]  /*1740*/  CS2R R116, SRZ ;  /* 0x0000000000747805 */ /* 0x000fe4000001ff00 */
[----:B------:R-:W-:Y:S02]  /*1750*/  CS2R R114, SRZ ;  /* 0x0000000000727805 */ /* 0x000fe4000001ff00 */
[----:B------:R-:W-:Y:S02]  /*1760*/  CS2R R112, SRZ ;  /* 0x0000000000707805 */ /* 0x000fe4000001ff00 */
[----:B------:R-:W-:Y:S02]  /*1770*/  ISETP.GT.AND P1, PT, R88, UR37, PT ;  /* 0x0000002558007c0c */ /* 0x000fe4000bf24270 */
        /* <DEDUP_REMOVED lines=8> */
[----:B------:R-:W-:Y:S01]  /*1800*/  CS2R R94, SRZ ;  /* 0x00000000005e7805 */ /* 0x000fe2000001ff00 */
[----:B------:R-:W-:Y:S01]  /*1810*/  IMAD.MOV.U32 R93, RZ, RZ, RZ ;  /* 0x000000ffff5d7224 */ /* 0x000fe200078e00ff */
[----:B------:R-:W-:Y:S02]  /*1820*/  CS2R R6, SRZ ;  /* 0x0000000000067805 */ /* 0x000fe4000001ff00 */
[----:B------:R-:W-:Y:S01]  /*1830*/  CS2R R90, SRZ ;  /* 0x00000000005a7805 */ /* 0x000fe2000001ff00 */
[----:B------:R-:W-:Y:S01]  /*1840*/  IMAD.MOV.U32 R42, RZ, RZ, RZ ;  /* 0x000000ffff2a7224 */ /* 0x000fe200078e00ff */
[----:B------:R-:W-:Y:S06]  /*1850*/  @!P1 BRA `(.L_x_820) ;  /* 0x000000c800309947 */ /* 0x000fec0003800000 */
[----:B------:R-:W0:Y:S02]  /*1860*/  SHFL.IDX PT, R0, R146, RZ, 0x1f ;  /* 0x00001fff92007589 */ /* 0x000e2400000e0000 */
[----:B0-----:R-:W-:-:S13]  /*1870*/  R2UR UR43, R0 ;  /* 0x00000000002b72ca */ /* 0x001fda00000e0000 */
[----:B------:R-:W-:-:S04]  /*1880*/  UIMAD.WIDE UR4, UR43, 0x55555556, URZ ;  /* 0x555555562b0478a5 */ /* 0x000fc8000f8e023f */
[----:B------:R-:W-:Y:S02]  /*1890*/  ULEA.HI UR54, UR5, UR5, URZ, 0x1 ;  /* 0x0000000505367291 */ /* 0x000fe4000f8f083f */
[----:B------:R-:W-:Y:S02]  /*18a0*/  UIADD3 UR5, UR40, 0x21800, URZ ;  /* 0x0002180028057890 */ /* 0x000fe4000fffe03f */
[----:B------:R-:W-:Y:S02]  /*18b0*/  UIMAD UR54, UR54, -0x3, UR43 ;  /* 0xfffffffd363678a4 */ /* 0x000fe4000f8e022b */
[----:B------:R-:W-:Y:S02]  /*18c0*/  ULOP3.LUT UP0, URZ, UR5, 0x3ff, URZ, 0xc0, !UPT ;  /* 0x000003ff053f7892 */ /* 0x000fe4000f80c03f */
[----:B------:R-:W-:Y:S02]  /*18d0*/  ULEA UR4, UR54, UR40, 0xc ;  /* 0x0000002836047291 */ /* 0x000fe4000f8e603f */
[----:B------:R-:W-:-:S02]  /*18e0*/  ULEA UR5, UR54, UR5, 0xd ;  /* 0x0000000536057291 */ /* 0x000fc4000f8e683f */
[----:B------:R-:W-:Y:S01]  /*18f0*/  PLOP3.LUT P0, PT, PT, PT, UP0, 0x80, 0x0 ;  /* 0x000000000000781c */ /* 0x000fe20003f0f008 */
[----:B------:R-:W-:Y:S02]  /*1900*/  UIADD3 UR4, UR4, 0xc400, URZ ;  /* 0x0000c40004047890 */ /* 0x000fe4000fffe03f */
[----:B------:R-:W-:Y:S02]  /*1910*/  USHF.R.U32.HI UR5, URZ, 0x4, UR5 ;  /* 0x000000043f057899 */ /* 0x000fe40008011605 */
[----:B------:R-:W-:Y:S02]  /*1920*/  USHF.R.U32.HI UR4, URZ, 0x4, UR4 ;  /* 0x000000043f047899 */ /* 0x000fe40008011604 */
[----:B------:R-:W-:Y:S02]  /*1930*/  ULOP3.LUT UR36, UR5, 0x3fff, URZ, 0xc0, !UPT ;  /* 0x00003fff05247892 */ /* 0x000fe4000f8ec03f */
[----:B------:R-:W-:-:S04]  /*1940*/  ULOP3.LUT UR56, UR4, 0x3fff, URZ, 0xc0, !UPT ;  /* 0x00003fff04387892 */ /* 0x000fc8000f8ec03f */
[----:B------:R-:W-:Y:S08]  /*1950*/  @!P0 BRA `(.L_x_821) ;  /* 0x0000000000408947 */ /* 0x000ff00003800000 */
        /* <DEDUP_REMOVED lines=16> */
.L_x_821:
[----:B------:R-:W-:Y:S01]  /*1a60*/  ULEA.HI UR4, UR48, UR48, URZ, 0x1 ;  /* 0x0000003030047291 */ /* 0x000fe2000f8f083f */
[----:B------:R-:W-:-:S03]  /*1a70*/  IMAD.U32 R2, RZ, RZ, UR49 ;  /* 0x00000031ff027e24 */ /* 0x000fc6000f8e00ff */
[----:B------:R-:W-:Y:S02]  /*1a80*/  ULOP3.LUT UR4, UR4, 0xfffffffe, URZ, 0xc0, !UPT ;  /* 0xfffffffe04047892 */ /* 0x000fe4000f8ec03f */
[----:B------:R-:W-:Y:S02]  /*1a90*/  ISETP.NE.AND P0, PT, R2, 0x3, PT ;  /* 0x000000030200780c */ /* 0x000fe40003f05270 */
[----:B------:R-:W-:-:S06]  /*1aa0*/  UIADD3 UR4, UR48, -UR4, URZ ;  /* 0x8000000430047290 */ /* 0x000fcc000fffe03f */
[----:B------:R-:W-:-:S05]  /*1ab0*/  IMAD.U32 R0, RZ, RZ, UR4 ;  /* 0x00000004ff007e24 */ /* 0x000fca000f8e00ff */
[----:B------:R-:W-:-:S04]  /*1ac0*/  SHF.L.U32 R0, R0, 0x1f, RZ ;  /* 0x0000001f00007819 */ /* 0x000fc800000006ff */
[----:B------:R-:W0:Y:S02]  /*1ad0*/  SYNCS.PHASECHK.TRANS64.TRYWAIT P1, [UR40+0x2d800], R0 ;  /* 0x02d80000ff0075a7 */ /* 0x000e240008020168 */
[----:B0-----:R-:W-:Y:S05]  /*1ae0*/  @!P1 BRA `(.L_x_822) ;  /* 0x0000012000e89947 */ /* 0x001fea0003800000 */
.L_x_978:
[----:B------:R-:W-:Y:S05]  /*1af0*/  @!P0 BRA `(.L_x_823) ;  /* 0x0000000000048947 */ /* 0x000fea0003800000 */
[----:B------:R-:W-:Y:S01]  /*1b00*/  BPT.TRAP 0x1 ;  /* 0x000000040000795c */ /* 0x000fe20000300000 */
.L_x_823:
[----:B0-----:R-:W-:Y:S02]  /*1b10*/  IMAD.U32 R3, RZ, RZ, UR46 ;  /* 0x0000002eff037e24 */ /* 0x001fe4000f8e00ff */
[----:B------:R-:W-:-:S03]  /*1b20*/  IMAD.U32 R0, RZ, RZ, UR47 ;  /* 0x0000002fff007e24 */ /* 0x000fc6000f8e00ff */
[----:B------:R-:W-:Y:S02]  /*1b30*/  LEA R3, R3, UR40, 0x3 ;  /* 0x0000002803037c11 */ /* 0x000fe4000f8e18ff */
[----:B------:R-:W-:-:S04]  /*1b40*/  SHF.L.U32 R0, R0, 0x1f, RZ ;  /* 0x0000001f00007819 */ /* 0x000fc800000006ff */
[----:B------:R0:W1:Y:S01]  /*1b50*/  SYNCS.PHASECHK.TRANS64.TRYWAIT P1, [R3+URZ+0x2d830], R0 ;  /* 0x02d83000030075a7 */ /* 0x000062000802017f */
[----:B------:R-:W-:Y:S05]  /*1b60*/  @!P0 BRA `(.L_x_824) ;  /* 0x0000000000048947 */ /* 0x000fea0003800000 */
[----:B------:R-:W-:Y:S01]  /*1b70*/  BPT.TRAP 0x1 ;  /* 0x000000040000795c */ /* 0x000fe20000300000 */
.L_x_824:
[----:B-1----:R-:W-:Y:S05]  /*1b80*/  @P1 BRA `(.L_x_825) ;  /* 0x0000000000081947 */ /* 0x002fea0003800000 */
[----:B------:R-:W1:Y:S02]  /*1b90*/  SYNCS.PHASECHK.TRANS64.TRYWAIT P1, [R3+URZ+0x2d830], R0 ;  /* 0x02d83000030075a7 */ /* 0x000e64000802017f */
[----:B-1----:R-:W-:Y:S05]  /*1ba0*/  @!P1 BRA `(.L_x_826) ;  /* 0x0000012000d09947 */ /* 0x002fea0003800000 */
.L_x_825:
[----:B------:R-:W-:Y:S05]  /*1bb0*/  WARPSYNC.ALL ;  /* 0x0000000000007948 */ /* 0x000fea0003800000 */
[----:B------:R-:W-:Y:S01]  /*1bc0*/  UIADD3 UR4, UR40, 0x15400, URZ ;  /* 0x0001540028047890 */ /* 0x000fe2000fffe03f */
[----:B------:R-:W-:Y:S01]  /*1bd0*/  WARPGROUP.ARRIVE ;  /* 0x00000000000079c5 */ /* 0x000fe20000000000 */
[----:B------:R-:W-:Y:S01]  /*1be0*/  UMOV UR5, 0x80000020 ;  /* 0x8000002000057882 */ /* 0x000fe20000000000 */
[----:B------:R-:W-:Y:S01]  /*1bf0*/  UMOV UR7, 0x80000020 ;  /* 0x8000002000077882 */ /* 0x000fe20000000000 */
[----:B------:R-:W-:Y:S01]  /*1c00*/  USHF.R.U32.HI UR4, URZ, 0x4, UR4 ;  /* 0x000000043f047899 */ /* 0x000fe20008011604 */
[----:B------:R-:W-:Y:S01]  /*1c10*/  UMOV UR9, 0x80000020 ;  /* 0x8000002000097882 */ /* 0x000fe20000000000 */
[----:B------:R-:W-:-:S02]  /*1c20*/  UMOV UR11, 0x80000020 ;  /* 0x80000020000b7882 */ /* 0x000fc40000000000 */
[----:B------:R-:W-:Y:S01]  /*1c30*/  ULOP3.LUT UR4, UR4, 0x3fff, URZ, 0xc0, !UPT ;  /* 0x00003fff04047892 */ /* 0x000fe2000f8ec03f */
[----:B------:R-:W-:Y:S01]  /*1c40*/  UMOV UR13, 0x80000020 ;  /* 0x80000020000d7882 */ /* 0x000fe20000000000 */
[----:B------:R-:W-:Y:S02]  /*1c50*/  UMOV UR15, 0x80000020 ;  /* 0x80000020000f7882 */ /* 0x000fe40000000000 */
[----:B------:R-:W-:Y:S02]  /*1c60*/  ULOP3.LUT UR32, UR4, 0x10000, URZ, 0xfc, !UPT ;  /* 0x0001000004207892 */ /* 0x000fe4000f8efc3f */
[----:B------:R-:W-:Y:S02]  /*1c70*/  ULOP3.LUT UR4, UR56, 0x10000, URZ, 0xfc, !UPT ;  /* 0x0001000038047892 */ /* 0x000fe4000f8efc3f */
[----:B------:R-:W-:Y:S02]  /*1c80*/  UIMAD UR6, UR46, 0x600, UR32 ;  /* 0x000006002e0678a4 */ /* 0x000fe4000f8e0220 */
[----:B------:R-:W-:-:S02]  /*1c90*/  UIADD3 UR8, UR4, 0x2, URZ ;  /* 0x0000000204087890 */ /* 0x000fc4000fffe03f */
[----:B------:R-:W-:Y:S02]  /*1ca0*/  UIADD3 UR10, UR6, 0x2, URZ ;  /* 0x00000002060a7890 */ /* 0x000fe4000fffe03f */
[----:B------:R-:W-:Y:S02]  /*1cb0*/  UIADD3 UR12, UR4, 0x300, URZ ;  /* 0x00000300040c7890 */ /* 0x000fe4000fffe03f */
[----:B------:R-:W-:Y:S02]  /*1cc0*/  UIADD3 UR14, UR6, 0x200, URZ ;  /* 0x00000200060e7890 */ /* 0x000fe4000fffe03f */
[----:B------:R-:W-:Y:S01]  /*1cd0*/  HGMMA.64x128x16.F32.BF16 R24, gdesc[UR4], RZ, !UPT, gsb0 ;  /* 0x01e00000041879f0 */ /* 0x000fe2000c0018ff */
        /* <DEDUP_REMOVED lines=12> */
[----:B------:R-:W-:Y:S02]  /*1da0*/  WARPGROUP.DEPBAR.LE gsb0, 0x0 ;  /* 0x00008000000079c5 */ /* 0x000fe40000010000 */
        /* <DEDUP_REMOVED lines=17> */
.L_x_827:
[----:B------:R-:W-:Y:S01]  /*1ec0*/  UISETP.NE.AND UP1, UPT, UR51, URZ, UPT ;  /* 0x0000003f3300728c */ /* 0x000fe2000bf25270 */
[----:B01----:R-:W-:Y:S01]  /*1ed0*/  VIADD R0, R137, UR39 ;  /* 0x0000002789007c36 */ /* 0x003fe20008000000 */
[----:B------:R-:W-:Y:S01]  /*1ee0*/  R2UR UR6, R3 ;  /* 0x00000000030672ca */ /* 0x000fe200000e0000 */
[----:B------:R-:W0:Y:S01]  /*1ef0*/  LDC R138, c[0x0][0x2f0] ;  /* 0x0000bc00ff8a7b82 */ /* 0x000e220000000800 */
[----:B------:R-:W-:Y:S01]  /*1f00*/  IMAD.MOV.U32 R3, RZ, RZ, -0x80 ;  /* 0xffffff80ff037424 */ /* 0x000fe200078e00ff */
[----:B------:R-:W-:Y:S01]  /*1f10*/  UISETP.NE.AND UP0, UPT, UR50, URZ, UPT ;  /* 0x0000003f3200728c */ /* 0x000fe2000bf05270 */
[----:B------:R-:W-:Y:S01]  /*1f20*/  PLOP3.LUT P1, PT, PT, PT, UP1, 0x80, 0x0 ;  /* 0x000000000000781c */ /* 0x000fe20003f2f018 */
[----:B------:R-:W-:Y:S01]  /*1f30*/  ULDC UR35, c[0x0][0x9dc] ;  /* 0x0002770000237ab9 */ /* 0x000fe20000000800 */
[----:B------:R-:W-:Y:S01]  /*1f40*/  PLOP3.LUT P2, PT, PT, PT, UP1, 0x80, 0x0 ;  /* 0x000000000000781c */ /* 0x000fe20003f4f018 */
[C---:B------:R-:W-:Y:S01]  /*1f50*/  IMAD R7, R88.reuse, R3, 0x80 ;  /* 0x0000008058077424 */ /* 0x040fe200078e0203 */
[----:B------:R-:W-:Y:S01]  /*1f60*/  ULDC UR14, c[0x0][0x9e0] ;  /* 0x00027800000e7ab9 */ /* 0x000fe20000000800 */
[----:B------:R-:W-:Y:S01]  /*1f70*/  @UP1 ULDC UR7, c[0x0][0x44c] ;  /* 0x0001130000071ab9 */ /* 0x000fe20000000800 */
[----:B------:R-:W1:Y:S01]  /*1f80*/  LDC R139, c[0x0][0x288] ;  /* 0x0000a200ff8b7b82 */ /* 0x000e620000000800 */
[----:B------:R-:W-:Y:S01]  /*1f90*/  VIADD R3, R7, 0x1 ;  /* 0x0000000107037836 */ /* 0x000fe20000000000 */
[----:B------:R-:W-:Y:S01]  /*1fa0*/  LEA R6, R88, 0xffffff80, 0x7 ;  /* 0xffffff8058067811 */ /* 0x000fe200078e38ff */
[----:B------:R-:W-:-:S02]  /*1fb0*/  UIADD3 UR6, UR6, 0x2d840, URZ ;  /* 0x0002d84006067890 */ /* 0x000fc4000fffe03f */
[----:B------:R-:W-:Y:S02]  /*1fc0*/  IMAD R3, R16, -0x2, R3 ;  /* 0xfffffffe10037824 */ /* 0x000fe400078e0203 */
[----:B------:R-:W-:Y:S01]  /*1fd0*/  @P1 IMAD.HI.U32 R2, R0, UR7, RZ ;  /* 0x0000000700021c27 */ /* 0x000fe2000f8e00ff */
[----:B------:R-:W-:Y:S01]  /*1fe0*/  @UP1 ULDC UR7, c[0x0][0x450] ;  /* 0x0001140000071ab9 */ /* 0x000fe20000000800 */
[----:B------:R-:W-:Y:S01]  /*1ff0*/  UPRMT UR6, UR41, 0x654, UR6 ;  /* 0x0000065429067896 */ /* 0x000fe20008000006 */
[----:B------:R-:W-:Y:S02]  /*2000*/  PLOP3.LUT P1, PT, PT, PT, UP0, 0x40, 0x0 ;  /* 0x000000000000781c */ /* 0x000fe40003f2e808 */
[----:B------:R-:W-:Y:S01]  /*2010*/  @P2 SHF.R.U32.HI R0, RZ, UR7, R2 ;  /* 0x00000007ff002c19 */ /* 0x000fe20008011602 */
[----:B0-----:R-:W-:-:S04]  /*2020*/  IMAD R2, R138, UR44, R3 ;  /* 0x0000002c8a027c24 */ /* 0x001fc8000f8e0203 */
[----:B------:R-:W0:Y:S01]  /*2030*/  SHFL.IDX PT, R5, R0, RZ, 0x1c1f ;  /* 0x001c1fff00057589 */ /* 0x000e2200000e0000 */
[----:B------:R-:W-:Y:S01]  /*2040*/  SYNCS.ARRIVE.TRANS64.RED.A1T0 RZ, [UR6], RZ ;  /* 0x000000ffffff79a7 */ /* 0x000fe20008100406 */
[----:B------:R-:W-:Y:S01]  /*2050*/  ULOP3.LUT UR6, URZ, UR35, URZ, 0x33, !UPT ;  /* 0x000000233f067292 */ /* 0x000fe2000f8e333f */
[----:B------:R-:W-:Y:S02]  /*2060*/  IMAD R3, R138, UR44, R7 ;  /* 0x0000002c8a037c24 */ /* 0x000fe4000f8e0207 */
[----:B-1----:R-:W-:Y:S02]  /*2070*/  IMAD.IADD R2, R2, 0x1, -R139 ;  /* 0x0000000102027824 */ /* 0x002fe400078e0a8b */
[----:B------:R-:W-:Y:S02]  /*2080*/  IMAD R8, R16, -0x2, R3 ;  /* 0xfffffffe10087824 */ /* 0x000fe400078e0203 */
[C---:B------:R-:W-:Y:S02]  /*2090*/  VIADD R9, R2.reuse, UR14 ;  /* 0x0000000e02097c36 */ /* 0x040fe40008000000 */
[----:B------:R-:W-:-:S03]  /*20a0*/  VIADD R10, R2, UR6 ;  /* 0x00000006020a7c36 */ /* 0x000fc60008000000 */
[----:B0-----:R-:W-:Y:S01]  /*20b0*/  VIADDMNMX R2, R5, R9, R8, PT ;  /* 0x0000000905027246 */ /* 0x001fe20003800108 */
[----:B------:R-:W-:Y:S01]  /*20c0*/  IMAD.IADD R3, R10, 0x1, R5 ;  /* 0x000000010a037824 */ /* 0x000fe200078e0205 */
[----:B------:R-:W-:Y:S06]  /*20d0*/  @P1 BRA `(.L_x_828) ;  /* 0x0000000000641947 */ /* 0x000fec0003800000 */
[----:B------:R-:W-:Y:S01]  /*20e0*/  IMAD R4, R138, UR44, R5 ;  /* 0x0000002c8a047c24 */ /* 0x000fe2000f8e0205 */
[----:B------:R-:W-:Y:S03]  /*20f0*/  BSSY B0, `(.L_x_829) ;  /* 0x0000013000007945 */ /* 0x000fe60003800000 */
[----:B------:R-:W-:-:S05]  /*2100*/  IMAD.IADD R5, R4, 0x1, -R139 ;  /* 0x0000000104057824 */ /* 0x000fca00078e0a8b */
[----:B------:R-:W-:-:S13]  /*2110*/  ISETP.GT.AND P1, PT, R5, -0x1, PT ;  /* 0xffffffff0500780c */ /* 0x000fda0003f24270 */
[----:B------:R-:W-:Y:S05]  /*2120*/  @P1 BRA `(.L_x_830) ;  /* 0x0000000000241947 */ /* 0x000fea0003800000 */
[----:B------:R-:W-:Y:S01]  /*2130*/  ULDC UR6, c[0x0][0x9e4] ;  /* 0x0002790000067ab9 */ /* 0x000fe20000000800 */
[----:B------:R-:W-:Y:S01]  /*2140*/  LOP3.LUT R5, RZ, R5, RZ, 0x33, !PT ;  /* 0x00000005ff057212 */ /* 0x000fe200078e33ff */
[----:B------:R-:W-:-:S05]  /*2150*/  IMAD.U32 R11, RZ, RZ, UR6 ;  /* 0x00000006ff0b7e24 */ /* 0x000fca000f8e00ff */
[----:B------:R-:W-:-:S13]  /*2160*/  ISETP.NE.AND P1, PT, R11, 0x1, PT ;  /* 0x000000010b00780c */ /* 0x000fda0003f25270 */
[----:B------:R-:W0:Y:S02]  /*2170*/  @P1 LDC.64 R12, c[0x0][0x9e8] ;  /* 0x00027a00ff0c1b82 */ /* 0x000e240000000a00 */
[----:B0-----:R-:W-:-:S05]  /*2180*/  @P1 IMAD.HI.U32 R4, R5, R12, RZ ;  /* 0x0000000c05041227 */ /* 0x001fca00078e00ff */
[----:B------:R-:W-:-:S04]  /*2190*/  @P1 SHF.R.U32.HI R5, RZ, R13, R4 ;  /* 0x0000000dff051219 */ /* 0x000fc80000011604 */
[----:B------:R-:W-:Y:S01]  /*21a0*/  LOP3.LUT R5, RZ, R5, RZ, 0x33, !PT ;  /* 0x00000005ff057212 */ /* 0x000fe200078e33ff */
[----:B------:R-:W-:Y:S06]  /*21b0*/  BRA `(.L_x_831) ;  /* 0x0000000000187947 */ /* 0x000fec0003800000 */
.L_x_830:
[----:B------:R-:W-:Y:S02]  /*21c0*/  ULDC UR6, c[0x0][0x9e4] ;  /* 0x0002790000067ab9 */ /* 0x000fe40000000800 */
[----:B------:R-:W-:-:S05]  /*21d0*/  IMAD.U32 R11, RZ, RZ, UR6 ;  /* 0x00000006ff0b7e24 */ /* 0x000fca000f8e00ff */
[----:B------:R-:W-:-:S13]  /*21e0*/  ISETP.NE.AND P1, PT, R11, 0x1, PT ;  /* 0x000000010b00780c */ /* 0x000fda0003f25270 */
[----:B------:R-:W0:Y:S02]  /*21f0*/  @P1 LDC.64 R12, c[0x0][0x9e8] ;  /* 0x00027a00ff0c1b82 */ /* 0x000e240000000a00 */
[----:B0-----:R-:W-:-:S05]  /*2200*/  @P1 IMAD.HI.U32 R4, R5, R12, RZ ;  /* 0x0000000c05041227 */ /* 0x001fca00078e00ff */
[----:B------:R-:W-:-:S07]  /*2210*/  @P1 SHF.R.U32.HI R5, RZ, R13, R4 ;  /* 0x0000000dff051219 */ /* 0x000fce0000011604 */
.L_x_831:
[----:B------:R-:W-:Y:S05]  /*2220*/  BSYNC B0 ;  /* 0x0000000000007941 */ /* 0x000fea0003800000 */
.L_x_829:
[----:B------:R-:W-:-:S04]  /*2230*/  IMAD R5, R5, R11, -R6 ;  /* 0x0000000b05057224 */ /* 0x000fc800078e0a06 */
[----:B------:R-:W-:-:S05]  /*2240*/  IMAD R5, R16, -0x2, R5 ;  /* 0xfffffffe10057824 */ /* 0x000fca00078e0205 */
[----:B------:R-:W-:Y:S02]  /*2250*/  VIADDMNMX R2, R5, R11, R2, PT ;  /* 0x0000000b05027246 */ /* 0x000fe40003800102 */
[----:B------:R-:W-:-:S07]  /*2260*/  VIMNMX R3, R3, R5, !PT ;  /* 0x0000000503037248 */ /* 0x000fce0007fe0100 */
.L_x_828:
[C---:B------:R-:W-:Y:S01]  /*2270*/  ISETP.GE.AND P6, PT, R7.reuse, 0xa, PT ;  /* 0x0000000a0700780c */ /* 0x040fe20003fc6270 */
[----:B------:R-:W-:Y:S01]  /*2280*/  UISETP.NE.AND UP0, UPT, UR50, URZ, UPT ;  /* 0x0000003f3200728c */ /* 0x000fe2000bf05270 */
[C---:B------:R-:W-:Y:S02]  /*2290*/  ISETP.GE.AND P1, PT, R7.reuse, 0x2, PT ;  /* 0x000000020700780c */ /* 0x040fe40003f26270 */
[C---:B------:R-:W-:Y:S02]  /*22a0*/  ISETP.GE.AND P2, PT, R7.reuse, 0x9, PT ;  /* 0x000000090700780c */ /* 0x040fe40003f46270 */
[----:B------:R-:W-:Y:S02]  /*22b0*/  ISETP.GE.AND P5, PT, R7, 0x11, PT ;  /* 0x000000110700780c */ /* 0x000fe40003fa6270 */
[----:B------:R-:W-:Y:S02]  /*22c0*/  LOP3.LUT R19, R19, 0xfffffffb, RZ, 0xc0, !PT ;  /* 0xfffffffb13137812 */ /* 0x000fe400078ec0ff */
[----:B------:R-:W-:-:S02]  /*22d0*/  ISETP.GT.AND P4, PT, R3, 0x1, !P1 ;  /* 0x000000010300780c */ /* 0x000fc40004f84270 */
[----:B------:R-:W-:Y:S02]  /*22e0*/  ISETP.GT.AND P3, PT, R3, 0x8, !P2 ;  /* 0x000000080300780c */ /* 0x000fe40005764270 */
[----:B------:R-:W-:Y:S02]  /*22f0*/  @P6 LOP3.LUT R19, R19, 0x4, RZ, 0xfc, !PT ;  /* 0x0000000413136812 */ /* 0x000fe400078efcff */
[C---:B------:R-:W-:Y:S02]  /*2300*/  ISETP.LT.OR P4, PT, R2.reuse, 0x2, P4 ;  /* 0x000000020200780c */ /* 0x040fe40002781670 */
[----:B------:R-:W-:Y:S02]  /*2310*/  ISETP.LT.OR P3, PT, R2, 0x9, P3 ;  /* 0x000000090200780c */ /* 0x000fe40001f61670 */
[----:B------:R-:W-:Y:S02]  /*2320*/  LOP3.LUT R19, R19, 0xfffffff7, RZ, 0xc0, !PT ;  /* 0xfffffff713137812 */ /* 0x000fe400078ec0ff */
[----:B------:R-:W-:-:S02]  /*2330*/  FSEL R25, R25, -INF , !P4 ;  /* 0xff80000019197808 */ /* 0x000fc40006000000 */
[----:B------:R-:W-:Y:S02]  /*2340*/  FSEL R28, R28, -INF , !P3 ;  /* 0xff8000001c1c7808 */ /* 0x000fe40005800000 */
[----:B------:R-:W-:Y:S02]  /*2350*/  ISETP.GT.AND P4, PT, R3, 0x9, !P6 ;  /* 0x000000090300780c */ /* 0x000fe40007784270 */
[----:B------:R-:W-:Y:S02]  /*2360*/  @P5 LOP3.LUT R19, R19, 0x8, RZ, 0xfc, !PT ;  /* 0x0000000813135812 */ /* 0x000fe400078efcff */
[----:B------:R-:W-:Y:S02]  /*2370*/  ISETP.GT.AND P3, PT, R3, 0x10, !P5 ;  /* 0x000000100300780c */ /* 0x000fe40006f64270 */
[----:B------:R-:W-:Y:S02]  /*2380*/  ISETP.GE.AND P5, PT, R7, 0x12, PT ;  /* 0x000000120700780c */ /* 0x000fe40003fa6270 */
[----:B------:R-:W-:-:S02]  /*2390*/  ISETP.LT.OR P4, PT, R2, 0xa, P4 ;  /* 0x0000000a0200780c */ /* 0x000fc40002781670 */
[----:B------:R-:W-:Y:S02]  /*23a0*/  ISETP.LT.OR P3, PT, R2, 0x11, P3 ;  /* 0x000000110200780c */ /* 0x000fe40001f61670 */
[----:B------:R-:W-:Y:S02]  /*23b0*/  FSEL R29, R29, -INF , !P4 ;  /* 0xff8000001d1d7808 */ /* 0x000fe40006000000 */
[----:B------:R-:W-:Y:S02]  /*23c0*/  ISETP.GE.AND P4, PT, R7, 0x19, PT ;  /* 0x000000190700780c */ /* 0x000fe40003f86270 */
[----:B------:R-:W-:Y:S02]  /*23d0*/  LOP3.LUT R19, R19, 0xffffffef, RZ, 0xc0, !PT ;  /* 0xffffffef13137812 */ /* 0x000fe400078ec0ff */
[----:B------:R-:W-:Y:S02]  /*23e0*/  FSEL R32, R32, -INF , !P3 ;  /* 0xff80000020207808 */ /* 0x000fe40005800000 */
[----:B------:R-:W-:-:S02]  /*23f0*/  ISETP.GT.AND P3, PT, R3, 0x11, !P5 ;  /* 0x000000110300780c */ /* 0x000fc40006f64270 */
[----:B------:R-:W-:Y:S02]  /*2400*/  @P5 LOP3.LUT R19, R19, 0x10, RZ, 0xfc, !PT ;  /* 0x0000001013135812 */ /* 0x000fe400078efcff */
[----:B------:R-:W-:Y:S02]  /*2410*/  ISETP.LT.OR P3, PT, R2, 0x12, P3 ;  /* 0x000000120200780c */ /* 0x000fe40001f61670 */
[----:B------:R-:W-:Y:S02]  /*2420*/  LOP3.LUT R19, R19, 0xfdffffff, RZ, 0xc0, !PT ;  /* 0xfdffffff13137812 */ /* 0x000fe400078ec0ff */
[----:B------:R-:W-:Y:S02]  /*2430*/  FSEL R33, R33, -INF , !P3 ;  /* 0xff80000021217808 */ /* 0x000fe40005800000 */
[----:B------:R-:W-:Y:S02]  /*2440*/  @P4 LOP3.LUT R19, R19, 0x2000000, RZ, 0xfc, !PT ;  /* 0x0200000013134812 */ /* 0x000fe400078efcff */
[----:B------:R-:W-:-:S02]  /*2450*/  ISETP.GT.AND P3, PT, R3, 0x18, !P4 ;  /* 0x000000180300780c */ /* 0x000fc40006764270 */
[----:B------:R-:W-:Y:S02]  /*2460*/  ISETP.GE.AND P4, PT, R7, 0x1a, PT ;  /* 0x0000001a0700780c */ /* 0x000fe40003f86270 */
[----:B------:R-:W-:Y:S02]  /*2470*/  ISETP.LT.OR P3, PT, R2, 0x19, P3 ;  /* 0x000000190200780c */ /* 0x000fe40001f61670 */
[----:B------:R-:W-:Y:S02]  /*2480*/  LOP3.LUT R19, R19, 0xfeffffff, RZ, 0xc0, !PT ;  /* 0xfeffffff13137812 */ /* 0x000fe400078ec0ff */
[----:B------:R-:W-:Y:S02]  /*2490*/  FSEL R36, R36, -INF , !P3 ;  /* 0xff80000024247808 */ /* 0x000fe40005800000 */
[----:B------:R-:W-:-:S04]  /*24a0*/  ISETP.GT.AND P3, PT, R3, 0x19, !P4 ;  /* 0x000000190300780c */ /* 0x000fc80006764270 */
[----:B------:R-:W-:Y:S02]  /*24b0*/  ISETP.LT.OR P3, PT, R2, 0x1a, P3 ;  /* 0x0000001a0200780c */ /* 0x000fe40001f61670 */
[----:B------:R-:W-:Y:S02]  /*24c0*/  @P4 LOP3.LUT R19, R19, 0x1000000, RZ, 0xfc, !PT ;  /* 0x0100000013134812 */ /* 0x000fe400078efcff */
[----:B------:R-:W-:Y:S02]  /*24d0*/  ISETP.GE.AND P4, PT, R7, 0x21, PT ;  /* 0x000000210700780c */ /* 0x000fe40003f86270 */
[----:B------:R-:W-:Y:S02]  /*24e0*/  LOP3.LUT R19, R19, 0xff7fffff, RZ, 0xc0, !PT ;  /* 0xff7fffff13137812 */ /* 0x000fe400078ec0ff */
[----:B------:R-:W-:Y:S02]  /*24f0*/  FSEL R37, R37, -INF , !P3 ;  /* 0xff80000025257808 */ /* 0x000fe40005800000 */
[----:B------:R-:W-:-:S04]  /*2500*/  ISETP.GT.AND P3, PT, R3, 0x20, !P4 ;  /* 0x000000200300780c */ /* 0x000fc80006764270 */
[----:B------:R-:W-:-:S03]  /*2510*/  ISETP.LT.OR P3, PT, R2, 0x21, P3 ;  /* 0x000000210200780c */ /* 0x000fc60001f61670 */
        /* <DEDUP_REMOVED lines=104> */
[----:B------:R-:W-:Y:S02]  /*2ba0*/  FSEL R73, R73, -INF , !P3 ;  /* 0xff80000049497808 */ /* 0x000fe40005800000 */
[----:B------:R-:W-:Y:S02]  /*2bb0*/  LOP3.LUT R19, R19, 0xfbffffff, RZ, 0xc0, !PT ;  /* 0xfbffffff13137812 */ /* 0x000fe400078ec0ff */
[----:B------:R-:W-:-:S04]  /*2bc0*/  ISETP.GT.AND P3, PT, R3, 0x68, !P4 ;  /* 0x000000680300780c */ /* 0x000fc80006764270 */
[----:B------:R-:W-:-:S03]  /*2bd0*/  ISETP.LT.OR P3, PT, R2, 0x69, P3 ;  /* 0x000000690200780c */ /* 0x000fc60001f61670 */
[----:B------:R-:W-:Y:S02]  /*2be0*/  @P4 LOP3.LUT R19, R19, 0x4000000, RZ, 0xfc, !PT ;  /* 0x0400000013134812 */ /* 0x000fe400078efcff */
[----:B------:R-:W-:Y:S02]  /*2bf0*/  ISETP.GE.AND P4, PT, R7, 0x6a, PT ;  /* 0x0000006a0700780c */ /* 0x000fe40003f86270 */
[----:B------:R-:W-:Y:S02]  /*2c00*/  FSEL R76, R76, -INF , !P3 ;  /* 0xff8000004c4c7808 */ /* 0x000fe40005800000 */
[----:B------:R-:W-:Y:S02]  /*2c10*/  ISETP.GT.AND P3, PT, R3, 0x69, !P4 ;  /* 0x000000690300780c */ /* 0x000fe40006764270 */
[----:B------:R-:W-:Y:S02]  /*2c20*/  LOP3.LUT R19, R19, 0xffffffdf, RZ, 0xc0, !PT ;  /* 0xffffffdf13137812 */ /* 0x000fe400078ec0ff */
[----:B------:R-:W-:-:S04]  /*2c30*/  ISETP.LT.OR P3, PT, R2, 0x6a, P3 ;  /* 0x0000006a0200780c */ /* 0x000fc80001f61670 */
[----:B------:R-:W-:Y:S02]  /*2c40*/  FSEL R77, R77, -INF , !P3 ;  /* 0xff8000004d4d7808 */ /* 0x000fe40005800000 */
[----:B------:R-:W-:Y:S02]  /*2c50*/  ISETP.GE.AND P3, PT, R7, 0x71, PT ;  /* 0x000000710700780c */ /* 0x000fe40003f66270 */
[----:B------:R-:W-:Y:S02]  /*2c60*/  @P4 LOP3.LUT R19, R19, 0x20, RZ, 0xfc, !PT ;  /* 0x0000002013134812 */ /* 0x000fe400078efcff */
[----:B------:R-:W-:Y:S02]  /*2c70*/  ISETP.GT.AND P4, PT, R3, 0x70, !P3 ;  /* 0x000000700300780c */ /* 0x000fe40005f84270 */
[----:B------:R-:W-:Y:S02]  /*2c80*/  LOP3.LUT R19, R19, 0xfffffffd, RZ, 0xc0, !PT ;  /* 0xfffffffd13137812 */ /* 0x000fe400078ec0ff */
[----:B------:R-:W-:-:S04]  /*2c90*/  ISETP.LT.OR P4, PT, R2, 0x71, P4 ;  /* 0x000000710200780c */ /* 0x000fc80002781670 */
[----:B------:R-:W-:Y:S02]  /*2ca0*/  FSEL R80, R80, -INF , !P4 ;  /* 0xff80000050507808 */ /* 0x000fe40006000000 */
[----:B------:R-:W-:-:S04]  /*2cb0*/  ISETP.GE.AND P4, PT, R7, 0x72, PT ;  /* 0x000000720700780c */ /* 0x000fc80003f86270 */
[----:B------:R-:W-:-:S04]  /*2cc0*/  ISETP.GT.AND P5, PT, R3, 0x71, !P4 ;  /* 0x000000710300780c */ /* 0x000fc800067a4270 */
[----:B------:R-:W-:-:S04]  /*2cd0*/  ISETP.LT.OR P5, PT, R2, 0x72, P5 ;  /* 0x000000720200780c */ /* 0x000fc80002fa1670 */
[----:B------:R-:W-:Y:S02]  /*2ce0*/  FSEL R81, R81, -INF , !P5 ;  /* 0xff80000051517808 */ /* 0x000fe40006800000 */
[----:B------:R-:W-:-:S04]  /*2cf0*/  ISETP.GE.AND P5, PT, R7, 0x79, PT ;  /* 0x000000790700780c */ /* 0x000fc80003fa6270 */
[----:B------:R-:W-:-:S04]  /*2d00*/  ISETP.GT.AND P6, PT, R3, 0x78, !P5 ;  /* 0x000000780300780c */ /* 0x000fc80006fc4270 */
[----:B------:R-:W-:-:S04]  /*2d10*/  ISETP.LT.OR P6, PT, R2, 0x79, P6 ;  /* 0x000000790200780c */ /* 0x000fc800037c1670 */
[----:B------:R-:W-:Y:S02]  /*2d20*/  FSEL R84, R84, -INF , !P6 ;  /* 0xff80000054547808 */ /* 0x000fe40007000000 */
[----:B------:R-:W-:-:S13]  /*2d30*/  ISETP.GE.AND P6, PT, R7, 0x1, PT ;  /* 0x000000010700780c */ /* 0x000fda0003fc6270 */
[----:B------:R-:W-:Y:S02]  /*2d40*/  @P6 LOP3.LUT R19, R19, 0x2, RZ, 0xfc, !PT ;  /* 0x0000000213136812 */ /* 0x000fe400078efcff */
[----:B------:R-:W-:Y:S02]  /*2d50*/  ISETP.GT.AND P6, PT, R3, RZ, !P6 ;  /* 0x000000ff0300720c */ /* 0x000fe400077c4270 */
[----:B------:R-:W-:Y:S02]  /*2d60*/  LOP3.LUT R19, R19, 0xfffffffe, RZ, 0xc0, !PT ;  /* 0xfffffffe13137812 */ /* 0x000fe400078ec0ff */
[----:B------:R-:W-:-:S04]  /*2d70*/  ISETP.LT.OR P6, PT, R2, 0x1, P6 ;  /* 0x000000010200780c */ /* 0x000fc800037c1670 */
[----:B------:R-:W-:Y:S02]  /*2d80*/  FSEL R24, R24, -INF , !P6 ;  /* 0xff80000018187808 */ /* 0x000fe40007000000 */
[----:B------:R-:W-:-:S13]  /*2d90*/  ISETP.GE.AND P6, PT, R7, 0x7a, PT ;  /* 0x0000007a0700780c */ /* 0x000fda0003fc6270 */
[----:B------:R-:W-:Y:S02]  /*2da0*/  @P6 LOP3.LUT R19, R19, 0x1, RZ, 0xfc, !PT ;  /* 0x0000000113136812 */ /* 0x000fe400078efcff */
[----:B------:R-:W-:Y:S02]  /*2db0*/  ISETP.GT.AND P6, PT, R3, 0x79, !P6 ;  /* 0x000000790300780c */ /* 0x000fe400077c4270 */
[----:B------:R-:W0:Y:S02]  /*2dc0*/  SHFL.IDX PT, R3, R0, 0x1, 0x1c1f ;  /* 0x003c1f0000037f89 */ /* 0x000e2400000e0000 */
[----:B------:R-:W-:-:S04]  /*2dd0*/  ISETP.LT.OR P6, PT, R2, 0x7a, P6 ;  /* 0x0000007a0200780c */ /* 0x000fc800037c1670 */
[----:B------:R-:W-:Y:S02]  /*2de0*/  FSEL R85, R85, -INF , !P6 ;  /* 0xff80000055557808 */ /* 0x000fe40007000000 */
[----:B------:R-:W-:Y:S02]  /*2df0*/  PLOP3.LUT P6, PT, PT, PT, UP0, 0x40, 0x0 ;  /* 0x000000000000781c */ /* 0x000fe40003fce808 */
[----:B0-----:R-:W-:Y:S01]  /*2e00*/  VIADDMNMX R4, R3, R9, R8, PT ;  /* 0x0000000903047246 */ /* 0x001fe20003800108 */
[----:B------:R-:W-:-:S10]  /*2e10*/  IMAD.IADD R5, R10, 0x1, R3 ;  /* 0x000000010a057824 */ /* 0x000fd400078e0203 */
[----:B------:R-:W-:Y:S05]  /*2e20*/  @P6 BRA `(.L_x_832) ;  /* 0x0000000000646947 */ /* 0x000fea0003800000 */
        /* <DEDUP_REMOVED lines=14> */
.L_x_834:
[----:B------:R-:W-:Y:S02]  /*2f10*/  ULDC UR6, c[0x0][0x9e4] ;  /* 0x0002790000067ab9 */ /* 0x000fe40000000800 */
[----:B------:R-:W-:-:S05]  /*2f20*/  IMAD.U32 R0, RZ, RZ, UR6 ;  /* 0x00000006ff007e24 */ /* 0x000fca000f8e00ff */
[----:B------:R-:W-:-:S13]  /*2f30*/  ISETP.NE.AND P6, PT, R0, 0x1, PT ;  /* 0x000000010000780c */ /* 0x000fda0003fc5270 */
[----:B------:R-:W0:Y:S02]  /*2f40*/  @P6 LDC.64 R2, c[0x0][0x9e8] ;  /* 0x00027a00ff026b82 */ /* 0x000e240000000a00 */
[----:B0-----:R-:W-:-:S05]  /*2f50*/  @P6 IMAD.HI.U32 R2, R7, R2, RZ ;  /* 0x0000000207026227 */ /* 0x001fca00078e00ff */
[----:B------:R-:W-:-:S07]  /*2f60*/  @P6 SHF.R.U32.HI R7, RZ, R3, R2 ;  /* 0x00000003ff076219 */ /* 0x000fce0000011602 */
.L_x_835:
[----:B------:R-:W-:Y:S05]  /*2f70*/  BSYNC B0 ;  /* 0x0000000000007941 */ /* 0x000fea0003800000 */
.L_x_833:
[----:B------:R-:W-:-:S04]  /*2f80*/  IMAD R7, R7, R0, -R6 ;  /* 0x0000000007077224 */ /* 0x000fc800078e0a06 */
[----:B------:R-:W-:-:S05]  /*2f90*/  IMAD R7, R16, -0x2, R7 ;  /* 0xfffffffe10077824 */ /* 0x000fca00078e0207 */
[----:B------:R-:W-:Y:S02]  /*2fa0*/  VIADDMNMX R4, R7, R0, R4, PT ;  /* 0x0000000007047246 */ /* 0x000fe40003800104 */
[----:B------:R-:W-:-:S07]  /*2fb0*/  VIMNMX R5, R5, R7, !PT ;  /* 0x0000000705057248 */ /* 0x000fce0007fe0100 */
.L_x_832:
[----:B------:R-:W-:Y:S01]  /*2fc0*/  ISETP.GT.AND P1, PT, R5, 0x1, !P1 ;  /* 0x000000010500780c */ /* 0x000fe20004f24270 */
[----:B------:R-:W-:Y:S01]  /*2fd0*/  ULDC UR33, c[0x0][0x988] ;  /* 0x0002620000217ab9 */ /* 0x000fe20000000800 */
[----:B------:R-:W-:Y:S01]  /*2fe0*/  LOP3.LUT P6, RZ, R19, 0x4, RZ, 0xc0, !PT ;  /* 0x0000000413ff7812 */ /* 0x000fe200078cc0ff */
[----:B------:R-:W-:Y:S01]  /*2ff0*/  UISETP.NE.AND UP1, UPT, UR51, URZ, UPT ;  /* 0x0000003f3300728c */ /* 0x000fe2000bf25270 */
[----:B------:R-:W-:Y:S01]  /*3000*/  ISETP.LT.OR P1, PT, R4, 0x2, P1 ;  /* 0x000000020400780c */ /* 0x000fe20000f21670 */
[----:B------:R-:W-:Y:S01]  /*3010*/  UISETP.NE.AND UP0, UPT, UR50, URZ, UPT ;  /* 0x0000003f3200728c */ /* 0x000fe2000bf05270 */
[----:B------:R-:W-:Y:S01]  /*3020*/  FMNMX.FTZ R3, R24, R25, !PT ;  /* 0x0000001918037209 */ /* 0x000fe20007810000 */
[----:B------:R-:W-:Y:S01]  /*3030*/  UMOV UR10, UR39 ;  /* 0x00000027000a7c82 */ /* 0x000fe20008000000 */
[----:B------:R-:W-:Y:S02]  /*3040*/  FSEL R27, R27, -INF , !P1 ;  /* 0xff8000001b1b7808 */ /* 0x000fe40004800000 */
[----:B------:R-:W-:-:S02]  /*3050*/  ISETP.GT.AND P1, PT, R5, 0x9, !P6 ;  /* 0x000000090500780c */ /* 0x000fc40007724270 */
[----:B------:R-:W-:Y:S02]  /*3060*/  FMNMX.FTZ R0, R28, R3, !PT ;  /* 0x000000031c007209 */ /* 0x000fe40007810000 */
[----:B------:R-:W-:Y:S01]  /*3070*/  ISETP.LT.OR P1, PT, R4, 0xa, P1 ;  /* 0x0000000a0400780c */ /* 0x000fe20000f21670 */
[----:B------:R-:W-:Y:S01]  /*3080*/  @UP1 ULDC UR6, c[0x0][0x44c] ;  /* 0x0001130000061ab9 */ /* 0x000fe20000000800 */
[----:B------:R-:W-:Y:S01]  /*3090*/  FMNMX.FTZ R3, R29, R0, !PT ;  /* 0x000000001d037209 */ /* 0x000fe20007810000 */
[----:B------:R-:W-:Y:S01]  /*30a0*/  UIMAD.WIDE.U32 UR6, UR39, UR6, URZ ;  /* 0x00000006270672a5 */ /* 0x000fe2000f8e003f */
[----:B------:R-:W-:Y:S01]  /*30b0*/  FSEL R31, R31, -INF , !P1 ;  /* 0xff8000001f1f7808 */ /* 0x000fe20004800000 */
[----:B------:R-:W-:Y:S01]  /*30c0*/  @UP1 ULDC UR11, c[0x0][0x450] ;  /* 0x00011400000b1ab9 */ /* 0x000fe20000000800 */
[----:B------:R-:W-:Y:S01]  /*30d0*/  LOP3.LUT P1, RZ, R19, 0x8, RZ, 0xc0, !PT ;  /* 0x0000000813ff7812 */ /* 0x000fe2000782c0ff */
[----:B------:R-:W-:Y:S01]  /*30e0*/  @UP1 USHF.R.U32.HI UR10, URZ, UR11, UR7 ;  /* 0x0000000b3f0a1299 */ /* 0x000fe20008011607 */
[----:B------:R-:W-:-:S02]  /*30f0*/  FMNMX.FTZ R0, R32, R3, !PT ;  /* 0x0000000320007209 */ /* 0x000fc40007810000 */
[----:B------:R-:W-:Y:S01]  /*3100*/  ISETP.GT.AND P1, PT, R5, 0x10, !P1 ;  /* 0x000000100500780c */ /* 0x000fe20004f24270 */
[----:B------:R-:W-:Y:S01]  /*3110*/  UIADD3 UR55, UR55, UR10, URZ ;  /* 0x0000000a37377290 */ /* 0x000fe2000fffe03f */
[----:B------:R-:W-:Y:S02]  /*3120*/  FMNMX.FTZ R3, R33, R0, !PT ;  /* 0x0000000021037209 */ /* 0x000fe40007810000 */
[----:B------:R-:W-:Y:S01]  /*3130*/  ISETP.LT.OR P1, PT, R4, 0x11, P1 ;  /* 0x000000110400780c */ /* 0x000fe20000f21670 */
[----:B------:R-:W-:Y:S01]  /*3140*/  UIADD3 UR14, UR55, UR14, URZ ;  /* 0x0000000e370e7290 */ /* 0x000fe2000fffe03f */
[----:B------:R-:W-:Y:S02]  /*3150*/  ISETP.GT.AND P2, PT, R5, 0x8, !P2 ;  /* 0x000000080500780c */ /* 0x000fe40005744270 */
[----:B------:R-:W-:Y:S02]  /*3160*/  FSEL R34, R34, -INF , !P1 ;  /* 0xff80000022227808 */ /* 0x000fe40004800000 */
[----:B------:R-:W-:-:S02]  /*3170*/  LOP3.LUT P1, RZ, R19, 0x10, RZ, 0xc0, !PT ;  /* 0x0000001013ff7812 */ /* 0x000fc4000782c0ff */
[----:B------:R-:W-:Y:S02]  /*3180*/  FMNMX.FTZ R0, R36, R3, !PT ;  /* 0x0000000324007209 */ /* 0x000fe40007810000 */
[----:B------:R-:W-:Y:S02]  /*3190*/  ISETP.GT.AND P1, PT, R5, 0x11, !P1 ;  /* 0x000000110500780c */ /* 0x000fe40004f24270 */
[C---:B------:R-:W-:Y:S02]  /*31a0*/  ISETP.LT.OR P2, PT, R4.reuse, 0x9, P2 ;  /* 0x000000090400780c */ /* 0x040fe40001741670 */
[----:B------:R-:W-:Y:S02]  /*31b0*/  ISETP.LT.OR P1, PT, R4, 0x12, P1 ;  /* 0x000000120400780c */ /* 0x000fe40000f21670 */
[----:B------:R-:W-:Y:S02]  /*31c0*/  FMNMX.FTZ R3, R37, R0, !PT ;  /* 0x0000000025037209 */ /* 0x000fe40007810000 */
[----:B------:R-:W-:-:S02]  /*31d0*/  FSEL R35, R35, -INF , !P1 ;  /* 0xff80000023237808 */ /* 0x000fc40004800000 */
[----:B------:R-:W-:Y:S02]  /*31e0*/  LOP3.LUT P1, RZ, R19, 0x2000000, RZ, 0xc0, !PT ;  /* 0x0200000013ff7812 */ /* 0x000fe4000782c0ff */
[----:B------:R-:W-:Y:S02]  /*31f0*/  FSEL R30, R30, -INF , !P2 ;  /* 0xff8000001e1e7808 */ /* 0x000fe40005000000 */
[----:B------:R-:W-:Y:S02]  /*3200*/  ISETP.GT.AND P1, PT, R5, 0x18, !P1 ;  /* 0x000000180500780c */ /* 0x000fe40004f24270 */
[----:B------:R-:W-:Y:S02]  /*3210*/  LOP3.LUT P2, RZ, R19, 0x40000, RZ, 0xc0, !PT ;  /* 0x0004000013ff7812 */ /* 0x000fe4000784c0ff */
[----:B------:R-:W-:Y:S02]  /*3220*/  ISETP.LT.OR P1, PT, R4, 0x19, P1 ;  /* 0x000000190400780c */ /* 0x000fe40000f21670 */
[----:B------:R-:W-:-:S02]  /*3230*/  FMNMX.FTZ R0, R40, R3, !PT ;  /* 0x0000000328007209 */ /* 0x000fc40007810000 */
[----:B------:R-:W-:Y:S02]  /*3240*/  FSEL R38, R38, -INF , !P1 ;  /* 0xff80000026267808 */ /* 0x000fe40004800000 */
[----:B------:R-:W-:Y:S02]  /*3250*/  LOP3.LUT P1, RZ, R19, 0x1000000, RZ, 0xc0, !PT ;  /* 0x0100000013ff7812 */ /* 0x000fe4000782c0ff */
[----:B------:R-:W-:Y:S02]  /*3260*/  FMNMX.FTZ R3, R41, R0, !PT ;  /* 0x0000000029037209 */ /* 0x000fe40007810000 */
[----:B------:R-:W-:Y:S02]  /*3270*/  ISETP.GT.AND P1, PT, R5, 0x19, !P1 ;  /* 0x000000190500780c */ /* 0x000fe40004f24270 */
[----:B------:R-:W-:Y:S02]  /*3280*/  LOP3.LUT P6, RZ, R19, 0x20000, RZ, 0xc0, !PT ;  /* 0x0002000013ff7812 */ /* 0x000fe400078cc0ff */
[----:B------:R-:W-:-:S02]  /*3290*/  ISETP.LT.OR P1, PT, R4, 0x1a, P1 ;  /* 0x0000001a0400780c */ /* 0x000fc40000f21670 */
[----:B------:R-:W-:Y:S02]  /*32a0*/  FMNMX.FTZ R0, R44, R3, !PT ;  /* 0x000000032c007209 */ /* 0x000fe40007810000 */
[----:B------:R-:W-:Y:S02]  /*32b0*/  FSEL R39, R39, -INF , !P1 ;  /* 0xff80000027277808 */ /* 0x000fe40004800000 */
[----:B------:R-:W-:Y:S02]  /*32c0*/  LOP3.LUT P1, RZ, R19, 0x800000, RZ, 0xc0, !PT ;  /* 0x0080000013ff7812 */ /* 0x000fe4000782c0ff */
[----:B------:R-:W-:Y:S02]  /*32d0*/  FMNMX.FTZ R3, R45, R0, !PT ;  /* 0x000000002d037209 */ /* 0x000fe40007810000 */
[----:B------:R-:W-:Y:S02]  /*32e0*/  ISETP.GT.AND P1, PT, R5, 0x20, !P1 ;  /* 0x000000200500780c */ /* 0x000fe40004f24270 */
[----:B------:R-:W-:-:S02]  /*32f0*/  FMNMX.FTZ R0, R48, R3, !PT ;  /* 0x0000000330007209 */ /* 0x000fc40007810000 */
[----:B------:R-:W-:Y:S02]  /*3300*/  ISETP.LT.OR P1, PT, R4, 0x21, P1 ;  /* 0x000000210400780c */ /* 0x000fe40000f21670 */
[----:B------:R-:W-:Y:S02]  /*3310*/  FMNMX.FTZ R3, R49, R0, !PT ;  /* 0x0000000031037209 */ /* 0x000fe40007810000 */
[----:B------:R-:W-:Y:S02]  /*3320*/  FSEL R42, R42, -INF , !P1 ;  /* 0xff8000002a2a7808 */ /* 0x000fe40004800000 */
[----:B------:R-:W-:Y:S02]  /*3330*/  LOP3.LUT P1, RZ, R19, 0x400000, RZ, 0xc0, !PT ;  /* 0x0040000013ff7812 */ /* 0x000fe4000782c0ff */
[----:B------:R-:W-:Y:S02]  /*3340*/  FMNMX.FTZ R0, R52, R3, !PT ;  /* 0x0000000334007209 */ /* 0x000fe40007810000 */
[----:B------:R-:W-:-:S02]  /*3350*/  ISETP.GT.AND P1, PT, R5, 0x21, !P1 ;  /* 0x000000210500780c */ /* 0x000fc40004f24270 */
[----:B------:R-:W-:Y:S02]  /*3360*/  FMNMX.FTZ R3, R53, R0, !PT ;  /* 0x0000000035037209 */ /* 0x000fe40007810000 */
[----:B------:R-:W-:Y:S02]  /*3370*/  ISETP.LT.OR P1, PT, R4, 0x22, P1 ;  /* 0x000000220400780c */ /* 0x000fe40000f21670 */
[----:B------:R-:W-:Y:S02]  /*3380*/  FMNMX.FTZ R0, R56, R3, !PT ;  /* 0x0000000338007209 */ /* 0x000fe40007810000 */
[----:B------:R-:W-:Y:S02]  /*3390*/  FSEL R43, R43, -INF , !P1 ;  /* 0xff8000002b2b7808 */ /* 0x000fe40004800000 */
[----:B------:R-:W-:Y:S02]  /*33a0*/  LOP3.LUT P1, RZ, R19, 0x200000, RZ, 0xc0, !PT ;  /* 0x0020000013ff7812 */ /* 0x000fe4000782c0ff */
[----:B------:R-:W-:-:S02]  /*33b0*/  FMNMX.FTZ R3, R57, R0, !PT ;  /* 0x0000000039037209 */ /* 0x000fc40007810000 */
[----:B------:R-:W-:Y:S02]  /*33c0*/  ISETP.GT.AND P1, PT, R5, 0x28, !P1 ;  /* 0x000000280500780c */ /* 0x000fe40004f24270 */
[----:B------:R-:W-:Y:S02]  /*33d0*/  FMNMX.FTZ R0, R60, R3, !PT ;  /* 0x000000033c007209 */ /* 0x000fe40007810000 */
[----:B------:R-:W-:Y:S02]  /*33e0*/  ISETP.LT.OR P1, PT, R4, 0x29, P1 ;  /* 0x000000290400780c */ /* 0x000fe40000f21670 */
[----:B------:R-:W-:Y:S02]  /*33f0*/  FMNMX.FTZ R3, R61, R0, !PT ;  /* 0x000000003d037209 */ /* 0x000fe40007810000 */
[----:B------:R-:W-:Y:S02]  /*3400*/  FSEL R46, R46, -INF , !P1 ;  /* 0xff8000002e2e7808 */ /* 0x000fe40004800000 */
[----:B------:R-:W-:-:S02]  /*3410*/  LOP3.LUT P1, RZ, R19, 0x100000, RZ, 0xc0, !PT ;  /* 0x0010000013ff7812 */ /* 0x000fc4000782c0ff */
[----:B------:R-:W-:Y:S02]  /*3420*/  FMNMX.FTZ R0, R64, R3, !PT ;  /* 0x0000000340007209 */ /* 0x000fe40007810000 */
[----:B------:R-:W-:Y:S02]  /*3430*/  ISETP.GT.AND P1, PT, R5, 0x29, !P1 ;  /* 0x000000290500780c */ /* 0x000fe40004f24270 */
[----:B------:R-:W-:Y:S02]  /*3440*/  FMNMX.FTZ R3, R65, R0, !PT ;  /* 0x0000000041037209 */ /* 0x000fe40007810000 */
[----:B------:R-:W-:Y:S02]  /*3450*/  ISETP.LT.OR P1, PT, R4, 0x2a, P1 ;  /* 0x0000002a0400780c */ /* 0x000fe40000f21670 */
[----:B------:R-:W-:Y:S02]  /*3460*/  FMNMX.FTZ R0, R68, R3, !PT ;  /* 0x0000000344007209 */ /* 0x000fe40007810000 */
[----:B------:R-:W-:-:S02]  /*3470*/  FSEL R47, R47, -INF , !P1 ;  /* 0xff8000002f2f7808 */ /* 0x000fc40004800000 */
[----:B------:R-:W-:Y:S02]  /*3480*/  LOP3.LUT P1, RZ, R19, 0x80000, RZ, 0xc0, !PT ;  /* 0x0008000013ff7812 */ /* 0x000fe4000782c0ff */
[----:B------:R-:W-:Y:S02]  /*3490*/  FMNMX.FTZ R3, R69, R0, !PT ;  /* 0x0000000045037209 */ /* 0x000fe40007810000 */
[----:B------:R-:W-:Y:S02]  /*34a0*/  ISETP.GT.AND P1, PT, R5, 0x30, !P1 ;  /* 0x000000300500780c */ /* 0x000fe40004f24270 */
[----:B------:R-:W-:Y:S02]  /*34b0*/  FMNMX.FTZ R0, R72, R3, !PT ;  /* 0x0000000348007209 */ /* 0x000fe40007810000 */
[----:B------:R-:W-:Y:S02]  /*34c0*/  ISETP.LT.OR P1, PT, R4, 0x31, P1 ;  /* 0x000000310400780c */ /* 0x000fe40000f21670 */
[----:B------:R-:W-:-:S02]  /*34d0*/  FMNMX.FTZ R3, R73, R0, !PT ;  /* 0x0000000049037209 */ /* 0x000fc40007810000 */
[----:B------:R-:W-:Y:S02]  /*34e0*/  FSEL R50, R50, -INF , !P1 ;  /* 0xff80000032327808 */ /* 0x000fe40004800000 */
[----:B------:R-:W-:Y:S02]  /*34f0*/  ISETP.GT.AND P1, PT, R5, 0x31, !P2 ;  /* 0x000000310500780c */ /* 0x000fe40005724270 */
[----:B------:R-:W-:Y:S02]  /*3500*/  FMNMX.FTZ R0, R76, R3, !PT ;  /* 0x000000034c007209 */ /* 0x000fe40007810000 */
[----:B------:R-:W-:Y:S02]  /*3510*/  ISETP.LT.OR P1, PT, R4, 0x32, P1 ;  /* 0x000000320400780c */ /* 0x000fe40000f21670 */
[----:B------:R-:W-:Y:S02]  /*3520*/  FMNMX.FTZ R3, R77, R0, !PT ;  /* 0x000000004d037209 */ /* 0x000fe40007810000 */
[----:B------:R-:W-:-:S02]  /*3530*/  FSEL R51, R51, -INF , !P1 ;  /* 0xff80000033337808 */ /* 0x000fc40004800000 */
        /* <DEDUP_REMOVED lines=10> */
[----:B------:R-:W-:Y:S01]  /*35e0*/  LOP3.LUT P2, RZ, R19, 0x80, RZ, 0xc0, !PT ;  /* 0x0000008013ff7812 */ /* 0x000fe2000784c0ff */
[----:B------:R-:W0:Y:S01]  /*35f0*/  SHFL.BFLY PT, R0, R3, 0x2, 0x1f ;  /* 0x0c401f0003007f89 */ /* 0x000e2200000e0000 */
[----:B------:R-:W-:-:S02]  /*3600*/  FSEL R55, R55, -INF , !P1 ;  /* 0xff80000037377808 */ /* 0x000fc40004800000 */
[C---:B------:R-:W-:Y:S02]  /*3610*/  LOP3.LUT P1, RZ, R19.reuse, 0x8000, RZ, 0xc0, !PT ;  /* 0x0000800013ff7812 */ /* 0x040fe4000782c0ff */
[----:B------:R-:W-:Y:S02]  /*3620*/  LOP3.LUT P6, RZ, R19, 0x40, RZ, 0xc0, !PT ;  /* 0x0000004013ff7812 */ /* 0x000fe400078cc0ff */
[C---:B------:R-:W-:Y:S02]  /*3630*/  ISETP.GT.AND P1, PT, R5.reuse, 0x40, !P1 ;  /* 0x000000400500780c */ /* 0x040fe40004f24270 */
[C---:B------:R-:W-:Y:S02]  /*3640*/  ISETP.GT.AND P3, PT, R5.reuse, 0x70, !P3 ;  /* 0x000000700500780c */ /* 0x040fe40005f64270 */
[----:B------:R-:W-:Y:S02]  /*3650*/  ISETP.LT.OR P1, PT, R4, 0x41, P1 ;  /* 0x000000410400780c */ /* 0x000fe40000f21670 */
[----:B------:R-:W-:-:S02]  /*3660*/  ISETP.GT.AND P4, PT, R5, 0x71, !P4 ;  /* 0x000000710500780c */ /* 0x000fc40006784270 */
[----:B------:R-:W-:Y:S02]  /*3670*/  FSEL R58, R58, -INF , !P1 ;  /* 0xff8000003a3a7808 */ /* 0x000fe40004800000 */
[----:B------:R-:W-:Y:S02]  /*3680*/  LOP3.LUT P1, RZ, R19, 0x4000, RZ, 0xc0, !PT ;  /* 0x0000400013ff7812 */ /* 0x000fe4000782c0ff */
[C---:B------:R-:W-:Y:S02]  /*3690*/  ISETP.LT.OR P3, PT, R4.reuse, 0x71, P3 ;  /* 0x000000710400780c */ /* 0x040fe40001f61670 */
[C---:B------:R-:W-:Y:S02]  /*36a0*/  ISETP.GT.AND P1, PT, R5.reuse, 0x41, !P1 ;  /* 0x000000410500780c */ /* 0x040fe40004f24270 */
[----:B------:R-:W-:Y:S02]  /*36b0*/  ISETP.GT.AND P5, PT, R5, 0x78, !P5 ;  /* 0x000000780500780c */ /* 0x000fe40006fa4270 */
[----:B------:R-:W-:-:S02]  /*36c0*/  ISETP.LT.OR P1, PT, R4, 0x42, P1 ;  /* 0x000000420400780c */ /* 0x000fc40000f21670 */
[----:B0-----:R-:W-:Y:S02]  /*36d0*/  FMNMX.FTZ R6, R3, R0, !PT ;  /* 0x0000000003067209 */ /* 0x001fe40007810000 */
[----:B------:R-:W-:Y:S02]  /*36e0*/  FSEL R59, R59, -INF , !P1 ;  /* 0xff8000003b3b7808 */ /* 0x000fe40004800000 */
[----:B------:R-:W-:Y:S01]  /*36f0*/  LOP3.LUT P1, RZ, R19, 0x2000, RZ, 0xc0, !PT ;  /* 0x0000200013ff7812 */ /* 0x000fe2000782c0ff */
[----:B------:R-:W0:Y:S01]  /*3700*/  SHFL.BFLY PT, R7, R6, 0x1, 0x1f ;  /* 0x0c201f0006077f89 */ /* 0x000e2200000e0000 */
[----:B------:R-:W-:Y:S02]  /*3710*/  ISETP.LT.OR P4, PT, R4, 0x72, P4 ;  /* 0x000000720400780c */ /* 0x000fe40002781670 */
[----:B------:R-:W-:Y:S02]  /*3720*/  ISETP.GT.AND P1, PT, R5, 0x48, !P1 ;  /* 0x000000480500780c */ /* 0x000fe40004f24270 */
[----:B------:R-:W-:-:S02]  /*3730*/  FSEL R82, R82, -INF , !P3 ;  /* 0xff80000052527808 */ /* 0x000fc40005800000 */
[C---:B------:R-:W-:Y:S02]  /*3740*/  ISETP.LT.OR P1, PT, R4.reuse, 0x49, P1 ;  /* 0x000000490400780c */ /* 0x040fe40000f21670 */
[----:B------:R-:W-:Y:S02]  /*3750*/  ISETP.LT.OR P5, PT, R4, 0x79, P5 ;  /* 0x000000790400780c */ /* 0x000fe40002fa1670 */
[----:B------:R-:W-:Y:S02]  /*3760*/  FSEL R62, R62, -INF , !P1 ;  /* 0xff8000003e3e7808 */ /* 0x000fe40004800000 */
[----:B------:R-:W-:Y:S02]  /*3770*/  LOP3.LUT P1, RZ, R19, 0x1000, RZ, 0xc0, !PT ;  /* 0x0000100013ff7812 */ /* 0x000fe4000782c0ff */
[----:B------:R-:W-:Y:S02]  /*3780*/  FSEL R83, R83, -INF , !P4 ;  /* 0xff80000053537808 */ /* 0x000fe40006000000 */
[----:B------:R-:W-:-:S02]  /*3790*/  ISETP.GT.AND P1, PT, R5, 0x49, !P1 ;  /* 0x000000490500780c */ /* 0x000fc40004f24270 */
[----:B------:R-:W-:Y:S02]  /*37a0*/  FSEL R86, R86, -INF , !P5 ;  /* 0xff80000056567808 */ /* 0x000fe40006800000 */
[----:B------:R-:W-:Y:S02]  /*37b0*/  ISETP.LT.OR P1, PT, R4, 0x4a, P1 ;  /* 0x0000004a0400780c */ /* 0x000fe40000f21670 */
[----:B0-----:R-:W-:Y:S02]  /*37c0*/  FMNMX.FTZ R0, R6, R7, !PT ;  /* 0x0000000706007209 */ /* 0x001fe40007810000 */
[----:B------:R-:W-:Y:S02]  /*37d0*/  FSEL R63, R63, -INF , !P1 ;  /* 0xff8000003f3f7808 */ /* 0x000fe40004800000 */
[----:B------:R-:W-:Y:S01]  /*37e0*/  LOP3.LUT P1, RZ, R19, 0x800, RZ, 0xc0, !PT ;  /* 0x0000080013ff7812 */ /* 0x000fe2000782c0ff */
[----:B------:R-:W-:-:S03]  /*37f0*/  FMUL.FTZ R9, R0, UR33 ;  /* 0x0000002100097c20 */ /* 0x000fc60008410000 */
[----:B------:R-:W-:-:S04]  /*3800*/  ISETP.GT.AND P1, PT, R5, 0x50, !P1 ;  /* 0x000000500500780c */ /* 0x000fc80004f24270 */
[----:B------:R-:W-:-:S04]  /*3810*/  ISETP.LT.OR P1, PT, R4, 0x51, P1 ;  /* 0x000000510400780c */ /* 0x000fc80000f21670 */
[----:B------:R-:W-:Y:S02]  /*3820*/  FSEL R66, R66, -INF , !P1 ;  /* 0xff80000042427808 */ /* 0x000fe40004800000 */
[----:B------:R-:W-:-:S04]  /*3830*/  LOP3.LUT P1, RZ, R19, 0x400, RZ, 0xc0, !PT ;  /* 0x0000040013ff7812 */ /* 0x000fc8000782c0ff */
        /* <DEDUP_REMOVED lines=11> */
[----:B------:R-:W-:Y:S02]  /*38f0*/  ISETP.GT.AND P1, PT, R5, 0x60, !P2 ;  /* 0x000000600500780c */ /* 0x000fe40005724270 */
[----:B------:R-:W-:Y:S02]  /*3900*/  LOP3.LUT P2, RZ, R19, 0x20, RZ, 0xc0, !PT ;  /* 0x0000002013ff7812 */ /* 0x000fe4000784c0ff */
[----:B------:R-:W-:Y:S02]  /*3910*/  ISETP.LT.OR P1, PT, R4, 0x61, P1 ;  /* 0x000000610400780c */ /* 0x000fe40000f21670 */
[----:B------:R-:W-:Y:S02]  /*3920*/  ISETP.GT.AND P2, PT, R5, 0x69, !P2 ;  /* 0x000000690500780c */ /* 0x000fe40005744270 */
[----:B------:R-:W-:-:S02]  /*3930*/  FSEL R74, R74, -INF , !P1 ;  /* 0xff8000004a4a7808 */ /* 0x000fc40004800000 */
[----:B------:R-:W-:Y:S02]  /*3940*/  ISETP.GT.AND P1, PT, R5, 0x61, !P6 ;  /* 0x000000610500780c */ /* 0x000fe40007724270 */
[----:B------:R-:W-:Y:S02]  /*3950*/  LOP3.LUT P6, RZ, R19, 0x2, RZ, 0xc0, !PT ;  /* 0x0000000213ff7812 */ /* 0x000fe400078cc0ff */
[C---:B------:R-:W-:Y:S02]  /*3960*/  ISETP.LT.OR P1, PT, R4.reuse, 0x62, P1 ;  /* 0x000000620400780c */ /* 0x040fe40000f21670 */
[----:B------:R-:W-:Y:S02]  /*3970*/  ISETP.LT.OR P2, PT, R4, 0x6a, P2 ;  /* 0x0000006a0400780c */ /* 0x000fe40001741670 */
[----:B------:R-:W-:Y:S02]  /*3980*/  FSEL R75, R75, -INF , !P1 ;  /* 0xff8000004b4b7808 */ /* 0x000fe40004800000 */
[----:B------:R-:W-:-:S02]  /*3990*/  FSETP.NEU.FTZ.AND P1, PT, R0, -INF , PT ;  /* 0xff8000000000780b */ /* 0x000fc40003f3d000 */
[----:B------:R-:W-:Y:S02]  /*39a0*/  FSEL R79, R79, -INF , !P2 ;  /* 0xff8000004f4f7808 */ /* 0x000fe40005000000 */
[----:B------:R-:W-:Y:S02]  /*39b0*/  FSEL R9, R9, RZ, P1 ;  /* 0x000000ff09097208 */ /* 0x000fe40000800000 */
[----:B------:R-:W-:Y:S02]  /*39c0*/  ISETP.GT.AND P1, PT, R5, RZ, !P6 ;  /* 0x000000ff0500720c */ /* 0x000fe40007724270 */
[----:B------:R-:W-:Y:S01]  /*39d0*/  LOP3.LUT P6, RZ, R19, 0x1, RZ, 0xc0, !PT ;  /* 0x0000000113ff7812 */ /* 0x000fe200078cc0ff */
[--C-:B------:R-:W-:Y:S01]  /*39e0*/  FFMA.FTZ R10, R28, UR33, -R9.reuse ;  /* 0x000000211c0a7c23 */ /* 0x100fe20008010809 */
[----:B------:R-:W-:Y:S01]  /*39f0*/  ISETP.LT.OR P1, PT, R4, 0x1, P1 ;  /* 0x000000010400780c */ /* 0x000fe20000f21670 */
[--C-:B------:R-:W-:Y:S01]  /*3a00*/  FFMA.FTZ R12, R32, UR33, -R9.reuse ;  /* 0x00000021200c7c23 */ /* 0x100fe20008010809 */
[----:B------:R-:W-:Y:S01]  /*3a10*/  ISETP.GT.AND P6, PT, R5, 0x79, !P6 ;  /* 0x000000790500780c */ /* 0x000fe200077c4270 */
[--C-:B------:R-:W-:Y:S01]  /*3a20*/  FFMA.FTZ R8, R24, UR33, -R9.reuse ;  /* 0x0000002118087c23 */ /* 0x100fe20008010809 */
[----:B------:R-:W-:Y:S01]  /*3a30*/  FSEL R2, R26, -INF , !P1 ;  /* 0xff8000001a027808 */ /* 0x000fe20004800000 */
[--C-:B------:R-:W-:Y:S01]  /*3a40*/  FFMA.FTZ R3, R25, UR33, -R9.reuse ;  /* 0x0000002119037c23 */ /* 0x100fe20008010809 */
[----:B------:R-:W-:Y:S01]  /*3a50*/  LOP3.LUT P1, RZ, R19, 0x4000000, RZ, 0xc0, !PT ;  /* 0x0400000013ff7812 */ /* 0x000fe2000782c0ff */
[--C-:B------:R-:W-:Y:S01]  /*3a60*/  FFMA.FTZ R7, R29, UR33, -R9.reuse ;  /* 0x000000211d077c23 */ /* 0x100fe20008010809 */
[----:B------:R-:W-:Y:S01]  /*3a70*/  FMNMX.FTZ R11, R2, R27, !PT ;  /* 0x0000001b020b7209 */ /* 0x000fe20007810000 */
[----:B------:R-:W-:Y:S01]  /*3a80*/  MUFU.EX2 R8, R8 ;  /* 0x0000000800087308 */ /* 0x000fe20000000800 */
[----:B------:R-:W-:Y:S01]  /*3a90*/  ISETP.GT.AND P1, PT, R5, 0x68, !P1 ;  /* 0x000000680500780c */ /* 0x000fe20004f24270 */
[--C-:B------:R-:W-:Y:S01]  /*3aa0*/  FFMA.FTZ R13, R33, UR33, -R9.reuse ;  /* 0x00000021210d7c23 */ /* 0x100fe20008010809 */
[----:B------:R-:W-:Y:S01]  /*3ab0*/  FMNMX.FTZ R6, R30, R11, !PT ;  /* 0x0000000b1e067209 */ /* 0x000fe20007810000 */
[--C-:B------:R-:W-:Y:S01]  /*3ac0*/  FFMA.FTZ R15, R37, UR33, -R9.reuse ;  /* 0x00000021250f7c23 */ /* 0x100fe20008010809 */
[----:B------:R-:W-:Y:S01]  /*3ad0*/  ISETP.LT.OR P1, PT, R4, 0x69, P1 ;  /* 0x000000690400780c */ /* 0x000fe20000f21670 */
[--C-:B------:R-:W-:Y:S01]  /*3ae0*/  FFMA.FTZ R14, R36, UR33, -R9.reuse ;  /* 0x00000021240e7c23 */ /* 0x100fe20008010809 */
[----:B------:R-:W-:Y:S01]  /*3af0*/  FMNMX.FTZ R11, R31, R6, !PT ;  /* 0x000000061f0b7209 */ /* 0x000fe20007810000 */
[----:B------:R-:W0:Y:S01]  /*3b00*/  MUFU.EX2 R3, R3 ;  /* 0x0000000300037308 */ /* 0x000e220000000800 */
[----:B------:R-:W-:Y:S01]  /*3b10*/  FSEL R78, R78, -INF , !P1 ;  /* 0xff8000004e4e7808 */ /* 0x000fe20004800000 */
[--C-:B------:R-:W-:Y:S01]  /*3b20*/  FFMA.FTZ R24, R40, UR33, -R9.reuse ;  /* 0x0000002128187c23 */ /* 0x100fe20008010809 */
[----:B------:R-:W-:Y:S01]  /*3b30*/  FMNMX.FTZ R6, R34, R11, !PT ;  /* 0x0000000b22067209 */ /* 0x000fe20007810000 */
[--C-:B------:R-:W-:Y:S01]  /*3b40*/  FFMA.FTZ R21, R41, UR33, -R9.reuse ;  /* 0x0000002129157c23 */ /* 0x100fe20008010809 */
[----:B------:R-:W-:Y:S01]  /*3b50*/  ISETP.LT.OR P6, PT, R4, 0x7a, P6 ;  /* 0x0000007a0400780c */ /* 0x000fe200037c1670 */
[--C-:B------:R-:W-:Y:S01]  /*3b60*/  FFMA.FTZ R26, R44, UR33, -R9.reuse ;  /* 0x000000212c1a7c23 */ /* 0x100fe20008010809 */
[----:B------:R-:W-:Y:S01]  /*3b70*/  FMNMX.FTZ R11, R35, R6, !PT ;  /* 0x00000006230b7209 */ /* 0x000fe20007810000 */
[--C-:B------:R-:W-:Y:S01]  /*3b80*/  FFMA.FTZ R25, R45, UR33, -R9.reuse ;  /* 0x000000212d197c23 */ /* 0x100fe20008010809 */
[----:B------:R-:W-:Y:S01]  /*3b90*/  FSEL R87, R87, -INF , !P6 ;  /* 0xff80000057577808 */ /* 0x000fe20007000000 */
        /* <DEDUP_REMOVED lines=16> */
[----:B------:R-:W-:Y:S01]  /*3ca0*/  FFMA.FTZ R61, R85, UR33, -R9 ;  /* 0x00000021553d7c23 */ /* 0x000fe20008010809 */
[----:B------:R-:W-:Y:S01]  /*3cb0*/  FMNMX.FTZ R6, R46, R11, !PT ;  /* 0x0000000b2e067209 */ /* 0x000fe20007810000 */
[----:B------:R-:W1:Y:S03]  /*3cc0*/  MUFU.EX2 R10, R10 ;  /* 0x0000000a000a7308 */ /* 0x000e660000000800 */
[----:B------:R-:W-:-:S04]  /*3cd0*/  FMNMX.FTZ R11, R47, R6, !PT ;  /* 0x000000062f0b7209 */ /* 0x000fc80007810000 */
[----:B------:R-:W-:Y:S01]  /*3ce0*/  FMNMX.FTZ R6, R50, R11, !PT ;  /* 0x0000000b32067209 */ /* 0x000fe20007810000 */
[----:B------:R-:W2:Y:S03]  /*3cf0*/  MUFU.EX2 R7, R7 ;  /* 0x0000000700077308 */ /* 0x000ea60000000800 */
[----:B------:R-:W-:-:S04]  /*3d00*/  FMNMX.FTZ R11, R51, R6, !PT ;  /* 0x00000006330b7209 */ /* 0x000fc80007810000 */
[----:B------:R-:W-:Y:S01]  /*3d10*/  FMNMX.FTZ R6, R54, R11, !PT ;  /* 0x0000000b36067209 */ /* 0x000fe20007810000 */
[----:B------:R-:W-:Y:S03]  /*3d20*/  MUFU.EX2 R12, R12 ;  /* 0x0000000c000c7308 */ /* 0x000fe60000000800 */
[----:B------:R-:W-:-:S04]  /*3d30*/  FMNMX.FTZ R11, R55, R6, !PT ;  /* 0x00000006370b7209 */ /* 0x000fc80007810000 */
[----:B------:R-:W-:Y:S01]  /*3d40*/  FMNMX.FTZ R6, R58, R11, !PT ;  /* 0x0000000b3a067209 */ /* 0x000fe20007810000 */
[----:B------:R-:W-:Y:S03]  /*3d50*/  MUFU.EX2 R13, R13 ;  /* 0x0000000d000d7308 */ /* 0x000fe60000000800 */
[----:B------:R-:W-:Y:S01]  /*3d60*/  FMNMX.FTZ R11, R59, R6, !PT ;  /* 0x000000063b0b7209 */ /* 0x000fe20007810000 */
[--C-:B------:R-:W-:Y:S01]  /*3d70*/  FFMA.FTZ R6, R48, UR33, -R9.reuse ;  /* 0x0000002130067c23 */ /* 0x100fe20008010809 */
[----:B------:R-:W-:Y:S02]  /*3d80*/  FFMA.FTZ R48, R73, UR33, -R9 ;  /* 0x0000002149307c23 */ /* 0x000fe40008010809 */
        /* <DEDUP_REMOVED lines=22> */
[----:B------:R-:W-:-:S03]  /*3ef0*/  FFMA.FTZ R32, R60, UR33, -R9 ;  /* 0x000000213c207c23 */ /* 0x000fc60008010809 */
[----:B------:R-:W-:Y:S01]  /*3f00*/  FMNMX.FTZ R4, R86, R11, !PT ;  /* 0x0000000b56047209 */ /* 0x000fe20007810000 */
[----:B------:R-:W-:Y:S03]  /*3f10*/  MUFU.EX2 R6, R6 ;  /* 0x0000000600067308 */ /* 0x000fe60000000800 */
[----:B------:R-:W-:-:S05]  /*3f20*/  FMNMX.FTZ R4, R87, R4, !PT ;  /* 0x0000000457047209 */ /* 0x000fca0007810000 */
[----:B------:R-:W3:Y:S01]  /*3f30*/  SHFL.BFLY PT, R11, R4, 0x2, 0x1f ;  /* 0x0c401f00040b7f89 */ /* 0x000ee200000e0000 */
[----:B------:R-:W-:Y:S08]  /*3f40*/  MUFU.EX2 R29, R29 ;  /* 0x0000001d001d7308 */ /* 0x000ff00000000800 */
[----:B------:R-:W-:Y:S08]  /*3f50*/  MUFU.EX2 R20, R20 ;  /* 0x0000001400147308 */ /* 0x000ff00000000800 */
[----:B------:R-:W-:Y:S01]  /*3f60*/  MUFU.EX2 R5, R5 ;  /* 0x0000000500057308 */ /* 0x000fe20000000800 */
[----:B---3--:R-:W-:-:S07]  /*3f70*/  FMNMX.FTZ R11, R4, R11, !PT ;  /* 0x0000000b040b7209 */ /* 0x008fce0007810000 */
[----:B------:R-:W-:Y:S01]  /*3f80*/  MUFU.EX2 R28, R28 ;  /* 0x0000001c001c7308 */ /* 0x000fe20000000800 */
[----:B------:R-:W3:Y:S07]  /*3f90*/  SHFL.BFLY PT, R4, R11, 0x1, 0x1f ;  /* 0x0c201f000b047f89 */ /* 0x000eee00000e0000 */
[----:B------:R-:W-:Y:S08]  /*3fa0*/  MUFU.EX2 R33, R33 ;  /* 0x0000002100217308 */ /* 0x000ff00000000800 */
[----:B------:R-:W-:Y:S08]  /*3fb0*/  MUFU.EX2 R32, R32 ;  /* 0x0000002000207308 */ /* 0x000ff00000000800 */
[----:B------:R-:W-:Y:S01]  /*3fc0*/  MUFU.EX2 R37, R37 ;  /* 0x0000002500257308 */ /* 0x000fe20000000800 */
[----:B---3--:R-:W-:-:S04]  /*3fd0*/  FMNMX.FTZ R4, R11, R4, !PT ;  /* 0x000000040b047209 */ /* 0x008fc80007810000 */
[C---:B------:R-:W-:Y:S01]  /*3fe0*/  FSETP.NEU.FTZ.AND P1, PT, R4.reuse, -INF , PT ;  /* 0xff8000000400780b */ /* 0x040fe20003f3d000 */
[----:B------:R-:W-:Y:S02]  /*3ff0*/  FMUL.FTZ R60, R4, UR33 ;  /* 0x00000021043c7c20 */ /* 0x000fe40008410000 */
[----:B------:R-:W-:Y:S03]  /*4000*/  MUFU.EX2 R36, R36 ;  /* 0x0000002400247308 */ /* 0x000fe60000000800 */
[----:B------:R-:W-:Y:S02]  /*4010*/  FSEL R60, R60, RZ, P1 ;  /* 0x000000ff3c3c7208 */ /* 0x000fe40000800000 */
[----:B------:R-:W-:-:S03]  /*4020*/  PLOP3.LUT P1, PT, PT, PT, UP0, 0x40, 0x0 ;  /* 0x000000000000781c */ /* 0x000fc60003f2e808 */
        /* <DEDUP_REMOVED lines=16> */
[----:B------:R0:W3:Y:S01]  /*4130*/  MUFU.EX2 R68, R11 ;  /* 0x0000000b00447308 */ /* 0x0000e20000000800 */
[--C-:B------:R-:W-:Y:S01]  /*4140*/  FFMA.FTZ R47, R59, UR33, -R60.reuse ;  /* 0x000000213b2f7c23 */ /* 0x100fe2000801083c */
[--C-:B------:R-:W-:Y:S01]  /*4150*/  FFMA.FTZ R51, R63, UR33, -R60.reuse ;  /* 0x000000213f337c23 */ /* 0x100fe2000801083c */
[--C-:B------:R-:W-:Y:S01]  /*4160*/  FFMA.FTZ R70, R70, UR33, -R60.reuse ;  /* 0x0000002146467c23 */ /* 0x100fe2000801083c */
[--C-:B------:R-:W-:Y:S01]  /*4170*/  FFMA.FTZ R71, R71, UR33, -R60.reuse ;  /* 0x0000002147477c23 */ /* 0x100fe2000801083c */
[--C-:B------:R-:W-:Y:S01]  /*4180*/  FFMA.FTZ R74, R74, UR33, -R60.reuse ;  /* 0x000000214a4a7c23 */ /* 0x100fe2000801083c */
[--C-:B------:R-:W-:Y:S01]  /*4190*/  FFMA.FTZ R75, R75, UR33, -R60.reuse ;  /* 0x000000214b4b7c23 */ /* 0x100fe2000801083c */
[--C-:B------:R-:W-:Y:S01]  /*41a0*/  FFMA.FTZ R78, R78, UR33, -R60.reuse ;  /* 0x000000214e4e7c23 */ /* 0x100fe2000801083c */
[----:B------:R4:W5:Y:S01]  /*41b0*/  MUFU.EX2 R69, R64 ;  /* 0x0000004000457308 */ /* 0x0009620000000800 */
[----:B0-----:R-:W-:Y:S01]  /*41c0*/  FADD.FTZ R11, R8, R3 ;  /* 0x00000003080b7221 */ /* 0x001fe20000010000 */
[----:B------:R-:W-:Y:S01]  /*41d0*/  F2FP.BF16.F32.PACK_AB R8, R3, R8 ;  /* 0x000000080308723e */ /* 0x000fe200000010ff */
[--C-:B------:R-:W-:Y:S01]  /*41e0*/  FFMA.FTZ R3, R66, UR33, -R60.reuse ;  /* 0x0000002142037c23 */ /* 0x100fe2000801083c */
[--C-:B------:R-:W-:Y:S01]  /*41f0*/  FFMA.FTZ R79, R79, UR33, -R60.reuse ;  /* 0x000000214f4f7c23 */ /* 0x100fe2000801083c */
[----:B-1----:R-:W-:Y:S01]  /*4200*/  FADD.FTZ R54, R10, R11 ;  /* 0x0000000b0a367221 */ /* 0x002fe20000010000 */
[C---:B--2---:R-:W-:Y:S01]  /*4210*/  F2FP.BF16.F32.PACK_AB R10, R7.reuse, R10 ;  /* 0x0000000a070a723e */ /* 0x044fe200000010ff */
[----:B------:R-:W-:Y:S01]  /*4220*/  FFMA.FTZ R82, R82, UR33, -R60 ;  /* 0x0000002152527c23 */ /* 0x000fe2000801083c */
[----:B------:R0:W1:Y:S01]  /*4230*/  MUFU.EX2 R72, R31 ;  /* 0x0000001f00487308 */ /* 0x0000620000000800 */
[----:B------:R-:W-:Y:S01]  /*4240*/  FADD.FTZ R11, R7, R54 ;  /* 0x00000036070b7221 */ /* 0x000fe20000010000 */
[----:B---3--:R-:W-:Y:S01]  /*4250*/  FADD.FTZ R54, R9, R68 ;  /* 0x0000004409367221 */ /* 0x008fe20000010000 */
[--C-:B----4-:R-:W-:Y:S01]  /*4260*/  FFMA.FTZ R64, R46, UR33, -R60.reuse ;  /* 0x000000212e407c23 */ /* 0x110fe2000801083c */
[--C-:B------:R-:W-:Y:S01]  /*4270*/  FFMA.FTZ R46, R58, UR33, -R60.reuse ;  /* 0x000000213a2e7c23 */ /* 0x100fe2000801083c */
[----:B------:R-:W-:Y:S01]  /*4280*/  FADD.FTZ R58, R12, R11 ;  /* 0x0000000b0c3a7221 */ /* 0x000fe20000010000 */
[----:B------:R-:W-:Y:S01]  /*4290*/  F2FP.BF16.F32.PACK_AB R9, R68, R9 ;  /* 0x000000094409723e */ /* 0x000fe200000010ff */
[----:B------:R-:W-:Y:S01]  /*42a0*/  FFMA.FTZ R83, R83, UR33, -R60 ;  /* 0x0000002153537c23 */ /* 0x000fe2000801083c */
[----:B------:R-:W2:Y:S01]  /*42b0*/  MUFU.EX2 R2, R2 ;  /* 0x0000000200027308 */ /* 0x000ea20000000800 */
[----:B-----5:R-:W-:Y:S01]  /*42c0*/  FADD.FTZ R7, R69, R54 ;  /* 0x0000003645077221 */ /* 0x020fe20000010000 */
[C---:B------:R-:W-:Y:S01]  /*42d0*/  FADD.FTZ R55, R13.reuse, R58 ;  /* 0x0000003a0d377221 */ /* 0x040fe20000010000 */
[--C-:B0-----:R-:W-:Y:S01]  /*42e0*/  FFMA.FTZ R31, R50, UR33, -R60.reuse ;  /* 0x00000021321f7c23 */ /* 0x101fe2000801083c */
[----:B------:R-:W-:Y:S01]  /*42f0*/  FFMA.FTZ R50, R62, UR33, -R60 ;  /* 0x000000213e327c23 */ /* 0x000fe2000801083c */
[----:B------:R-:W-:Y:S01]  /*4300*/  F2FP.BF16.F32.PACK_AB R12, R13, R12 ;  /* 0x0000000c0d0c723e */ /* 0x000fe200000010ff */
[----:B------:R-:W-:Y:S01]  /*4310*/  FADD.FTZ R62, R14, R55 ;  /* 0x000000370e3e7221 */ /* 0x000fe20000010000 */
[C---:B------:R-:W-:Y:S01]  /*4320*/  F2FP.BF16.F32.PACK_AB R14, R15.reuse, R14 ;  /* 0x0000000e0f0e723e */ /* 0x040fe200000010ff */
[----:B------:R-:W0:Y:S01]  /*4330*/  MUFU.EX2 R27, R27 ;  /* 0x0000001b001b7308 */ /* 0x000e220000000800 */
[C---:B-1----:R-:W-:Y:S01]  /*4340*/  FADD.FTZ R7, R72.reuse, R7 ;  /* 0x0000000748077221 */ /* 0x042fe20000010000 */
[----:B------:R-:W-:Y:S01]  /*4350*/  FADD.FTZ R55, R15, R62 ;  /* 0x0000003e0f377221 */ /* 0x000fe20000010000 */
[----:B------:R-:W-:Y:S01]  /*4360*/  F2FP.BF16.F32.PACK_AB R11, R72, R69 ;  /* 0x00000045480b723e */ /* 0x000fe200000010ff */
[--C-:B------:R-:W-:Y:S01]  /*4370*/  FFMA.FTZ R54, R67, UR33, -R60.reuse ;  /* 0x0000002143367c23 */ /* 0x100fe2000801083c */
[--C-:B------:R-:W-:Y:S01]  /*4380*/  FFMA.FTZ R86, R86, UR33, -R60.reuse ;  /* 0x0000002156567c23 */ /* 0x100fe2000801083c */
[----:B------:R-:W-:Y:S01]  /*4390*/  FADD.FTZ R62, R24, R55 ;  /* 0x00000037183e7221 */ /* 0x000fe20000010000 */
[----:B------:R-:W-:Y:S01]  /*43a0*/  FFMA.FTZ R60, R87, UR33, -R60 ;  /* 0x00000021573c7c23 */ /* 0x000fe2000801083c */
[----:B------:R-:W1:Y:S01]  /*43b0*/  MUFU.EX2 R30, R30 ;  /* 0x0000001e001e7308 */ /* 0x000e620000000800 */
[----:B--2---:R-:W-:Y:S01]  /*43c0*/  FADD.FTZ R58, R2, R7 ;  /* 0x00000007023a7221 */ /* 0x004fe20000010000 */
[----:B------:R2:W-:Y:S01]  /*43d0*/  STSM.16.M88.4 [R17+0x21800], R8 ;  /* 0x0218000811007844 */ /* 0x0005e20000000200 */
[----:B------:R-:W-:-:S05]  /*43e0*/  F2FP.BF16.F32.PACK_AB R24, R21, R24 ;  /* 0x000000181518723e */ /* 0x000fca00000010ff */
[----:B------:R-:W3:Y:S01]  /*43f0*/  MUFU.EX2 R35, R35 ;  /* 0x0000002300237308 */ /* 0x000ee20000000800 */
[C---:B0-----:R-:W-:Y:S01]  /*4400*/  FADD.FTZ R7, R27.reuse, R58 ;  /* 0x0000003a1b077221 */ /* 0x041fe20000010000 */
[----:B------:R-:W-:-:S06]  /*4410*/  F2FP.BF16.F32.PACK_AB R13, R27, R2 ;  /* 0x000000021b0d723e */ /* 0x000fcc00000010ff */
[----:B------:R-:W0:Y:S01]  /*4420*/  MUFU.EX2 R39, R39 ;  /* 0x0000002700277308 */ /* 0x000e220000000800 */
[----:B-1----:R-:W-:Y:S01]  /*4430*/  FADD.FTZ R58, R30, R7 ;  /* 0x000000071e3a7221 */ /* 0x002fe20000010000 */
[----:B------:R-:W-:Y:S01]  /*4440*/  FADD.FTZ R7, R21, R62 ;  /* 0x0000003e15077221 */ /* 0x000fe20000010000 */
[----:B--2---:R-:W-:-:S03]  /*4450*/  F2FP.BF16.F32.PACK_AB R10, R5, R20 ;  /* 0x00000014050a723e */ /* 0x004fc600000010ff */
[----:B------:R-:W-:Y:S01]  /*4460*/  FADD.FTZ R62, R26, R7 ;  /* 0x000000071a3e7221 */ /* 0x000fe20000010000 */
[----:B------:R-:W-:Y:S01]  /*4470*/  F2FP.BF16.F32.PACK_AB R26, R25, R26 ;  /* 0x0000001a191a723e */ /* 0x000fe200000010ff */
[----:B------:R-:W1:Y:S01]  /*4480*/  MUFU.EX2 R42, R42 ;  /* 0x0000002a002a7308 */ /* 0x000e620000000800 */
[----:B---3--:R-:W-:Y:S01]  /*4490*/  FADD.FTZ R58, R35, R58 ;  /* 0x0000003a233a7221 */ /* 0x008fe20000010000 */
[----:B------:R-:W-:-:S04]  /*44a0*/  FADD.FTZ R55, R25, R62 ;  /* 0x0000003e19377221 */ /* 0x000fc80000010000 */
[----:B------:R-:W-:Y:S02]  /*44b0*/  FADD.FTZ R62, R6, R55 ;  /* 0x00000037063e7221 */ /* 0x000fe40000010000 */
[----:B------:R-:W2:Y:S01]  /*44c0*/  MUFU.EX2 R64, R64 ;  /* 0x0000004000407308 */ /* 0x000ea20000000800 */
[----:B0-----:R-:W-:-:S07]  /*44d0*/  FADD.FTZ R7, R39, R58 ;  /* 0x0000003a27077221 */ /* 0x001fce0000010000 */
[----:B------:R-:W0:Y:S01]  /*44e0*/  MUFU.EX2 R65, R65 ;  /* 0x0000004100417308 */ /* 0x000e220000000800 */
[C---:B-1----:R-:W-:Y:S01]  /*44f0*/  FADD.FTZ R7, R42.reuse, R7 ;  /* 0x000000072a077221 */ /* 0x042fe20000010000 */
[----:B------:R-:W-:-:S06]  /*4500*/  F2FP.BF16.F32.PACK_AB R25, R42, R39 ;  /* 0x000000272a19723e */ /* 0x000fcc00000010ff */
[----:B------:R-:W1:Y:S01]  /*4510*/  MUFU.EX2 R31, R31 ;  /* 0x0000001f001f7308 */ /* 0x000e620000000800 */
[----:B--2---:R-:W-:Y:S01]  /*4520*/  FADD.FTZ R58, R64, R7 ;  /* 0x00000007403a7221 */ /* 0x004fe20000010000 */
[----:B------:R-:W-:-:S04]  /*4530*/  FADD.FTZ R7, R29, R62 ;  /* 0x0000003e1d077221 */ /* 0x000fc80000010000 */
[----:B------:R-:W-:Y:S02]  /*4540*/  FADD.FTZ R62, R20, R7 ;  /* 0x00000007143e7221 */ /* 0x000fe40000010000 */
[----:B------:R-:W2:Y:S01]  /*4550*/  MUFU.EX2 R34, R34 ;  /* 0x0000002200227308 */ /* 0x000ea20000000800 */
[----:B0-----:R-:W-:Y:S01]  /*4560*/  FADD.FTZ R58, R65, R58 ;  /* 0x0000003a413a7221 */ /* 0x001fe20000010000 */
[----:B------:R-:W-:Y:S01]  /*4570*/  FADD.FTZ R15, R5, R62 ;  /* 0x0000003e050f7221 */ /* 0x000fe20000010000 */
[----:B------:R-:W-:-:S03]  /*4580*/  F2FP.BF16.F32.PACK_AB R27, R65, R64 ;  /* 0x00000040411b723e */ /* 0x000fc600000010ff */
[----:B------:R-:W-:Y:S01]  /*4590*/  FADD.FTZ R8, R28, R15 ;  /* 0x0000000f1c087221 */ /* 0x000fe20000010000 */
[----:B------:R-:W-:Y:S01]  /*45a0*/  F2FP.BF16.F32.PACK_AB R15, R35, R30 ;  /* 0x0000001e230f723e */ /* 0x000fe200000010ff */
[----:B------:R-:W0:Y:S01]  /*45b0*/  MUFU.EX2 R38, R38 ;  /* 0x0000002600267308 */ /* 0x000e220000000800 */
[----:B-1----:R-:W-:Y:S01]  /*45c0*/  FADD.FTZ R7, R31, R58 ;  /* 0x0000003a1f077221 */ /* 0x002fe20000010000 */
[C---:B------:R-:W-:Y:S01]  /*45d0*/  FADD.FTZ R9, R33.reuse, R8 ;  /* 0x0000000821097221 */ /* 0x040fe20000010000 */
[----:B------:R-:W-:Y:S01]  /*45e0*/  F2FP.BF16.F32.PACK_AB R28, R33, R28 ;  /* 0x0000001c211c723e */ /* 0x000fe200000010ff */
[----:B------:R1:W-:Y:S01]  /*45f0*/  STSM.16.M88.4 [R23], R12 ;  /* 0x0000000c17007844 */ /* 0x0003e20000000200 */
[C---:B------:R-:W-:Y:S01]  /*4600*/  F2FP.BF16.F32.PACK_AB R30, R37.reuse, R32 ;  /* 0x00000020251e723e */ /* 0x040fe200000010ff */
[----:B------:R-:W-:Y:S02]  /*4610*/  FADD.FTZ R8, R32, R9 ;  /* 0x0000000920087221 */ /* 0x000fe40000010000 */
[----:B------:R-:W3:Y:S01]  /*4620*/  MUFU.EX2 R43, R43 ;  /* 0x0000002b002b7308 */ /* 0x000ee20000000800 */
[----:B--2---:R-:W-:Y:S01]  /*4630*/  FADD.FTZ R7, R34, R7 ;  /* 0x0000000722077221 */ /* 0x004fe20000010000 */
[----:B------:R-:W-:Y:S01]  /*4640*/  FADD.FTZ R9, R37, R8 ;  /* 0x0000000825097221 */ /* 0x000fe20000010000 */
[----:B------:R-:W-:Y:S01]  /*4650*/  F2FP.BF16.F32.PACK_AB R8, R29, R6 ;  /* 0x000000061d08723e */ /* 0x000fe200000010ff */
[----:B------:R2:W-:Y:S02]  /*4660*/  STSM.16.M88.4 [R22], R24 ;  /* 0x0000001816007844 */ /* 0x0005e40000000200 */
[----:B------:R-:W-:Y:S01]  /*4670*/  FADD.FTZ R6, R36, R9 ;  /* 0x0000000924067221 */ /* 0x000fe20000010000 */
[----:B------:R-:W-:Y:S01]  /*4680*/  F2FP.BF16.F32.PACK_AB R9, R34, R31 ;  /* 0x0000001f2209723e */ /* 0x000fe200000010ff */
[----:B------:R-:W4:Y:S01]  /*4690*/  MUFU.EX2 R46, R46 ;  /* 0x0000002e002e7308 */ /* 0x000f220000000800 */
[----:B0-----:R-:W-:Y:S01]  /*46a0*/  FADD.FTZ R2, R38, R7 ;  /* 0x0000000726027221 */ /* 0x001fe20000010000 */
[C---:B------:R-:W-:Y:S01]  /*46b0*/  FADD.FTZ R5, R45.reuse, R6 ;  /* 0x000000062d057221 */ /* 0x040fe20000010000 */
[----:B-1----:R-:W-:-:S05]  /*46c0*/  F2FP.BF16.F32.PACK_AB R12, R45, R36 ;  /* 0x000000242d0c723e */ /* 0x002fca00000010ff */
[----:B------:R-:W0:Y:S01]  /*46d0*/  MUFU.EX2 R47, R47 ;  /* 0x0000002f002f7308 */ /* 0x000e220000000800 */
[C---:B---3--:R-:W-:Y:S01]  /*46e0*/  FADD.FTZ R7, R43.reuse, R2 ;  /* 0x000000022b077221 */ /* 0x048fe20000010000 */
[----:B------:R-:W-:-:S05]  /*46f0*/  F2FP.BF16.F32.PACK_AB R11, R43, R38 ;  /* 0x000000262b0b723e */ /* 0x000fca00000010ff */
[----:B------:R1:W-:Y:S01]  /*4700*/  STSM.16.M88.4 [R18], R8 ;  /* 0x0000000812007844 */ /* 0x0003e20000000200 */
[----:B------:R-:W3:Y:S01]  /*4710*/  MUFU.EX2 R50, R50 ;  /* 0x0000003200327308 */ /* 0x000ee20000000800 */
[----:B----4-:R-:W-:-:S07]  /*4720*/  FADD.FTZ R2, R46, R7 ;  /* 0x000000072e027221 */ /* 0x010fce0000010000 */
[----:B------:R-:W4:Y:S01]  /*4730*/  MUFU.EX2 R51, R51 ;  /* 0x0000003300337308 */ /* 0x000f220000000800 */
[C---:B0-----:R-:W-:Y:S01]  /*4740*/  FADD.FTZ R7, R47.reuse, R2 ;  /* 0x000000022f077221 */ /* 0x041fe20000010000 */
[----:B------:R-:W-:-:S06]  /*4750*/  F2FP.BF16.F32.PACK_AB R29, R47, R46 ;  /* 0x0000002e2f1d723e */ /* 0x000fcc00000010ff */
[----:B------:R-:W0:Y:S01]  /*4760*/  MUFU.EX2 R44, R44 ;  /* 0x0000002c002c7308 */ /* 0x000e220000000800 */
[----:B---3--:R-:W-:-:S07]  /*4770*/  FADD.FTZ R2, R50, R7 ;  /* 0x0000000732027221 */ /* 0x008fce0000010000 */
[----:B------:R-:W3:Y:S01]  /*4780*/  MUFU.EX2 R3, R3 ;  /* 0x0000000300037308 */ /* 0x000ee20000000800 */
[C---:B----4-:R-:W-:Y:S01]  /*4790*/  FADD.FTZ R2, R51.reuse, R2 ;  /* 0x0000000233027221 */ /* 0x050fe20000010000 */
[----:B------:R-:W-:-:S05]  /*47a0*/  F2FP.BF16.F32.PACK_AB R31, R51, R50 ;  /* 0x00000032331f723e */ /* 0x000fca00000010ff */
[----:B------:R4:W-:Y:S01]  /*47b0*/  STSM.16.M88.4 [R17+0x27800], R28 ;  /* 0x0278001c11007844 */ /* 0x0009e20000000200 */
[----:B------:R-:W5:Y:S01]  /*47c0*/  MUFU.EX2 R54, R54 ;  /* 0x0000003600367308 */ /* 0x000f620000000800 */
[----:B0-----:R-:W-:-:S07]  /*47d0*/  FADD.FTZ R6, R44, R5 ;  /* 0x000000052c067221 */ /* 0x001fce0000010000 */
[----:B------:R-:W0:Y:S01]  /*47e0*/  MUFU.EX2 R70, R70 ;  /* 0x0000004600467308 */ /* 0x000e220000000800 */
[----:B---3--:R-:W-:-:S07]  /*47f0*/  FADD.FTZ R5, R3, R2 ;  /* 0x0000000203057221 */ /* 0x008fce0000010000 */
[----:B------:R-:W3:Y:S01]  /*4800*/  MUFU.EX2 R53, R53 ;  /* 0x0000003500357308 */ /* 0x000ee20000000800 */
[C---:B-----5:R-:W-:Y:S01]  /*4810*/  FADD.FTZ R5, R54.reuse, R5 ;  /* 0x0000000536057221 */ /* 0x060fe20000010000 */
[----:B------:R-:W-:-:S06]  /*4820*/  F2FP.BF16.F32.PACK_AB R13, R54, R3 ;  /* 0x00000003360d723e */ /* 0x000fcc00000010ff */
[----:B------:R-:W5:Y:S01]  /*4830*/  MUFU.EX2 R71, R71 ;  /* 0x0000004700477308 */ /* 0x000f620000000800 */
[----:B0-----:R-:W-:-:S07]  /*4840*/  FADD.FTZ R2, R70, R5 ;  /* 0x0000000546027221 */ /* 0x001fce0000010000 */
[----:B------:R-:W0:Y:S01]  /*4850*/  MUFU.EX2 R41, R41 ;  /* 0x0000002900297308 */ /* 0x000e220000000800 */
[C---:B---3--:R-:W-:Y:S01]  /*4860*/  F2FP.BF16.F32.PACK_AB R14, R53.reuse, R44 ;  /* 0x0000002c350e723e */ /* 0x048fe200000010ff */
[----:B------:R-:W-:-:S06]  /*4870*/  FADD.FTZ R6, R53, R6 ;  /* 0x0000000635067221 */ /* 0x000fcc0000010000 */
[----:B------:R-:W2:Y:S01]  /*4880*/  MUFU.EX2 R48, R48 ;  /* 0x0000003000307308 */ /* 0x000ea20000000800 */
[C---:B-----5:R-:W-:Y:S01]  /*4890*/  F2FP.BF16.F32.PACK_AB R15, R71.reuse, R70 ;  /* 0x00000046470f723e */ /* 0x060fe200000010ff */
[----:B------:R-:W-:-:S04]  /*48a0*/  FADD.FTZ R3, R71, R2 ;  /* 0x0000000247037221 */ /* 0x000fc80000010000 */
[----:B------:R4:W-:Y:S02]  /*48b0*/  STSM.16.M88.4 [R136], R12 ;  /* 0x0000000c88007844 */ /* 0x0009e40000000200 */
[----:B------:R-:W-:Y:S01]  /*48c0*/  MUFU.EX2 R52, R52 ;  /* 0x0000003400347308 */ /* 0x000fe20000000800 */
[----:B0-----:R-:W-:-:S07]  /*48d0*/  FADD.FTZ R7, R41, R6 ;  /* 0x0000000629077221 */ /* 0x001fce0000010000 */
[----:B------:R-:W0:Y:S01]  /*48e0*/  MUFU.EX2 R57, R57 ;  /* 0x0000003900397308 */ /* 0x000e220000000800 */
[C---:B--2---:R-:W-:Y:S01]  /*48f0*/  F2FP.BF16.F32.PACK_AB R24, R48.reuse, R41 ;  /* 0x000000293018723e */ /* 0x044fe200000010ff */
[----:B------:R-:W-:-:S06]  /*4900*/  FADD.FTZ R7, R48, R7 ;  /* 0x0000000730077221 */ /* 0x000fcc0000010000 */
[----:B------:R-:W2:Y:S08]  /*4910*/  MUFU.EX2 R74, R74 ;  /* 0x0000004a004a7308 */ /* 0x000eb00000000800 */
[----:B------:R-:W3:Y:S01]  /*4920*/  MUFU.EX2 R75, R75 ;  /* 0x0000004b004b7308 */ /* 0x000ee20000000800 */
[----:B0-----:R-:W-:-:S07]  /*4930*/  F2FP.BF16.F32.PACK_AB R26, R57, R52 ;  /* 0x00000034391a723e */ /* 0x001fce00000010ff */
[----:B------:R-:W0:Y:S01]  /*4940*/  MUFU.EX2 R78, R78 ;  /* 0x0000004e004e7308 */ /* 0x000e220000000800 */
[----:B--2---:R-:W-:-:S07]  /*4950*/  FADD.FTZ R2, R74, R3 ;  /* 0x000000034a027221 */ /* 0x004fce0000010000 */
[----:B------:R-:W2:Y:S01]  /*4960*/  MUFU.EX2 R79, R79 ;  /* 0x0000004f004f7308 */ /* 0x000ea20000000800 */
[C---:B---3--:R-:W-:Y:S01]  /*4970*/  F2FP.BF16.F32.PACK_AB R25, R75.reuse, R74 ;  /* 0x0000004a4b19723e */ /* 0x048fe200000010ff */
[----:B------:R-:W-:Y:S01]  /*4980*/  FADD.FTZ R3, R75, R2 ;  /* 0x000000024b037221 */ /* 0x000fe20000010000 */
[----:B------:R-:W-:-:S05]  /*4990*/  FADD.FTZ R2, R52, R7 ;  /* 0x0000000734027221 */ /* 0x000fca0000010000 */
[----:B------:R-:W-:Y:S01]  /*49a0*/  MUFU.EX2 R40, R40 ;  /* 0x0000002800287308 */ /* 0x000fe20000000800 */
[----:B0-----:R-:W-:Y:S01]  /*49b0*/  FADD.FTZ R6, R78, R3 ;  /* 0x000000034e067221 */ /* 0x001fe20000010000 */
[----:B------:R-:W-:-:S06]  /*49c0*/  FADD.FTZ R3, R57, R2 ;  /* 0x0000000239037221 */ /* 0x000fcc0000010000 */
[----:B------:R-:W1:Y:S01]  /*49d0*/  MUFU.EX2 R49, R49 ;  /* 0x0000003100317308 */ /* 0x000e620000000800 */
[C---:B--2---:R-:W-:Y:S01]  /*49e0*/  F2FP.BF16.F32.PACK_AB R27, R79.reuse, R78 ;  /* 0x0000004e4f1b723e */ /* 0x044fe200000010ff */
[----:B------:R-:W-:-:S04]  /*49f0*/  FADD.FTZ R7, R79, R6 ;  /* 0x000000064f077221 */ /* 0x000fc80000010000 */
[----:B------:R4:W-:Y:S02]  /*4a00*/  STSM.16.M88.4 [R22+0x6000], R24 ;  /* 0x0060001816007844 */ /* 0x0009e40000000200 */
[----:B------:R-:W-:Y:S08]  /*4a10*/  MUFU.EX2 R56, R56 ;  /* 0x0000003800387308 */ /* 0x000ff00000000800 */
[----:B------:R-:W0:Y:S01]  /*4a20*/  MUFU.EX2 R61, R61 ;  /* 0x0000003d003d7308 */ /* 0x000e220000000800 */
[----:B-1----:R-:W-:Y:S01]  /*4a30*/  F2FP.BF16.F32.PACK_AB R8, R49, R40 ;  /* 0x000000283108723e */ /* 0x002fe200000010ff */
[----:B------:R-:W-:-:S04]  /*4a40*/  FADD.FTZ R40, R40, R3 ;  /* 0x0000000328287221 */ /* 0x000fc80000010000 */
[----:B------:R-:W-:Y:S02]  /*4a50*/  FADD.FTZ R49, R49, R40 ;  /* 0x0000002831317221 */ /* 0x000fe40000010000 */
[----:B------:R-:W-:Y:S08]  /*4a60*/  MUFU.EX2 R82, R82 ;  /* 0x0000005200527308 */ /* 0x000ff00000000800 */
[----:B------:R-:W1:Y:S01]  /*4a70*/  MUFU.EX2 R83, R83 ;  /* 0x0000005300537308 */ /* 0x000e620000000800 */
[----:B0-----:R-:W-:Y:S01]  /*4a80*/  F2FP.BF16.F32.PACK_AB R10, R61, R56 ;  /* 0x000000383d0a723e */ /* 0x001fe200000010ff */
[----:B------:R-:W-:-:S04]  /*4a90*/  FADD.FTZ R56, R56, R49 ;  /* 0x0000003138387221 */ /* 0x000fc80000010000 */
[----:B------:R-:W-:Y:S02]  /*4aa0*/  FADD.FTZ R3, R61, R56 ;  /* 0x000000383d037221 */ /* 0x000fe40000010000 */
[----:B------:R-:W0:Y:S08]  /*4ab0*/  MUFU.EX2 R86, R86 ;  /* 0x0000005600567308 */ /* 0x000e300000000800 */
[----:B------:R-:W2:Y:S01]  /*4ac0*/  MUFU.EX2 R5, R60 ;  /* 0x0000003c00057308 */ /* 0x000ea20000000800 */
[----:B-1----:R-:W-:Y:S01]  /*4ad0*/  F2FP.BF16.F32.PACK_AB R9, R83, R82 ;  /* 0x000000525309723e */ /* 0x002fe200000010ff */
[----:B------:R-:W-:Y:S01]  /*4ae0*/  FADD.FTZ R82, R82, R7 ;  /* 0x0000000752527221 */ /* 0x000fe20000010000 */
[----:B------:R-:W-:-:S03]  /*4af0*/  VIADD R7, R88, 0xfffffffe ;  /* 0xfffffffe58077836 */ /* 0x000fc60000000000 */
[----:B------:R-:W-:-:S04]  /*4b00*/  FADD.FTZ R83, R83, R82 ;  /* 0x0000005253537221 */ /* 0x000fc80000010000 */
[----:B0-----:R-:W-:Y:S01]  /*4b10*/  FADD.FTZ R2, R86, R83 ;  /* 0x0000005356027221 */ /* 0x001fe20000010000 */
[----:B--2---:R-:W-:-:S03]  /*4b20*/  F2FP.BF16.F32.PACK_AB R11, R5, R86 ;  /* 0x00000056050b723e */ /* 0x004fc600000010ff */
[----:B------:R-:W-:Y:S02]  /*4b30*/  FADD.FTZ R2, R5, R2 ;  /* 0x0000000205027221 */ /* 0x000fe40000010000 */
[----:B------:R4:W-:Y:S01]  /*4b40*/  STSM.16.M88.4 [R18+0x6000], R8 ;  /* 0x0060000812007844 */ /* 0x0009e20000000200 */
[----:B------:R0:W-:Y:S06]  /*4b50*/  MEMBAR.ALL.CTA ;  /* 0x0000000000007992 */ /* 0x0001ec0000008000 */
[----:B0-----:R-:W0:Y:S02]  /*4b60*/  FENCE.VIEW.ASYNC.S ;  /* 0x00000000000073c6 */ /* 0x001e240000000000 */
[----:B0-----:R-:W-:Y:S01]  /*4b70*/  NOP ;  /* 0x0000000000007918 */ /* 0x001fe20000000000 */
[----:B------:R-:W-:Y:S05]  /*4b80*/  @P1 BRA `(.L_x_836) ;  /* 0x00000000004c1947 */ /* 0x000fea0003800000 */
[----:B------:R-:W-:Y:S01]  /*4b90*/  ISETP.LT.AND P1, PT, RZ, UR55, PT ;  /* 0x00000037ff007c0c */ /* 0x000fe2000bf21270 */
[----:B------:R-:W-:-:S12]  /*4ba0*/  UIADD3 UR15, UR55, -0x1, URZ ;  /* 0xffffffff370f7890 */ /* 0x000fd8000fffe03f */
[----:B------:R-:W-:Y:S05]  /*4bb0*/  @P1 BRA `(.L_x_837) ;  /* 0x0000000000201947 */ /* 0x000fea0003800000 */
[----:B------:R-:W-:Y:S01]  /*4bc0*/  ULDC UR18, c[0x0][0x9e4] ;  /* 0x0002790000127ab9 */ /* 0x000fe20000000800 */
[----:B------:R-:W-:Y:S02]  /*4bd0*/  UIADD3 UR15, -UR55, URZ, URZ ;  /* 0x0000003f370f7290 */ /* 0x000fe4000fffe13f */
[----:B------:R-:W-:-:S11]  /*4be0*/  UISETP.NE.AND UP0, UPT, UR18, 0x1, UPT ;  /* 0x000000011200788c */ /* 0x000fd6000bf05270 */
[----:B------:R-:W-:Y:S02]  /*4bf0*/  @UP0 ULDC.64 UR6, c[0x0][0x9e8] ;  /* 0x00027a0000060ab9 */ /* 0x000fe40000000a00 */
[----:B------:R-:W-:-:S04]  /*4c00*/  UIMAD.WIDE.U32 UR10, UR15, UR6, URZ ;  /* 0x000000060f0a72a5 */ /* 0x000fc8000f8e003f */
[----:B------:R-:W-:-:S04]  /*4c10*/  @UP0 USHF.R.U32.HI UR15, URZ, UR7, UR11 ;  /* 0x000000073f0f0299 */ /* 0x000fc8000801160b */
[----:B------:R-:W-:Y:S01]  /*4c20*/  ULOP3.LUT UR15, URZ, UR15, URZ, 0x33, !UPT ;  /* 0x0000000f3f0f7292 */ /* 0x000fe2000f8e333f */
[----:B------:R-:W-:Y:S11]  /*4c30*/  BRA `(.L_x_838) ;  /* 0x0000000000147947 */ /* 0x000ff60003800000 */
.L_x_837:
[----:B------:R-:W-:Y:S02]  /*4c40*/  ULDC UR18, c[0x0][0x9e4] ;  /* 0x0002790000127ab9 */ /* 0x000fe40000000800 */
[----:B------:R-:W-:-:S11]  /*4c50*/  UISETP.NE.AND UP0, UPT, UR18, 0x1, UPT ;  /* 0x000000011200788c */ /* 0x000fd6000bf05270 */
[----:B------:R-:W-:Y:S02]  /*4c60*/  @UP0 ULDC.64 UR6, c[0x0][0x9e8] ;  /* 0x00027a0000060ab9 */ /* 0x000fe40000000a00 */
[----:B------:R-:W-:-:S04]  /*4c70*/  UIMAD.WIDE.U32 UR10, UR15, UR6, URZ ;  /* 0x000000060f0a72a5 */ /* 0x000fc8000f8e003f */
[----:B------:R-:W-:-:S12]  /*4c80*/  @UP0 USHF.R.U32.HI UR15, URZ, UR7, UR11 ;  /* 0x000000073f0f0299 */ /* 0x000fd8000801160b */
.L_x_838:
[----:B------:R-:W-:-:S04]  /*4c90*/  UIMAD UR15, UR15, UR18, UR18 ;  /* 0x000000120f0f72a4 */ /* 0x000fc8000f8e0212 */
[----:B------:R-:W-:-:S04]  /*4ca0*/  UISETP.LT.AND UP0, UPT, UR14, UR15, UPT ;  /* 0x0000000f0e00728c */ /* 0x000fc8000bf01270 */
[----:B------:R-:W-:-:S12]  /*4cb0*/  USEL UR14, UR14, UR15, UP0 ;  /* 0x0000000f0e0e7287 */ /* 0x000fd80008000000 */
.L_x_836:
[----:B------:R-:W-:Y:S01]  /*4cc0*/  USHF.R.S32.HI UR6, URZ, 0x1f, UR14 ;  /* 0x0000001f3f067899 */ /* 0x000fe2000801140e */
[----:B------:R-:W-:Y:S02]  /*4cd0*/  CS2R R134, SRZ ;  /* 0x0000000000867805 */ /* 0x000fe4000001ff00 */
[----:B------:R-:W-:Y:S02]  /*4ce0*/  CS2R R132, SRZ ;  /* 0x0000000000847805 */ /* 0x000fe4000001ff00 */
[----:B------:R-:W-:Y:S01]  /*4cf0*/  CS2R R130, SRZ ;  /* 0x0000000000827805 */ /* 0x000fe2000001ff00 */
[----:B------:R-:W-:Y:S01]  /*4d00*/  ULEA.HI UR6, UR6, UR14, URZ, 0x7 ;  /* 0x0000000e06067291 */ /* 0x000fe2000f8f383f */
[----:B------:R-:W-:Y:S02]  /*4d10*/  CS2R R128, SRZ ;  /* 0x0000000000807805 */ /* 0x000fe4000001ff00 */
[----:B------:R-:W-:Y:S02]  /*4d20*/  CS2R R126, SRZ ;  /* 0x00000000007e7805 */ /* 0x000fe4000001ff00 */
[----:B------:R-:W-:Y:S01]  /*4d30*/  CS2R R124, SRZ ;  /* 0x00000000007c7805 */ /* 0x000fe2000001ff00 */
[----:B------:R-:W-:Y:S01]  /*4d40*/  USHF.R.S32.HI UR6, URZ, 0x7, UR6 ;  /* 0x000000073f067899 */ /* 0x000fe20008011406 */
[----:B------:R-:W-:-:S02]  /*4d50*/  CS2R R122, SRZ ;  /* 0x00000000007a7805 */ /* 0x000fc4000001ff00 */
[----:B------:R-:W-:Y:S02]  /*4d60*/  CS2R R120, SRZ ;  /* 0x0000000000787805 */ /* 0x000fe4000001ff00 */
[----:B------:R-:W-:Y:S01]  /*4d70*/  CS2R R118, SRZ ;  /* 0x0000000000767805 */ /* 0x000fe2000001ff00 */
[----:B------:R-:W-:Y:S01]  /*4d80*/  UISETP.LT.AND UP0, UPT, UR37, UR6, UPT ;  /* 0x000000062500728c */ /* 0x000fe2000bf01270 */
[----:B------:R-:W-:Y:S02]  /*4d90*/  CS2R R116, SRZ ;  /* 0x0000000000747805 */ /* 0x000fe4000001ff00 */
[----:B------:R-:W-:Y:S02]  /*4da0*/  CS2R R114, SRZ ;  /* 0x0000000000727805 */ /* 0x000fe4000001ff00 */
[----:B------:R-:W-:Y:S01]  /*4db0*/  CS2R R112, SRZ ;  /* 0x0000000000707805 */ /* 0x000fe2000001ff00 */
[----:B------:R-:W-:Y:S01]  /*4dc0*/  USEL UR56, UR37, UR6, !UP0 ;  /* 0x0000000625387287 */ /* 0x000fe2000c000000 */
[----:B------:R-:W-:-:S02]  /*4dd0*/  CS2R R110, SRZ ;  /* 0x00000000006e7805 */ /* 0x000fc4000001ff00 */
[----:B------:R-:W-:Y:S02]  /*4de0*/  CS2R R108, SRZ ;  /* 0x00000000006c7805 */ /* 0x000fe4000001ff00 */
[----:B------:R-:W-:Y:S02]  /*4df0*/  CS2R R106, SRZ ;  /* 0x00000000006a7805 */ /* 0x000fe4000001ff00 */
[----:B------:R-:W-:Y:S02]  /*4e00*/  CS2R R104, SRZ ;  /* 0x0000000000687805 */ /* 0x000fe4000001ff00 */
[----:B------:R-:W-:Y:S02]  /*4e10*/  CS2R R102, SRZ ;  /* 0x0000000000667805 */ /* 0x000fe4000001ff00 */
[----:B------:R-:W-:Y:S02]  /*4e20*/  ISETP.GE.AND P1, PT, R7, UR56, PT ;  /* 0x0000003807007c0c */ /* 0x000fe4000bf26270 */
[----:B------:R-:W-:-:S02]  /*4e30*/  CS2R R100, SRZ ;  /* 0x0000000000647805 */ /* 0x000fc4000001ff00 */
[----:B------:R-:W-:Y:S02]  /*4e40*/  CS2R R98, SRZ ;  /* 0x0000000000627805 */ /* 0x000fe4000001ff00 */
[----:B------:R-:W-:Y:S02]  /*4e50*/  CS2R R96, SRZ ;  /* 0x0000000000607805 */ /* 0x000fe4000001ff00 */
[----:B------:R-:W-:Y:S02]  /*4e60*/  CS2R R94, SRZ ;  /* 0x00000000005e7805 */ /* 0x000fe4000001ff00 */
[----:B------:R-:W-:Y:S02]  /*4e70*/  CS2R R92, SRZ ;  /* 0x00000000005c7805 */ /* 0x000fe4000001ff00 */
[----:B------:R-:W-:Y:S02]  /*4e80*/  CS2R R90, SRZ ;  /* 0x00000000005a7805 */ /* 0x000fe4000001ff00 */
[----:B------:R-:W-:Y:S01]  /*4e90*/  CS2R R88, SRZ ;  /* 0x0000000000587805 */ /* 0x000fe2000001ff00 */
[----:B------:R-:W-:Y:S06]  /*4ea0*/  @!P1 BRA `(.L_x_839) ;  /* 0x0000003000a89947 */ /* 0x000fec0003800000 */
[----:B------:R-:W-:Y:S01]  /*4eb0*/  IMAD.MOV.U32 R5, RZ, RZ, R4 ;  /* 0x000000ffff057224 */ /* 0x000fe200078e0004 */
[----:B------:R-:W-:Y:S01]  /*4ec0*/  UMOV UR28, UR47 ;  /* 0x0000002f001c7c82 */ /* 0x000fe20008000000 */
[----:B------:R-:W-:Y:S01]  /*4ed0*/  IMAD.MOV.U32 R6, RZ, RZ, R0 ;  /* 0x000000ffff067224 */ /* 0x000fe200078e0000 */
[----:B------:R-:W-:Y:S01]  /*4ee0*/  UMOV UR57, UR46 ;  /* 0x0000002e00397c82 */ /* 0x000fe20008000000 */
[----:B------:R-:W-:Y:S01]  /*4ef0*/  IMAD.MOV.U32 R135, RZ, RZ, RZ ;  /* 0x000000ffff877224 */ /* 0x000fe200078e00ff */
[----:B------:R-:W-:Y:S01]  /*4f00*/  ULDC UR34, c[0x0][0x9e4] ;  /* 0x0002790000227ab9 */ /* 0x000fe20000000800 */
[----:B------:R-:W-:Y:S01]  /*4f10*/  ULDC UR35, c[0x0][0x9dc] ;  /* 0x0002770000237ab9 */ /* 0x000fe20000000800 */
[----:B------:R-:W-:Y:S01]  /*4f20*/  ULDC UR33, c[0x0][0x988] ;  /* 0x0002620000217ab9 */ /* 0x000fe20000000800 */
[----:B------:R-:W-:-:S05]  /*4f30*/  ULDC UR55, c[0x0][0x9e0] ;  /* 0x0002780000377ab9 */ /* 0x000fca0000000800 */
.L_x_858:
[----:B------:R-:W-:Y:S01]  /*4f40*/  ISETP.NE.AND P2, PT, RZ, UR43, PT ;  /* 0x0000002bff007c0c */ /* 0x000fe2000bf45270 */
[----:B------:R-:W-:-:S04]  /*4f50*/  UISETP.NE.AND UP0, UPT, UR57, 0x1, UPT ;  /* 0x000000013900788c */ /* 0x000fc8000bf05270 */
[----:B------:R-:W-:-:S04]  /*4f60*/  USEL UR47, URZ, 0x1, UP0 ;  /* 0x000000013f2f7887 */ /* 0x000fc80008000000 */
[----:B------:R-:W-:-:S04]  /*4f70*/  ULOP3.LUT UR47, UR28, UR47, URZ, 0x3c, !UPT ;  /* 0x0000002f1c2f7292 */ /* 0x000fc8000f8e3c3f */
[----:B------:R-:W-:Y:S08]  /*4f80*/  @P2 BRA `(.L_x_840) ;  /* 0x0000000000382947 */ /* 0x000ff00003800000 */
[----:B------:R-:W-:Y:S05]  /*4f90*/  @!P0 BRA `(.L_x_841) ;  /* 0x0000000000048947 */ /* 0x000fea0003800000 */
[----:B------:R-:W-:Y:S01]  /*4fa0*/  BPT.TRAP 0x1 ;  /* 0x000000040000795c */ /* 0x000fe20000300000 */
.L_x_841:
[----:B------:R-:W-:Y:S01]  /*4fb0*/  UIADD3 UR6, UR57, 0x1, URZ ;  /* 0x0000000139067890 */ /* 0x000fe2000fffe03f */
[----:B------:R-:W-:-:S03]  /*4fc0*/  IMAD.U32 R0, RZ, RZ, UR47 ;  /* 0x0000002fff007e24 */ /* 0x000fc6000f8e00ff */
[----:B------:R-:W-:Y:S02]  /*4fd0*/  UISETP.NE.AND UP0, UPT, UR6, 0x2, UPT ;  /* 0x000000020600788c */ /* 0x000fe4000bf05270 */
[----:B------:R-:W-:Y:S02]  /*4fe0*/  SHF.L.U32 R0, R0, 0x1f, RZ ;  /* 0x0000001f00007819 */ /* 0x000fe400000006ff */
[----:B------:R-:W-:-:S04]  /*4ff0*/  USEL UR6, UR6, URZ, UP0 ;  /* 0x0000003f06067287 */ /* 0x000fc80008000000 */
[----:B------:R-:W-:-:S09]  /*5000*/  ULEA UR6, UR6, UR40, 0x3 ;  /* 0x0000002806067291 */ /* 0x000fd2000f8e183f */
[----:B------:R0:W1:Y:S01]  /*5010*/  SYNCS.PHASECHK.TRANS64.TRYWAIT P1, [UR6+0x2d830], R0 ;  /* 0x02d83000ff0075a7 */ /* 0x0000620008020146 */
[----:B------:R-:W-:Y:S05]  /*5020*/  @!P0 BRA `(.L_x_842) ;  /* 0x0000000000048947 */ /* 0x000fea0003800000 */
[----:B------:R-:W-:Y:S01]  /*5030*/  BPT.TRAP 0x1 ;  /* 0x000000040000795c */ /* 0x000fe20000300000 */
.L_x_842:
[----:B-1----:R-:W-:Y:S05]  /*5040*/  @P1 BRA `(.L_x_840) ;  /* 0x0000000000081947 */ /* 0x002fea0003800000 */
[----:B------:R-:W1:Y:S02]  /*5050*/  SYNCS.PHASECHK.TRANS64.TRYWAIT P1, [UR6+0x2d830], R0 ;  /* 0x02d83000ff0075a7 */ /* 0x000e640008020146 */
[----:B-1----:R-:W-:Y:S05]  /*5060*/  @!P1 BRA `(.L_x_843) ;  /* 0x000000ec00b49947 */ /* 0x002fea0003800000 */
.L_x_840:
[----:B------:R-:W2:Y:S01]  /*5070*/  S2R R4, SR_TID.X ;  /* 0x0000000000047919 */ /* 0x000ea20000002100 */
        /* <DEDUP_REMOVED lines=15> */
[----:B--2---:R-:W-:-:S05]  /*5170*/  SHF.R.U32.HI R4, RZ, 0x7, R4 ;  /* 0x00000007ff047819 */ /* 0x004fca0000011604 */
[----:B01----:R-:W-:-:S05]  /*5180*/  VIADD R0, R4, 0x8 ;  /* 0x0000000804007836 */ /* 0x003fca0000000000 */
[----:B------:R0:W-:Y:S06]  /*5190*/  BAR.SYNC.DEFER_BLOCKING R0, 0x100 ;  /* 0x000400000000751d */ /* 0x0001ec0000010000 */
[----:B----4-:R-:W-:-:S06]  /*51a0*/  WARPGROUP.ARRIVE ;  /* 0x00000000000079c5 */ /* 0x010fcc0000000000 */
        /* <DEDUP_REMOVED lines=20> */
.L_x_845:
[----:B------:R-:W-:Y:S01]  /*52f0*/  ULEA UR6, UR57, UR40, 0x3 ;  /* 0x0000002839067291 */ /* 0x000fe2000f8e183f */
[----:B------:R-:W-:-:S05]  /*5300*/  IMAD.U32 R0, RZ, RZ, UR28 ;  /* 0x0000001cff007e24 */ /* 0x000fca000f8e00ff */
[----:B------:R-:W-:-:S04]  /*5310*/  SHF.L.U32 R0, R0, 0x1f, RZ ;  /* 0x0000001f00007819 */ /* 0x000fc800000006ff */
[----:B------:R0:W1:Y:S01]  /*5320*/  SYNCS.PHASECHK.TRANS64.TRYWAIT P1, [UR6+0x2d850], R0 ;  /* 0x02d85000ff0075a7 */ /* 0x0000620008020146 */
[----:B------:R-:W-:Y:S05]  /*5330*/  @!P0 BRA `(.L_x_846) ;  /* 0x0000000000048947 */ /* 0x000fea0003800000 */
[----:B------:R-:W-:Y:S01]  /*5340*/  BPT.TRAP 0x1 ;  /* 0x000000040000795c */ /* 0x000fe20000300000 */
.L_x_846:
[----:B-1----:R-:W-:Y:S05]  /*5350*/  @P1 BRA `(.L_x_844) ;  /* 0x0000000000081947 */ /* 0x002fea0003800000 */
[----:B------:R-:W1:Y:S02]  /*5360*/  SYNCS.PHASECHK.TRANS64.TRYWAIT P1, [UR6+0x2d850], R0 ;  /* 0x02d85000ff0075a7 */ /* 0x000e640008020146 */
[----:B-1----:R-:W-:Y:S05]  /*5370*/  @!P1 BRA `(.L_x_847) ;  /* 0x000000ec00089947 */ /* 0x002fea0003800000 */
.L_x_844:
[----:B------:R-:W-:Y:S01]  /*5380*/  UIADD3 UR6, UR40, 0x400, URZ ;  /* 0x0000040028067890 */ /* 0x000fe2000fffe03f */
[----:B------:R-:W-:Y:S01]  /*5390*/  WARPGROUP.ARRIVE ;  /* 0x00000000000079c5 */ /* 0x000fe20000000000 */
[----:B------:R-:W-:-:S05]  /*53a0*/  ULEA UR7, UR54, UR40, 0xd ;  /* 0x0000002836077291 */ /* 0x000fca000f8e683f */
[----:B------:R-:W2:Y:S01]  /*53b0*/  S2R R8, SR_TID.X ;  /* 0x0000000000087919 */ /* 0x000ea20000002100 */
[----:B------:R-:W-:Y:S02]  /*53c0*/  USHF.R.U32.HI UR6, URZ, 0x4, UR6 ;  /* 0x000000043f067899 */ /* 0x000fe40008011606 */
[----:B------:R-:W-:Y:S02]  /*53d0*/  UIADD3 UR7, UR7, 0x21800, URZ ;  /* 0x0002180007077890 */ /* 0x000fe4000fffe03f */
[----:B------:R-:W-:Y:S02]  /*53e0*/  ULOP3.LUT UR6, UR6, 0x3fff, URZ, 0xc0, !UPT ;  /* 0x00003fff06067892 */ /* 0x000fe4000f8ec03f */
[----:B------:R-:W-:Y:S02]  /*53f0*/  USHF.R.U32.HI UR7, URZ, 0x4, UR7 ;  /* 0x000000043f077899 */ /* 0x000fe40008011607 */
[----:B------:R-:W-:Y:S02]  /*5400*/  ULOP3.LUT UR10, UR6, 0x2000000, URZ, 0xfc, !UPT ;  /* 0x02000000060a7892 */ /* 0x000fe4000f8efc3f */
[----:B------:R-:W-:-:S02]  /*5410*/  ULOP3.LUT UR6, UR7, 0x3fff, URZ, 0xc0, !UPT ;  /* 0x00003fff07067892 */ /* 0x000fc4000f8ec03f */
[----:B------:R-:W-:Y:S02]  /*5420*/  UIMAD UR7, UR57, 0x600, UR10 ;  /* 0x00000600390778a4 */ /* 0x000fe4000f8e020a */
[----:B------:R-:W-:Y:S01]  /*5430*/  ULOP3.LUT UR6, UR6, 0x10000, URZ, 0xfc, !UPT ;  /* 0x0001000006067892 */ /* 0x000fe2000f8efc3f */
[----:B------:R-:W-:Y:S01]  /*5440*/  UMOV UR31, 0x80000020 ;  /* 0x80000020001f7882 */ /* 0x000fe20000000000 */
[----:B------:R-:W-:-:S03]  /*5450*/  UMOV UR29, 0x40000040 ;  /* 0x40000040001d7882 */ /* 0x000fc60000000000 */
[----:B------:R-:W-:Y:S02]  /*5460*/  UMOV UR30, UR7 ;  /* 0x00000007001e7c82 */ /* 0x000fe40008000000 */
[----:B------:R-:W-:Y:S02]  /*5470*/  UMOV UR28, UR6 ;  /* 0x00000006001c7c82 */ /* 0x000fe40008000000 */
[----:B------:R-:W-:Y:S01]  /*5480*/  HGMMA.64x96x16.F32.BF16 R88, gdesc[UR28].tnspB, R88, gsb0 ;  /* 0x416000001c5879f0 */ /* 0x000fe20008001858 */
[----:B------:R-:W-:Y:S02]  /*5490*/  UIADD3 UR30, UR7, 0x40, URZ ;  /* 0x00000040071e7890 */ /* 0x000fe4000fffe03f */
[----:B------:R-:W-:Y:S01]  /*54a0*/  UIADD3 UR28, UR6, 0x2, URZ ;  /* 0x00000002061c7890 */ /* 0x000fe2000fffe03f */
[----:B------:R-:W-:Y:S01]  /*54b0*/  UMOV UR31, 0x80000020 ;  /* 0x80000020001f7882 */ /* 0x000fe20000000000 */
[----:B------:R-:W-:Y:S01]  /*54c0*/  UMOV UR29, 0x40000040 ;  /* 0x40000040001d7882 */ /* 0x000fe20000000000 */
[----:B--2---:R-:W-:-:S02]  /*54d0*/  SHF.R.U32.HI R4, RZ, 0x7, R8 ;  /* 0x00000007ff047819 */ /* 0x004fc40000011608 */
[----:B------:R-:W-:-:S03]  /*54e0*/  ISETP.GE.U32.AND P1, PT, R8, 0x180, PT ;  /* 0x000001800800780c */ /* 0x000fc60003f26070 */
[----:B01----:R-:W-:-:S05]  /*54f0*/  VIADD R0, R4, 0x9 ;  /* 0x0000000904007836 */ /* 0x003fca0000000000 */
        /* <DEDUP_REMOVED lines=50> */
.L_x_848:
[----:B------:R-:W-:Y:S01]  /*5820*/  UISETP.NE.AND UP1, UPT, UR51, URZ, UPT ;  /* 0x0000003f3300728c */ /* 0x000fe2000bf25270 */
[----:B------:R-:W-:Y:S01]  /*5830*/  VIADD R4, R137, UR39 ;  /* 0x0000002789047c36 */ /* 0x000fe20008000000 */
[----:B------:R-:W1:Y:S01]  /*5840*/  LDC R138, c[0x0][0x2f0] ;  /* 0x0000bc00ff8a7b82 */ /* 0x000e620000000800 */
[----:B------:R-:W-:Y:S02]  /*5850*/  ULEA UR6, UR46, UR40, 0x3 ;  /* 0x000000282e067291 */ /* 0x000fe4000f8e183f */
[----:B------:R-:W-:Y:S01]  /*5860*/  UISETP.NE.AND UP0, UPT, UR50, URZ, UPT ;  /* 0x0000003f3200728c */ /* 0x000fe2000bf05270 */
[----:B------:R-:W-:Y:S01]  /*5870*/  PLOP3.LUT P1, PT, PT, PT, UP1, 0x80, 0x0 ;  /* 0x000000000000781c */ /* 0x000fe20003f2f018 */
[----:B------:R-:W-:Y:S01]  /*5880*/  UIADD3 UR6, UR6, 0x2d840, URZ ;  /* 0x0002d84006067890 */ /* 0x000fe2000fffe03f */
[----:B------:R-:W-:Y:S02]  /*5890*/  PLOP3.LUT P2, PT, PT, PT, UP1, 0x80, 0x0 ;  /* 0x000000000000781c */ /* 0x000fe40003f4f018 */
[----:B------:R-:W2:Y:S01]  /*58a0*/  LDC R139, c[0x0][0x288] ;  /* 0x0000a200ff8b7b82 */ /* 0x000ea20000000800 */
[----:B------:R-:W-:Y:S01]  /*58b0*/  @UP1 ULDC UR7, c[0x0][0x44c] ;  /* 0x0001130000071ab9 */ /* 0x000fe20000000800 */
[----:B------:R-:W-:-:S07]  /*58c0*/  UPRMT UR6, UR41, 0x654, UR6 ;  /* 0x0000065429067896 */ /* 0x000fce0008000006 */
[----:B0-----:R-:W-:Y:S01]  /*58d0*/  @P1 IMAD.HI.U32 R0, R4, UR7, RZ ;  /* 0x0000000704001c27 */ /* 0x001fe2000f8e00ff */
[----:B------:R-:W-:Y:S01]  /*58e0*/  @UP1 ULDC UR7, c[0x0][0x450] ;  /* 0x0001140000071ab9 */ /* 0x000fe20000000800 */
[----:B------:R-:W-:Y:S01]  /*58f0*/  PLOP3.LUT P1, PT, PT, PT, UP0, 0x40, 0x0 ;  /* 0x000000000000781c */ /* 0x000fe20003f2e808 */
[----:B------:R-:W-:Y:S01]  /*5900*/  SYNCS.ARRIVE.TRANS64.RED.A1T0 RZ, [UR6], RZ ;  /* 0x000000ffffff79a7 */ /* 0x000fe20008100406 */
[----:B------:R-:W-:Y:S01]  /*5910*/  ULOP3.LUT UR6, URZ, UR35, URZ, 0x33, !UPT ;  /* 0x000000233f067292 */ /* 0x000fe2000f8e333f */
[----:B------:R-:W-:Y:S01]  /*5920*/  @P2 SHF.R.U32.HI R4, RZ, UR7, R0 ;  /* 0x00000007ff042c19 */ /* 0x000fe20008011600 */
[----:B------:R-:W-:-:S04]  /*5930*/  IMAD.SHL.U32 R0, R7, 0x80, RZ ;  /* 0x0000008007007824 */ /* 0x000fc800078e00ff */
[----:B------:R-:W0:Y:S01]  /*5940*/  SHFL.IDX PT, R13, R4, RZ, 0x1c1f ;  /* 0x001c1fff040d7589 */ /* 0x000e2200000e0000 */
[----:B------:R-:W-:-:S05]  /*5950*/  IADD3 R9, -R0, 0x1, RZ ;  /* 0x0000000100097810 */ /* 0x000fca0007ffe1ff */
[----:B------:R-:W-:-:S04]  /*5960*/  IMAD R9, R16, -0x2, R9 ;  /* 0xfffffffe10097824 */ /* 0x000fc800078e0209 */
[----:B-1----:R-:W-:-:S04]  /*5970*/  IMAD R8, R138, UR44, R9 ;  /* 0x0000002c8a087c24 */ /* 0x002fc8000f8e0209 */
[----:B--2---:R-:W-:-:S04]  /*5980*/  IMAD.IADD R8, R8, 0x1, -R139 ;  /* 0x0000000108087824 */ /* 0x004fc800078e0a8b */
[C---:B------:R-:W-:Y:S02]  /*5990*/  VIADD R11, R8.reuse, UR55 ;  /* 0x00000037080b7c36 */ /* 0x040fe40008000000 */
[----:B------:R-:W-:Y:S02]  /*59a0*/  VIADD R10, R8, UR6 ;  /* 0x00000006080a7c36 */ /* 0x000fe40008000000 */
[----:B0-----:R-:W-:Y:S02]  /*59b0*/  IMAD.IADD R9, R11, 0x1, R13 ;  /* 0x000000010b097824 */ /* 0x001fe400078e020d */
[----:B------:R-:W-:Y:S01]  /*59c0*/  IMAD.IADD R8, R13, 0x1, R10 ;  /* 0x000000010d087824 */ /* 0x000fe200078e020a */
[----:B------:R-:W-:Y:S06]  /*59d0*/  @P1 BRA `(.L_x_849) ;  /* 0x00000000005c1947 */ /* 0x000fec0003800000 */
[----:B------:R-:W-:Y:S01]  /*59e0*/  IMAD R12, R138, UR44, R13 ;  /* 0x0000002c8a0c7c24 */ /* 0x000fe2000f8e020d */
[----:B------:R-:W-:Y:S03]  /*59f0*/  BSSY B0, `(.L_x_850) ;  /* 0x0000011000007945 */ /* 0x000fe60003800000 */
[----:B------:R-:W-:-:S05]  /*5a00*/  IMAD.IADD R15, R12, 0x1, -R139 ;  /* 0x000000010c0f7824 */ /* 0x000fca00078e0a8b */
[----:B------:R-:W-:-:S13]  /*5a10*/  ISETP.GT.AND P1, PT, R15, -0x1, PT ;  /* 0xffffffff0f00780c */ /* 0x000fda0003f24270 */
[----:B------:R-:W-:Y:S05]  /*5a20*/  @P1 BRA `(.L_x_851) ;  /* 0x0000000000201947 */ /* 0x000fea0003800000 */
[----:B------:R-:W-:Y:S01]  /*5a30*/  IMAD.U32 R14, RZ, RZ, UR34 ;  /* 0x00000022ff0e7e24 */ /* 0x000fe2000f8e00ff */
[----:B------:R-:W-:-:S04]  /*5a40*/  LOP3.LUT R15, RZ, R15, RZ, 0x33, !PT ;  /* 0x0000000fff0f7212 */ /* 0x000fc800078e33ff */
[----:B------:R-:W-:-:S13]  /*5a50*/  ISETP.NE.AND P1, PT, R14, 0x1, PT ;  /* 0x000000010e00780c */ /* 0x000fda0003f25270 */
[----:B------:R-:W0:Y:S02]  /*5a60*/  @P1 LDC.64 R12, c[0x0][0x9e8] ;  /* 0x00027a00ff0c1b82 */ /* 0x000e240000000a00 */
[----:B0-----:R-:W-:-:S05]  /*5a70*/  @P1 IMAD.HI.U32 R12, R15, R12, RZ ;  /* 0x0000000c0f0c1227 */ /* 0x001fca00078e00ff */
[----:B------:R-:W-:-:S04]  /*5a80*/  @P1 SHF.R.U32.HI R15, RZ, R13, R12 ;  /* 0x0000000dff0f1219 */ /* 0x000fc8000001160c */
[----:B------:R-:W-:Y:S01]  /*5a90*/  LOP3.LUT R15, RZ, R15, RZ, 0x33, !PT ;  /* 0x0000000fff0f7212 */ /* 0x000fe200078e33ff */
[----:B------:R-:W-:Y:S06]  /*5aa0*/  BRA `(.L_x_852) ;  /* 0x0000000000147947 */ /* 0x000fec0003800000 */
.L_x_851:
[----:B------:R-:W-:-:S05]  /*5ab0*/  IMAD.U32 R14, RZ, RZ, UR34 ;  /* 0x00000022ff0e7e24 */ /* 0x000fca000f8e00ff */
[----:B------:R-:W-:-:S13]  /*5ac0*/  ISETP.NE.AND P1, PT, R14, 0x1, PT ;  /* 0x000000010e00780c */ /* 0x000fda0003f25270 */
[----:B------:R-:W0:Y:S02]  /*5ad0*/  @P1 LDC.64 R12, c[0x0][0x9e8] ;  /* 0x00027a00ff0c1b82 */ /* 0x000e240000000a00 */
[----:B0-----:R-:W-:-:S05]  /*5ae0*/  @P1 IMAD.HI.U32 R12, R15, R12, RZ ;  /* 0x0000000c0f0c1227 */ /* 0x001fca00078e00ff */
[----:B------:R-:W-:-:S07]  /*5af0*/  @P1 SHF.R.U32.HI R15, RZ, R13, R12 ;  /* 0x0000000dff0f1219 */ /* 0x000fce000001160c */
.L_x_852:
[----:B------:R-:W-:Y:S05]  /*5b00*/  BSYNC B0 ;  /* 0x0000000000007941 */ /* 0x000fea0003800000 */
.L_x_850:
[----:B------:R-:W-:-:S04]  /*5b10*/  IMAD R15, R15, R14, -R0 ;  /* 0x0000000e0f0f7224 */ /* 0x000fc800078e0a00 */
[----:B------:R-:W-:-:S05]  /*5b20*/  IMAD R15, R16, -0x2, R15 ;  /* 0xfffffffe100f7824 */ /* 0x000fca00078e020f */
[----:B------:R-:W-:Y:S02]  /*5b30*/  VIADDMNMX R9, R15, R14, R9, PT ;  /* 0x0000000e0f097246 */ /* 0x000fe40003800109 */
[----:B------:R-:W-:-:S07]  /*5b40*/  VIMNMX R8, R8, R15, !PT ;  /* 0x0000000f08087248 */ /* 0x000fce0007fe0100 */
.L_x_849:
[----:B------:R-:W-:Y:S01]  /*5b50*/  ISETP.GT.AND P1, PT, R7, -0x1, PT ;  /* 0xffffffff0700780c */ /* 0x000fe20003f24270 */
[----:B------:R-:W0:Y:S01]  /*5b60*/  SHFL.IDX PT, R4, R4, 0x1, 0x1c1f ;  /* 0x003c1f0004047f89 */ /* 0x000e2200000e0000 */
[----:B------:R-:W-:Y:S02]  /*5b70*/  UISETP.NE.AND UP0, UPT, UR50, URZ, UPT ;  /* 0x0000003f3200728c */ /* 0x000fe4000bf05270 */
[C---:B------:R-:W-:Y:S02]  /*5b80*/  ISETP.GT.AND P3, PT, R8.reuse, 0x8, P1 ;  /* 0x000000080800780c */ /* 0x040fe40000f64270 */
[C---:B------:R-:W-:Y:S02]  /*5b90*/  ISETP.GT.AND P6, PT, R8.reuse, RZ, P1 ;  /* 0x000000ff0800720c */ /* 0x040fe40000fc4270 */
[----:B------:R-:W-:Y:S02]  /*5ba0*/  ISETP.LT.OR P3, PT, R9, 0x9, P3 ;  /* 0x000000090900780c */ /* 0x000fe40001f61670 */
[----:B------:R-:W-:-:S02]  /*5bb0*/  ISETP.GT.AND P2, PT, R8, 0x1, P1 ;  /* 0x000000010800780c */ /* 0x000fc40000f44270 */
[----:B------:R-:W-:Y:S02]  /*5bc0*/  FSEL R28, R28, -INF , !P3 ;  /* 0xff8000001c1c7808 */ /* 0x000fe40005800000 */
[----:B------:R-:W-:Y:S02]  /*5bd0*/  ISETP.GT.AND P3, PT, R8, 0x19, P1 ;  /* 0x000000190800780c */ /* 0x000fe40000f64270 */
[C---:B------:R-:W-:Y:S02]  /*5be0*/  ISETP.LT.OR P6, PT, R9.reuse, 0x1, P6 ;  /* 0x000000010900780c */ /* 0x040fe400037c1670 */
[C---:B------:R-:W-:Y:S02]  /*5bf0*/  ISETP.LT.OR P2, PT, R9.reuse, 0x2, P2 ;  /* 0x000000020900780c */ /* 0x040fe40001741670 */
[----:B------:R-:W-:Y:S02]  /*5c00*/  ISETP.LT.OR P3, PT, R9, 0x1a, P3 ;  /* 0x0000001a0900780c */ /* 0x000fe40001f61670 */
[----:B------:R-:W-:-:S02]  /*5c10*/  FSEL R24, R24, -INF , !P6 ;  /* 0xff80000018187808 */ /* 0x000fc40007000000 */
[----:B------:R-:W-:Y:S01]  /*5c20*/  FSEL R25, R25, -INF , !P2 ;  /* 0xff80000019197808 */ /* 0x000fe20005000000 */
[--C-:B0-----:R-:W-:Y:S01]  /*5c30*/  IMAD.IADD R11, R11, 0x1, R4.reuse ;  /* 0x000000010b0b7824 */ /* 0x101fe200078e0204 */
[----:B------:R-:W-:Y:S01]  /*5c40*/  ISETP.GT.AND P5, PT, R8, 0x9, P1 ;  /* 0x000000090800780c */ /* 0x000fe20000fa4270 */
[----:B------:R-:W-:Y:S01]  /*5c50*/  IMAD.IADD R10, R10, 0x1, R4 ;  /* 0x000000010a0a7824 */ /* 0x000fe200078e0204 */
[C---:B------:R-:W-:Y:S02]  /*5c60*/  ISETP.GT.AND P4, PT, R8.reuse, 0x10, P1 ;  /* 0x000000100800780c */ /* 0x040fe40000f84270 */
[C---:B------:R-:W-:Y:S02]  /*5c70*/  ISETP.GT.AND P6, PT, R8.reuse, 0x11, P1 ;  /* 0x000000110800780c */ /* 0x040fe40000fc4270 */
[----:B------:R-:W-:Y:S02]  /*5c80*/  ISETP.GT.AND P2, PT, R8, 0x18, P1 ;  /* 0x000000180800780c */ /* 0x000fe40000f44270 */
[----:B------:R-:W-:-:S02]  /*5c90*/  FSEL R37, R37, -INF , !P3 ;  /* 0xff80000025257808 */ /* 0x000fc40005800000 */
[----:B------:R-:W-:Y:S02]  /*5ca0*/  ISETP.GT.AND P3, PT, R8, 0x30, P1 ;  /* 0x000000300800780c */ /* 0x000fe40000f64270 */
[C---:B------:R-:W-:Y:S02]  /*5cb0*/  ISETP.LT.OR P5, PT, R9.reuse, 0xa, P5 ;  /* 0x0000000a0900780c */ /* 0x040fe40002fa1670 */
[C---:B------:R-:W-:Y:S02]  /*5cc0*/  ISETP.LT.OR P4, PT, R9.reuse, 0x11, P4 ;  /* 0x000000110900780c */ /* 0x040fe40002781670 */
[C---:B------:R-:W-:Y:S02]  /*5cd0*/  ISETP.LT.OR P6, PT, R9.reuse, 0x12, P6 ;  /* 0x000000120900780c */ /* 0x040fe400037c1670 */
[C---:B------:R-:W-:Y:S02]  /*5ce0*/  ISETP.LT.OR P2, PT, R9.reuse, 0x19, P2 ;  /* 0x000000190900780c */ /* 0x040fe40001741670 */
[----:B------:R-:W-:-:S02]  /*5cf0*/  ISETP.LT.OR P3, PT, R9, 0x31, P3 ;  /* 0x000000310900780c */ /* 0x000fc40001f61670 */
[----:B------:R-:W-:Y:S02]  /*5d00*/  FSEL R29, R29, -INF , !P5 ;  /* 0xff8000001d1d7808 */ /* 0x000fe40006800000 */
[----:B------:R-:W-:Y:S02]  /*5d10*/  FSEL R32, R32, -INF , !P4 ;  /* 0xff80000020207808 */ /* 0x000fe40006000000 */
[----:B------:R-:W-:Y:S02]  /*5d20*/  FSEL R33, R33, -INF , !P6 ;  /* 0xff80000021217808 */ /* 0x000fe40007000000 */
[----:B------:R-:W-:Y:S02]  /*5d30*/  FSEL R36, R36, -INF , !P2 ;  /* 0xff80000024247808 */ /* 0x000fe40005000000 */
[C---:B------:R-:W-:Y:S02]  /*5d40*/  ISETP.GT.AND P5, PT, R8.reuse, 0x20, P1 ;  /* 0x000000200800780c */ /* 0x040fe40000fa4270 */
[----:B------:R-:W-:-:S02]  /*5d50*/  ISETP.GT.AND P4, PT, R8, 0x21, P1 ;  /* 0x000000210800780c */ /* 0x000fc40000f84270 */
[C---:B------:R-:W-:Y:S02]  /*5d60*/  ISETP.GT.AND P6, PT, R8.reuse, 0x28, P1 ;  /* 0x000000280800780c */ /* 0x040fe40000fc4270 */
[----:B------:R-:W-:Y:S02]  /*5d70*/  ISETP.GT.AND P2, PT, R8, 0x29, P1 ;  /* 0x000000290800780c */ /* 0x000fe40000f44270 */
[----:B------:R-:W-:Y:S02]  /*5d80*/  FSEL R48, R48, -INF , !P3 ;  /* 0xff80000030307808 */ /* 0x000fe40005800000 */
[----:B------:R-:W-:Y:S02]  /*5d90*/  ISETP.GT.AND P3, PT, R8, 0x41, P1 ;  /* 0x000000410800780c */ /* 0x000fe40000f64270 */
[C---:B------:R-:W-:Y:S02]  /*5da0*/  ISETP.LT.OR P5, PT, R9.reuse, 0x21, P5 ;  /* 0x000000210900780c */ /* 0x040fe40002fa1670 */
[----:B------:R-:W-:-:S02]  /*5db0*/  ISETP.LT.OR P4, PT, R9, 0x22, P4 ;  /* 0x000000220900780c */ /* 0x000fc40002781670 */
[C---:B------:R-:W-:Y:S02]  /*5dc0*/  ISETP.LT.OR P6, PT, R9.reuse, 0x29, P6 ;  /* 0x000000290900780c */ /* 0x040fe400037c1670 */
[C---:B------:R-:W-:Y:S02]  /*5dd0*/  ISETP.LT.OR P2, PT, R9.reuse, 0x2a, P2 ;  /* 0x0000002a0900780c */ /* 0x040fe40001741670 */
[----:B------:R-:W-:Y:S02]  /*5de0*/  ISETP.LT.OR P3, PT, R9, 0x42, P3 ;  /* 0x000000420900780c */ /* 0x000fe40001f61670 */
[----:B------:R-:W-:Y:S02]  /*5df0*/  FSEL R40, R40, -INF , !P5 ;  /* 0xff80000028287808 */ /* 0x000fe40006800000 */
[----:B------:R-:W-:Y:S02]  /*5e00*/  FSEL R41, R41, -INF , !P4 ;  /* 0xff80000029297808 */ /* 0x000fe40006000000 */
[----:B------:R-:W-:-:S02]  /*5e10*/  FSEL R44, R44, -INF , !P6 ;  /* 0xff8000002c2c7808 */ /* 0x000fc40007000000 */
[----:B------:R-:W-:Y:S02]  /*5e20*/  FSEL R45, R45, -INF , !P2 ;  /* 0xff8000002d2d7808 */ /* 0x000fe40005000000 */
[C---:B------:R-:W-:Y:S02]  /*5e30*/  ISETP.GT.AND P5, PT, R8.reuse, 0x31, P1 ;  /* 0x000000310800780c */ /* 0x040fe40000fa4270 */
        /* <DEDUP_REMOVED lines=34> */
[----:B------:R-:W-:Y:S02]  /*6060*/  PLOP3.LUT P3, PT, PT, PT, UP0, 0x40, 0x0 ;  /* 0x000000000000781c */ /* 0x000fe40003f6e808 */
[C---:B------:R-:W-:Y:S02]  /*6070*/  ISETP.LT.OR P5, PT, R9.reuse, 0x5a, P5 ;  /* 0x0000005a0900780c */ /* 0x040fe40002fa1670 */
[C---:B------:R-:W-:Y:S02]  /*6080*/  ISETP.LT.OR P4, PT, R9.reuse, 0x61, P4 ;  /* 0x000000610900780c */ /* 0x040fe40002781670 */
[C---:B------:R-:W-:Y:S02]  /*6090*/  ISETP.LT.OR P6, PT, R9.reuse, 0x62, P6 ;  /* 0x000000620900780c */ /* 0x040fe400037c1670 */
[----:B------:R-:W-:Y:S02]  /*60a0*/  ISETP.LT.OR P2, PT, R9, 0x69, P2 ;  /* 0x000000690900780c */ /* 0x000fe40001741670 */
[----:B------:R-:W-:-:S02]  /*60b0*/  FSEL R69, R69, -INF , !P5 ;  /* 0xff80000045457808 */ /* 0x000fc40006800000 */
[----:B------:R-:W-:Y:S02]  /*60c0*/  FSEL R72, R72, -INF , !P4 ;  /* 0xff80000048487808 */ /* 0x000fe40006000000 */
[----:B------:R-:W-:Y:S02]  /*60d0*/  FSEL R73, R73, -INF , !P6 ;  /* 0xff80000049497808 */ /* 0x000fe40007000000 */
[----:B------:R-:W-:Y:S02]  /*60e0*/  FSEL R76, R76, -INF , !P2 ;  /* 0xff8000004c4c7808 */ /* 0x000fe40005000000 */
[C---:B------:R-:W-:Y:S02]  /*60f0*/  ISETP.GT.AND P5, PT, R8.reuse, 0x70, P1 ;  /* 0x000000700800780c */ /* 0x040fe40000fa4270 */
[C---:B------:R-:W-:Y:S02]  /*6100*/  ISETP.GT.AND P4, PT, R8.reuse, 0x71, P1 ;  /* 0x000000710800780c */ /* 0x040fe40000f84270 */
[----:B------:R-:W-:-:S02]  /*6110*/  ISETP.GT.AND P6, PT, R8, 0x78, P1 ;  /* 0x000000780800780c */ /* 0x000fc40000fc4270 */
[----:B------:R-:W-:Y:S02]  /*6120*/  ISETP.GT.AND P2, PT, R8, 0x79, P1 ;  /* 0x000000790800780c */ /* 0x000fe40000f44270 */
[C---:B------:R-:W-:Y:S02]  /*6130*/  ISETP.LT.OR P5, PT, R9.reuse, 0x71, P5 ;  /* 0x000000710900780c */ /* 0x040fe40002fa1670 */
[C---:B------:R-:W-:Y:S02]  /*6140*/  ISETP.LT.OR P4, PT, R9.reuse, 0x72, P4 ;  /* 0x000000720900780c */ /* 0x040fe40002781670 */
[C---:B------:R-:W-:Y:S02]  /*6150*/  ISETP.LT.OR P6, PT, R9.reuse, 0x79, P6 ;  /* 0x000000790900780c */ /* 0x040fe400037c1670 */
[----:B------:R-:W-:Y:S02]  /*6160*/  ISETP.LT.OR P2, PT, R9, 0x7a, P2 ;  /* 0x0000007a0900780c */ /* 0x000fe40001741670 */
[----:B------:R-:W-:-:S02]  /*6170*/  FSEL R80, R80, -INF , !P5 ;  /* 0xff80000050507808 */ /* 0x000fc40006800000 */
[----:B------:R-:W-:Y:S02]  /*6180*/  FSEL R81, R81, -INF , !P4 ;  /* 0xff80000051517808 */ /* 0x000fe40006000000 */
[----:B------:R-:W-:Y:S02]  /*6190*/  FSEL R84, R84, -INF , !P6 ;  /* 0xff80000054547808 */ /* 0x000fe40007000000 */
[----:B------:R-:W-:Y:S01]  /*61a0*/  FSEL R85, R85, -INF , !P2 ;  /* 0xff80000055557808 */ /* 0x000fe20005000000 */
        /* <DEDUP_REMOVED lines=14> */
.L_x_855:
[----:B------:R-:W-:-:S05]  /*6290*/  IMAD.U32 R4, RZ, RZ, UR34 ;  /* 0x00000022ff047e24 */ /* 0x000fca000f8e00ff */
[----:B------:R-:W-:-:S13]  /*62a0*/  ISETP.NE.AND P2, PT, R4, 0x1, PT ;  /* 0x000000010400780c */ /* 0x000fda0003f45270 */
[----:B------:R-:W0:Y:S02]  /*62b0*/  @P2 LDC.64 R8, c[0x0][0x9e8] ;  /* 0x00027a00ff082b82 */ /* 0x000e240000000a00 */
[----:B0-----:R-:W-:-:S05]  /*62c0*/  @P2 IMAD.HI.U32 R8, R13, R8, RZ ;  /* 0x000000080d082227 */ /* 0x001fca00078e00ff */
[----:B------:R-:W-:-:S07]  /*62d0*/  @P2 SHF.R.U32.HI R13, RZ, R9, R8 ;  /* 0x00000009ff0d2219 */ /* 0x000fce0000011608 */
.L_x_856:
[----:B------:R-:W-:Y:S05]  /*62e0*/  BSYNC B0 ;  /* 0x0000000000007941 */ /* 0x000fea0003800000 */
.L_x_854:
[----:B------:R-:W-:-:S04]  /*62f0*/  IMAD R13, R13, R4, -R0 ;  /* 0x000000040d0d7224 */ /* 0x000fc800078e0a00 */
[----:B------:R-:W-:-:S05]  /*6300*/  IMAD R13, R16, -0x2, R13 ;  /* 0xfffffffe100d7824 */ /* 0x000fca00078e020d */
[----:B------:R-:W-:Y:S02]  /*6310*/  VIADDMNMX R11, R13, R4, R11, PT ;  /* 0x000000040d0b7246 */ /* 0x000fe4000380010b */
[----:B------:R-:W-:-:S07]  /*6320*/  VIMNMX R10, R10, R13, !PT ;  /* 0x0000000d0a0a7248 */ /* 0x000fce0007fe0100 */
.L_x_853:
[----:B------:R-:W-:Y:S02]  /*6330*/  FMNMX.FTZ R0, R24, R6, !PT ;  /* 0x0000000618007209 */ /* 0x000fe40007810000 */
[----:B------:R-:W-:Y:S02]  /*6340*/  ISETP.GT.AND P4, PT, R10, 0x10, P1 ;  /* 0x000000100a00780c */ /* 0x000fe40000f84270 */
[----:B------:R-:W-:Y:S02]  /*6350*/  FMNMX.FTZ R9, R25, R0, !PT ;  /* 0x0000000019097209 */ /* 0x000fe40007810000 */
[----:B------:R-:W-:Y:S02]  /*6360*/  ISETP.LT.OR P4, PT, R11, 0x11, P4 ;  /* 0x000000110b00780c */ /* 0x000fe40002781670 */
[----:B------:R-:W-:Y:S02]  /*6370*/  FMNMX.FTZ R0, R28, R9, !PT ;  /* 0x000000091c007209 */ /* 0x000fe40007810000 */
[----:B------:R-:W-:-:S02]  /*6380*/  FSEL R34, R34, -INF , !P4 ;  /* 0xff80000022227808 */ /* 0x000fc40006000000 */
[----:B------:R-:W-:Y:S02]  /*6390*/  FMNMX.FTZ R9, R29, R0, !PT ;  /* 0x000000001d097209 */ /* 0x000fe40007810000 */
[----:B------:R-:W-:Y:S02]  /*63a0*/  ISETP.GT.AND P4, PT, R10, 0x20, P1 ;  /* 0x000000200a00780c */ /* 0x000fe40000f84270 */
[----:B------:R-:W-:Y:S02]  /*63b0*/  FMNMX.FTZ R0, R32, R9, !PT ;  /* 0x0000000920007209 */ /* 0x000fe40007810000 */
[----:B------:R-:W-:Y:S02]  /*63c0*/  ISETP.LT.OR P4, PT, R11, 0x21, P4 ;  /* 0x000000210b00780c */ /* 0x000fe40002781670 */
[----:B------:R-:W-:Y:S02]  /*63d0*/  FMNMX.FTZ R9, R33, R0, !PT ;  /* 0x0000000021097209 */ /* 0x000fe40007810000 */
[----:B------:R-:W-:-:S02]  /*63e0*/  FSEL R42, R42, -INF , !P4 ;  /* 0xff8000002a2a7808 */ /* 0x000fc40006000000 */
[----:B------:R-:W-:Y:S02]  /*63f0*/  FMNMX.FTZ R0, R36, R9, !PT ;  /* 0x0000000924007209 */ /* 0x000fe40007810000 */
[C---:B------:R-:W-:Y:S02]  /*6400*/  ISETP.GT.AND P4, PT, R10.reuse, RZ, P1 ;  /* 0x000000ff0a00720c */ /* 0x040fe40000f84270 */
[----:B------:R-:W-:Y:S02]  /*6410*/  FMNMX.FTZ R9, R37, R0, !PT ;  /* 0x0000000025097209 */ /* 0x000fe40007810000 */
[----:B------:R-:W-:Y:S02]  /*6420*/  ISETP.GT.AND P2, PT, R10, 0x1, P1 ;  /* 0x000000010a00780c */ /* 0x000fe40000f44270 */
[----:B------:R-:W-:Y:S02]  /*6430*/  FMNMX.FTZ R0, R40, R9, !PT ;  /* 0x0000000928007209 */ /* 0x000fe40007810000 */
[----:B------:R-:W-:-:S02]  /*6440*/  ISETP.LT.OR P4, PT, R11, 0x1, P4 ;  /* 0x000000010b00780c */ /* 0x000fc40002781670 */
        /* <DEDUP_REMOVED lines=13> */
[----:B------:R-:W-:Y:S02]  /*6520*/  FMNMX.FTZ R20, R26, R5, !PT ;  /* 0x000000051a147209 */ /* 0x000fe40007810000 */
[----:B------:R-:W-:Y:S02]  /*6530*/  FMNMX.FTZ R0, R56, R9, !PT ;  /* 0x0000000938007209 */ /* 0x000fe40007810000 */
[----:B------:R-:W-:Y:S02]  /*6540*/  ISETP.LT.OR P3, PT, R11, 0xa, P3 ;  /* 0x0000000a0b00780c */ /* 0x000fe40001f61670 */
[----:B------:R-:W-:Y:S02]  /*6550*/  FMNMX.FTZ R9, R57, R0, !PT ;  /* 0x0000000039097209 */ /* 0x000fe40007810000 */
[----:B------:R-:W-:-:S02]  /*6560*/  FSEL R30, R30, -INF , !P5 ;  /* 0xff8000001e1e7808 */ /* 0x000fc40006800000 */
[----:B------:R-:W-:Y:S02]  /*6570*/  FMNMX.FTZ R0, R60, R9, !PT ;  /* 0x000000093c007209 */ /* 0x000fe40007810000 */
[----:B------:R-:W-:Y:S02]  /*6580*/  FMNMX.FTZ R21, R27, R20, !PT ;  /* 0x000000141b157209 */ /* 0x000fe40007810000 */
[----:B------:R-:W-:Y:S02]  /*6590*/  FMNMX.FTZ R9, R61, R0, !PT ;  /* 0x000000003d097209 */ /* 0x000fe40007810000 */
[----:B------:R-:W-:Y:S02]  /*65a0*/  ISETP.GT.AND P2, PT, R10, 0x11, P1 ;  /* 0x000000110a00780c */ /* 0x000fe40000f44270 */
[----:B------:R-:W-:Y:S02]  /*65b0*/  FMNMX.FTZ R0, R64, R9, !PT ;  /* 0x0000000940007209 */ /* 0x000fe40007810000 */
[----:B------:R-:W-:-:S02]  /*65c0*/  FSEL R31, R31, -INF , !P3 ;  /* 0xff8000001f1f7808 */ /* 0x000fc40005800000 */
[----:B------:R-:W-:Y:S02]  /*65d0*/  FMNMX.FTZ R9, R65, R0, !PT ;  /* 0x0000000041097209 */ /* 0x000fe40007810000 */
[----:B------:R-:W-:Y:S02]  /*65e0*/  FMNMX.FTZ R20, R30, R21, !PT ;  /* 0x000000151e147209 */ /* 0x000fe40007810000 */
[----:B------:R-:W-:Y:S02]  /*65f0*/  FMNMX.FTZ R0, R68, R9, !PT ;  /* 0x0000000944007209 */ /* 0x000fe40007810000 */
[----:B------:R-:W-:Y:S02]  /*6600*/  ISETP.GT.AND P5, PT, R10, 0x18, P1 ;  /* 0x000000180a00780c */ /* 0x000fe40000fa4270 */
[----:B------:R-:W-:Y:S02]  /*6610*/  FMNMX.FTZ R9, R69, R0, !PT ;  /* 0x0000000045097209 */ /* 0x000fe40007810000 */
[----:B------:R-:W-:-:S02]  /*6620*/  ISETP.LT.OR P2, PT, R11, 0x12, P2 ;  /* 0x000000120b00780c */ /* 0x000fc40001741670 */
[----:B------:R-:W-:Y:S02]  /*6630*/  FMNMX.FTZ R0, R72, R9, !PT ;  /* 0x0000000948007209 */ /* 0x000fe40007810000 */
[----:B------:R-:W-:Y:S02]  /*6640*/  FMNMX.FTZ R21, R31, R20, !PT ;  /* 0x000000141f157209 */ /* 0x000fe40007810000 */
[----:B------:R-:W-:Y:S02]  /*6650*/  FMNMX.FTZ R9, R73, R0, !PT ;  /* 0x0000000049097209 */ /* 0x000fe40007810000 */
[----:B------:R-:W-:Y:S02]  /*6660*/  ISETP.GT.AND P3, PT, R10, 0x19, P1 ;  /* 0x000000190a00780c */ /* 0x000fe40000f64270 */
[----:B------:R-:W-:Y:S02]  /*6670*/  FMNMX.FTZ R0, R76, R9, !PT ;  /* 0x000000094c007209 */ /* 0x000fe40007810000 */
[----:B------:R-:W-:-:S02]  /*6680*/  ISETP.LT.OR P5, PT, R11, 0x19, P5 ;  /* 0x000000190b00780c */ /* 0x000fc40002fa1670 */
[----:B------:R-:W-:Y:S02]  /*6690*/  FMNMX.FTZ R9, R77, R0, !PT ;  /* 0x000000004d097209 */ /* 0x000fe40007810000 */
[----:B------:R-:W-:Y:S02]  /*66a0*/  FSEL R35, R35, -INF , !P2 ;  /* 0xff80000023237808 */ /* 0x000fe40005000000 */
[----:B------:R-:W-:Y:S02]  /*66b0*/  FMNMX.FTZ R0, R80, R9, !PT ;  /* 0x0000000950007209 */ /* 0x000fe40007810000 */
[----:B------:R-:W-:Y:S02]  /*66c0*/  ISETP.LT.OR P3, PT, R11, 0x1a, P3 ;  /* 0x0000001a0b00780c */ /* 0x000fe40001f61670 */
[----:B------:R-:W-:Y:S02]  /*66d0*/  FMNMX.FTZ R9, R81, R0, !PT ;  /* 0x0000000051097209 */ /* 0x000fe40007810000 */
[----:B------:R-:W-:-:S02]  /*66e0*/  FSEL R38, R38, -INF , !P5 ;  /* 0xff80000026267808 */ /* 0x000fc40006800000 */
[----:B------:R-:W-:Y:S02]  /*66f0*/  FMNMX.FTZ R0, R84, R9, !PT ;  /* 0x0000000954007209 */ /* 0x000fe40007810000 */
[C---:B------:R-:W-:Y:S02]  /*6700*/  ISETP.GT.AND P2, PT, R10.reuse, 0x21, P1 ;  /* 0x000000210a00780c */ /* 0x040fe40000f44270 */
[----:B------:R-:W-:Y:S02]  /*6710*/  FMNMX.FTZ R4, R85, R0, !PT ;  /* 0x0000000055047209 */ /* 0x000fe40007810000 */
[----:B------:R-:W-:Y:S02]  /*6720*/  FSEL R39, R39, -INF , !P3 ;  /* 0xff80000027277808 */ /* 0x000fe40005800000 */
[----:B------:R-:W-:Y:S01]  /*6730*/  ISETP.GT.AND P5, PT, R10, 0x28, P1 ;  /* 0x000000280a00780c */ /* 0x000fe20000fa4270 */
[----:B------:R-:W0:Y:S01]  /*6740*/  SHFL.BFLY PT, R9, R4, 0x2, 0x1f ;  /* 0x0c401f0004097f89 */ /* 0x000e2200000e0000 */
[----:B------:R-:W-:-:S02]  /*6750*/  ISETP.LT.OR P2, PT, R11, 0x22, P2 ;  /* 0x000000220b00780c */ /* 0x000fc40001741670 */
[C---:B------:R-:W-:Y:S02]  /*6760*/  ISETP.GT.AND P3, PT, R10.reuse, 0x29, P1 ;  /* 0x000000290a00780c */ /* 0x040fe40000f64270 */
[----:B------:R-:W-:Y:S02]  /*6770*/  ISETP.LT.OR P5, PT, R11, 0x29, P5 ;  /* 0x000000290b00780c */ /* 0x000fe40002fa1670 */
[----:B------:R-:W-:Y:S02]  /*6780*/  FSEL R43, R43, -INF , !P2 ;  /* 0xff8000002b2b7808 */ /* 0x000fe40005000000 */
[----:B------:R-:W-:Y:S02]  /*6790*/  ISETP.GT.AND P2, PT, R10, 0x30, P1 ;  /* 0x000000300a00780c */ /* 0x000fe40000f44270 */
[----:B------:R-:W-:Y:S02]  /*67a0*/  FSEL R46, R46, -INF , !P5 ;  /* 0xff8000002e2e7808 */ /* 0x000fe40006800000 */
[----:B------:R-:W-:-:S02]  /*67b0*/  ISETP.LT.OR P3, PT, R11, 0x2a, P3 ;  /* 0x0000002a0b00780c */ /* 0x000fc40001f61670 */
[C---:B------:R-:W-:Y:S02]  /*67c0*/  ISETP.GT.AND P5, PT, R10.reuse, 0x31, P1 ;  /* 0x000000310a00780c */ /* 0x040fe40000fa4270 */
[----:B------:R-:W-:Y:S02]  /*67d0*/  ISETP.LT.OR P2, PT, R11, 0x31, P2 ;  /* 0x000000310b00780c */ /* 0x000fe40001741670 */
[----:B------:R-:W-:Y:S02]  /*67e0*/  FSEL R47, R47, -INF , !P3 ;  /* 0xff8000002f2f7808 */ /* 0x000fe40005800000 */
[----:B------:R-:W-:Y:S02]  /*67f0*/  ISETP.GT.AND P4, PT, R10, 0x38, P1 ;  /* 0x000000380a00780c */ /* 0x000fe40000f84270 */
[----:B------:R-:W-:Y:S02]  /*6800*/  FSEL R50, R50, -INF , !P2 ;  /* 0xff80000032327808 */ /* 0x000fe40005000000 */
[----:B0-----:R-:W-:-:S02]  /*6810*/  FMNMX.FTZ R9, R4, R9, !PT ;  /* 0x0000000904097209 */ /* 0x001fc40007810000 */
[C---:B------:R-:W-:Y:S02]  /*6820*/  ISETP.LT.OR P5, PT, R11.reuse, 0x32, P5 ;  /* 0x000000320b00780c */ /* 0x040fe40002fa1670 */
[C---:B------:R-:W-:Y:S01]  /*6830*/  ISETP.GT.AND P3, PT, R10.reuse, 0x39, P1 ;  /* 0x000000390a00780c */ /* 0x040fe20000f64270 */
[----:B------:R-:W0:Y:S01]  /*6840*/  SHFL.BFLY PT, R0, R9, 0x1, 0x1f ;  /* 0x0c201f0009007f89 */ /* 0x000e2200000e0000 */
[----:B------:R-:W-:Y:S02]  /*6850*/  ISETP.LT.OR P4, PT, R11, 0x39, P4 ;  /* 0x000000390b00780c */ /* 0x000fe40002781670 */
[----:B------:R-:W-:Y:S02]  /*6860*/  FSEL R51, R51, -INF , !P5 ;  /* 0xff80000033337808 */ /* 0x000fe40006800000 */
[----:B------:R-:W-:Y:S02]  /*6870*/  ISETP.GT.AND P2, PT, R10, 0x40, P1 ;  /* 0x000000400a00780c */ /* 0x000fe40000f44270 */
[----:B------:R-:W-:-:S02]  /*6880*/  FSEL R54, R54, -INF , !P4 ;  /* 0xff80000036367808 */ /* 0x000fc40006000000 */
[C---:B------:R-:W-:Y:S02]  /*6890*/  ISETP.LT.OR P3, PT, R11.reuse, 0x3a, P3 ;  /* 0x0000003a0b00780c */ /* 0x040fe40001f61670 */
[C---:B------:R-:W-:Y:S02]  /*68a0*/  ISETP.GT.AND P5, PT, R10.reuse, 0x41, P1 ;  /* 0x000000410a00780c */ /* 0x040fe40000fa4270 */
[----:B------:R-:W-:Y:S02]  /*68b0*/  ISETP.LT.OR P2, PT, R11, 0x41, P2 ;  /* 0x000000410b00780c */ /* 0x000fe40001741670 */
[----:B------:R-:W-:Y:S02]  /*68c0*/  FSEL R55, R55, -INF , !P3 ;  /* 0xff80000037377808 */ /* 0x000fe40005800000 */
[----:B------:R-:W-:Y:S02]  /*68d0*/  ISETP.GT.AND P4, PT, R10, 0x48, P1 ;  /* 0x000000480a00780c */ /* 0x000fe40000f84270 */
[----:B------:R-:W-:-:S02]  /*68e0*/  FSEL R58, R58, -INF , !P2 ;  /* 0xff8000003a3a7808 */ /* 0x000fc40005000000 */
[----:B------:R-:W-:Y:S02]  /*68f0*/  ISETP.LT.OR P5, PT, R11, 0x42, P5 ;  /* 0x000000420b00780c */ /* 0x000fe40002fa1670 */
[----:B------:R-:W-:Y:S02]  /*6900*/  ISETP.GT.AND P3, PT, R10, 0x49, P1 ;  /* 0x000000490a00780c */ /* 0x000fe40000f64270 */
[----:B0-----:R-:W-:Y:S02]  /*6910*/  FMNMX.FTZ R0, R9, R0, !PT ;  /* 0x0000000009007209 */ /* 0x001fe40007810000 */
[----:B------:R-:W-:Y:S02]  /*6920*/  ISETP.LT.OR P4, PT, R11, 0x49, P4 ;  /* 0x000000490b00780c */ /* 0x000fe40002781670 */
[C---:B------:R-:W-:Y:S01]  /*6930*/  FSETP.NEU.FTZ.AND P6, PT, R0.reuse, -INF , PT ;  /* 0xff8000000000780b */ /* 0x040fe20003fdd000 */
[----:B------:R-:W-:Y:S01]  /*6940*/  FMUL.FTZ R8, R0, UR33 ;  /* 0x0000002100087c20 */ /* 0x000fe20008410000 */
[----:B------:R-:W-:-:S02]  /*6950*/  FSEL R59, R59, -INF , !P5 ;  /* 0xff8000003b3b7808 */ /* 0x000fc40006800000 */
[----:B------:R-:W-:Y:S02]  /*6960*/  ISETP.GT.AND P2, PT, R10, 0x50, P1 ;  /* 0x000000500a00780c */ /* 0x000fe40000f44270 */
[----:B------:R-:W-:Y:S02]  /*6970*/  FSEL R4, R8, RZ, P6 ;  /* 0x000000ff08047208 */ /* 0x000fe40003000000 */
[----:B------:R-:W-:Y:S02]  /*6980*/  FSEL R62, R62, -INF , !P4 ;  /* 0xff8000003e3e7808 */ /* 0x000fe40006000000 */
[----:B------:R-:W-:Y:S01]  /*6990*/  ISETP.LT.OR P3, PT, R11, 0x4a, P3 ;  /* 0x0000004a0b00780c */ /* 0x000fe20001f61670 */
        /* <DEDUP_REMOVED lines=11> */
[----:B------:R-:W-:Y:S01]  /*6a50*/  ISETP.GT.AND P5, PT, R10, 0x51, P1 ;  /* 0x000000510a00780c */ /* 0x000fe20000fa4270 */
[----:B------:R-:W-:Y:S01]  /*6a60*/  MUFU.EX2 R20, R36 ;  /* 0x0000002400147308 */ /* 0x000fe20000000800 */
[----:B------:R-:W-:Y:S01]  /*6a70*/  FMNMX.FTZ R25, R39, R24, !PT ;  /* 0x0000001827197209 */ /* 0x000fe20007810000 */
[--C-:B------:R-:W-:Y:S01]  /*6a80*/  FFMA.FTZ R40, R40, UR33, -R4.reuse ;  /* 0x0000002128287c23 */ /* 0x100fe20008010804 */
[----:B------:R-:W-:Y:S01]  /*6a90*/  ISETP.LT.OR P2, PT, R11, 0x51, P2 ;  /* 0x000000510b00780c */ /* 0x000fe20001741670 */
[--C-:B------:R-:W-:Y:S01]  /*6aa0*/  FFMA.FTZ R44, R44, UR33, -R4.reuse ;  /* 0x000000212c2c7c23 */ /* 0x100fe20008010804 */
[----:B------:R-:W-:Y:S01]  /*6ab0*/  FMNMX.FTZ R28, R42, R25, !PT ;  /* 0x000000192a1c7209 */ /* 0x000fe20007810000 */
[--C-:B------:R-:W-:Y:S01]  /*6ac0*/  FFMA.FTZ R25, R41, UR33, -R4.reuse ;  /* 0x0000002129197c23 */ /* 0x100fe20008010804 */
[----:B------:R-:W-:Y:S01]  /*6ad0*/  FSEL R63, R63, -INF , !P3 ;  /* 0xff8000003f3f7808 */ /* 0x000fe20005800000 */
[----:B------:R-:W-:Y:S01]  /*6ae0*/  MUFU.EX2 R24, R40 ;  /* 0x0000002800187308 */ /* 0x000fe20000000800 */
[----:B------:R-:W-:Y:S01]  /*6af0*/  FMNMX.FTZ R29, R43, R28, !PT ;  /* 0x0000001c2b1d7209 */ /* 0x000fe20007810000 */
[--C-:B------:R-:W-:Y:S01]  /*6b00*/  FFMA.FTZ R48, R48, UR33, -R4.reuse ;  /* 0x0000002130307c23 */ /* 0x100fe20008010804 */
[----:B------:R-:W-:Y:S01]  /*6b10*/  ISETP.GT.AND P4, PT, R10, 0x58, P1 ;  /* 0x000000580a00780c */ /* 0x000fe20000f84270 */
[--C-:B------:R-:W-:Y:S01]  /*6b20*/  FFMA.FTZ R52, R52, UR33, -R4.reuse ;  /* 0x0000002134347c23 */ /* 0x100fe20008010804 */
[----:B------:R-:W-:Y:S01]  /*6b30*/  FMNMX.FTZ R28, R46, R29, !PT ;  /* 0x0000001d2e1c7209 */ /* 0x000fe20007810000 */
[--C-:B------:R-:W-:Y:S01]  /*6b40*/  FFMA.FTZ R56, R56, UR33, -R4.reuse ;  /* 0x0000002138387c23 */ /* 0x100fe20008010804 */
[----:B------:R-:W-:Y:S01]  /*6b50*/  FSEL R66, R66, -INF , !P2 ;  /* 0xff80000042427808 */ /* 0x000fe20005000000 */
[----:B------:R-:W-:Y:S01]  /*6b60*/  FFMA.FTZ R85, R85, UR33, -R4 ;  /* 0x0000002155557c23 */ /* 0x000fe20008010804 */
[----:B------:R-:W-:Y:S01]  /*6b70*/  FMNMX.FTZ R29, R47, R28, !PT ;  /* 0x0000001c2f1d7209 */ /* 0x000fe20007810000 */
[----:B------:R-:W-:Y:S01]  /*6b80*/  MUFU.EX2 R8, R8 ;  /* 0x0000000800087308 */ /* 0x000fe20000000800 */
[----:B------:R-:W-:-:S02]  /*6b90*/  ISETP.LT.OR P5, PT, R11, 0x52, P5 ;  /* 0x000000520b00780c */ /* 0x000fc40002fa1670 */
[----:B------:R-:W-:Y:S01]  /*6ba0*/  FMNMX.FTZ R32, R50, R29, !PT ;  /* 0x0000001d32207209 */ /* 0x000fe20007810000 */
[----:B------:R-:W-:Y:S01]  /*6bb0*/  FFMA.FTZ R29, R45, UR33, -R4 ;  /* 0x000000212d1d7c23 */ /* 0x000fe20008010804 */
[----:B------:R-:W-:Y:S02]  /*6bc0*/  ISETP.GT.AND P3, PT, R10, 0x59, P1 ;  /* 0x000000590a00780c */ /* 0x000fe40000f64270 */
[----:B------:R-:W-:Y:S01]  /*6bd0*/  FMNMX.FTZ R33, R51, R32, !PT ;  /* 0x0000002033217209 */ /* 0x000fe20007810000 */
[----:B------:R0:W-:Y:S01]  /*6be0*/  MUFU.EX2 R28, R44 ;  /* 0x0000002c001c7308 */ /* 0x0001e20000000800 */
[----:B------:R-:W-:Y:S02]  /*6bf0*/  ISETP.LT.OR P4, PT, R11, 0x59, P4 ;  /* 0x000000590b00780c */ /* 0x000fe40002781670 */
[----:B------:R-:W-:Y:S02]  /*6c00*/  FMNMX.FTZ R32, R54, R33, !PT ;  /* 0x0000002136207209 */ /* 0x000fe40007810000 */
[----:B------:R-:W-:-:S02]  /*6c10*/  FSEL R67, R67, -INF , !P5 ;  /* 0xff80000043437808 */ /* 0x000fc40006800000 */
[----:B------:R-:W-:Y:S01]  /*6c20*/  FMNMX.FTZ R33, R55, R32, !PT ;  /* 0x0000002037217209 */ /* 0x000fe20007810000 */
[----:B------:R-:W-:Y:S01]  /*6c30*/  MUFU.EX2 R9, R9 ;  /* 0x0000000900097308 */ /* 0x000fe20000000800 */
[----:B------:R-:W-:Y:S01]  /*6c40*/  ISETP.GT.AND P2, PT, R10, 0x60, P1 ;  /* 0x000000600a00780c */ /* 0x000fe20000f44270 */
[--C-:B0-----:R-:W-:Y:S01]  /*6c50*/  FFMA.FTZ R44, R60, UR33, -R4.reuse ;  /* 0x000000213c2c7c23 */ /* 0x101fe20008010804 */
[----:B------:R-:W-:Y:S01]  /*6c60*/  FMNMX.FTZ R36, R58, R33, !PT ;  /* 0x000000213a247209 */ /* 0x000fe20007810000 */
[--C-:B------:R-:W-:Y:S01]  /*6c70*/  FFMA.FTZ R33, R49, UR33, -R4.reuse ;  /* 0x0000002131217c23 */ /* 0x100fe20008010804 */
[----:B------:R-:W-:Y:S01]  /*6c80*/  FSEL R70, R70, -INF , !P4 ;  /* 0xff80000046467808 */ /* 0x000fe20006000000 */
[--C-:B------:R-:W-:Y:S01]  /*6c90*/  FFMA.FTZ R49, R65, UR33, -R4.reuse ;  /* 0x0000002141317c23 */ /* 0x100fe20008010804 */
[----:B------:R-:W-:Y:S01]  /*6ca0*/  FMNMX.FTZ R37, R59, R36, !PT ;  /* 0x000000243b257209 */ /* 0x000fe20007810000 */
[----:B------:R0:W-:Y:S01]  /*6cb0*/  MUFU.EX2 R32, R48 ;  /* 0x0000003000207308 */ /* 0x0001e20000000800 */
[----:B------:R-:W-:Y:S01]  /*6cc0*/  ISETP.LT.OR P3, PT, R11, 0x5a, P3 ;  /* 0x0000005a0b00780c */ /* 0x000fe20001f61670 */
[--C-:B------:R-:W-:Y:S01]  /*6cd0*/  FFMA.FTZ R60, R76, UR33, -R4.reuse ;  /* 0x000000214c3c7c23 */ /* 0x100fe20008010804 */
[----:B------:R-:W-:Y:S01]  /*6ce0*/  FMNMX.FTZ R36, R62, R37, !PT ;  /* 0x000000253e247209 */ /* 0x000fe20007810000 */
[----:B------:R-:W-:Y:S01]  /*6cf0*/  FFMA.FTZ R65, R81, UR33, -R4 ;  /* 0x0000002151417c23 */ /* 0x000fe20008010804 */
[----:B------:R-:W-:-:S02]  /*6d00*/  ISETP.GT.AND P5, PT, R10, 0x61, P1 ;  /* 0x000000610a00780c */ /* 0x000fc40000fa4270 */
[----:B------:R-:W-:Y:S01]  /*6d10*/  FMNMX.FTZ R37, R63, R36, !PT ;  /* 0x000000243f257209 */ /* 0x000fe20007810000 */
[----:B------:R-:W-:Y:S01]  /*6d20*/  MUFU.EX2 R12, R12 ;  /* 0x0000000c000c7308 */ /* 0x000fe20000000800 */
[----:B------:R-:W-:Y:S01]  /*6d30*/  ISETP.GT.AND P4, PT, R10, 0x68, P1 ;  /* 0x000000680a00780c */ /* 0x000fe20000f84270 */
[--C-:B0-----:R-:W-:Y:S01]  /*6d40*/  FFMA.FTZ R48, R64, UR33, -R4.reuse ;  /* 0x0000002140307c23 */ /* 0x101fe20008010804 */
[----:B------:R-:W-:Y:S01]  /*6d50*/  FMNMX.FTZ R40, R66, R37, !PT ;  /* 0x0000002542287209 */ /* 0x000fe20007810000 */
[--C-:B------:R-:W-:Y:S01]  /*6d60*/  FFMA.FTZ R37, R53, UR33, -R4.reuse ;  /* 0x0000002135257c23 */ /* 0x100fe20008010804 */
[----:B------:R-:W-:Y:S01]  /*6d70*/  ISETP.LT.OR P2, PT, R11, 0x61, P2 ;  /* 0x000000610b00780c */ /* 0x000fe20001741670 */
[--C-:B------:R-:W-:Y:S01]  /*6d80*/  FFMA.FTZ R53, R69, UR33, -R4.reuse ;  /* 0x0000002145357c23 */ /* 0x100fe20008010804 */
[----:B------:R-:W-:Y:S01]  /*6d90*/  FMNMX.FTZ R41, R67, R40, !PT ;  /* 0x0000002843297209 */ /* 0x000fe20007810000 */
[----:B------:R0:W-:Y:S01]  /*6da0*/  MUFU.EX2 R36, R52 ;  /* 0x0000003400247308 */ /* 0x0001e20000000800 */
[----:B------:R-:W-:Y:S01]  /*6db0*/  FSEL R71, R71, -INF , !P3 ;  /* 0xff80000047477808 */ /* 0x000fe20005800000 */
[----:B------:R-:W-:Y:S01]  /*6dc0*/  FFMA.FTZ R64, R80, UR33, -R4 ;  /* 0x0000002150407c23 */ /* 0x000fe20008010804 */
[----:B------:R-:W-:-:S02]  /*6dd0*/  FMNMX.FTZ R40, R70, R41, !PT ;  /* 0x0000002946287209 */ /* 0x000fc40007810000 */
[C---:B------:R-:W-:Y:S02]  /*6de0*/  ISETP.LT.OR P5, PT, R11.reuse, 0x62, P5 ;  /* 0x000000620b00780c */ /* 0x040fe40002fa1670 */
[----:B------:R-:W-:Y:S01]  /*6df0*/  ISETP.LT.OR P4, PT, R11, 0x69, P4 ;  /* 0x000000690b00780c */ /* 0x000fe20002781670 */
[----:B------:R-:W-:Y:S01]  /*6e00*/  MUFU.EX2 R13, R13 ;  /* 0x0000000d000d7308 */ /* 0x000fe20000000800 */
[----:B------:R-:W-:Y:S01]  /*6e10*/  FSEL R74, R74, -INF , !P2 ;  /* 0xff8000004a4a7808 */ /* 0x000fe20005000000 */
[--C-:B0-----:R-:W-:Y:S01]  /*6e20*/  FFMA.FTZ R52, R68, UR33, -R4.reuse ;  /* 0x0000002144347c23 */ /* 0x101fe20008010804 */
[----:B------:R-:W-:Y:S01]  /*6e30*/  FMNMX.FTZ R41, R71, R40, !PT ;  /* 0x0000002847297209 */ /* 0x000fe20007810000 */
[----:B------:R-:W-:Y:S01]  /*6e40*/  FFMA.FTZ R68, R84, UR33, -R4 ;  /* 0x0000002154447c23 */ /* 0x000fe20008010804 */
[----:B------:R-:W-:Y:S02]  /*6e50*/  FSEL R75, R75, -INF , !P5 ;  /* 0xff8000004b4b7808 */ /* 0x000fe40006800000 */
[----:B------:R-:W-:Y:S01]  /*6e60*/  FSEL R78, R78, -INF , !P4 ;  /* 0xff8000004e4e7808 */ /* 0x000fe20006000000 */
[----:B------:R0:W-:Y:S01]  /*6e70*/  MUFU.EX2 R40, R56 ;  /* 0x0000003800287308 */ /* 0x0001e20000000800 */
[----:B------:R-:W-:-:S02]  /*6e80*/  ISETP.GT.AND P3, PT, R10, 0x69, P1 ;  /* 0x000000690a00780c */ /* 0x000fc40000f64270 */
[C---:B------:R-:W-:Y:S02]  /*6e90*/  ISETP.GT.AND P2, PT, R10.reuse, 0x70, P1 ;  /* 0x000000700a00780c */ /* 0x040fe40000f44270 */
[C---:B------:R-:W-:Y:S02]  /*6ea0*/  ISETP.GT.AND P5, PT, R10.reuse, 0x71, P1 ;  /* 0x000000710a00780c */ /* 0x040fe40000fa4270 */
[C---:B------:R-:W-:Y:S01]  /*6eb0*/  ISETP.GT.AND P4, PT, R10.reuse, 0x78, P1 ;  /* 0x000000780a00780c */ /* 0x040fe20000f84270 */
[----:B------:R-:W-:Y:S01]  /*6ec0*/  MUFU.EX2 R14, R14 ;  /* 0x0000000e000e7308 */ /* 0x000fe20000000800 */
[----:B------:R-:W-:Y:S01]  /*6ed0*/  ISETP.GT.AND P1, PT, R10, 0x79, P1 ;  /* 0x000000790a00780c */ /* 0x000fe20000f24270 */
[--C-:B0-----:R-:W-:Y:S01]  /*6ee0*/  FFMA.FTZ R56, R72, UR33, -R4.reuse ;  /* 0x0000002148387c23 */ /* 0x101fe20008010804 */
[----:B------:R-:W-:Y:S01]  /*6ef0*/  FMNMX.FTZ R10, R74, R41, !PT ;  /* 0x000000294a0a7209 */ /* 0x000fe20007810000 */
[--C-:B------:R-:W-:Y:S01]  /*6f00*/  FFMA.FTZ R41, R57, UR33, -R4.reuse ;  /* 0x0000002139297c23 */ /* 0x100fe20008010804 */
[----:B------:R-:W-:Y:S01]  /*6f10*/  ISETP.LT.OR P3, PT, R11, 0x6a, P3 ;  /* 0x0000006a0b00780c */ /* 0x000fe20001f61670 */
[----:B------:R-:W-:Y:S01]  /*6f20*/  FFMA.FTZ R57, R73, UR33, -R4 ;  /* 0x0000002149397c23 */ /* 0x000fe20008010804 */
[----:B------:R-:W-:Y:S01]  /*6f30*/  FMNMX.FTZ R45, R75, R10, !PT ;  /* 0x0000000a4b2d7209 */ /* 0x000fe20007810000 */
[----:B------:R-:W-:Y:S01]  /*6f40*/  MUFU.EX2 R15, R15 ;  /* 0x0000000f000f7308 */ /* 0x000fe20000000800 */
[----:B------:R-:W-:-:S02]  /*6f50*/  ISETP.LT.OR P2, PT, R11, 0x71, P2 ;  /* 0x000000710b00780c */ /* 0x000fc40001741670 */
[----:B------:R-:W-:Y:S02]  /*6f60*/  FSEL R79, R79, -INF , !P3 ;  /* 0xff8000004f4f7808 */ /* 0x000fe40005800000 */
[----:B------:R-:W-:Y:S02]  /*6f70*/  FMNMX.FTZ R10, R78, R45, !PT ;  /* 0x0000002d4e0a7209 */ /* 0x000fe40007810000 */
[----:B------:R-:W-:Y:S01]  /*6f80*/  ISETP.LT.OR P5, PT, R11, 0x72, P5 ;  /* 0x000000720b00780c */ /* 0x000fe20002fa1670 */
[----:B------:R-:W-:Y:S01]  /*6f90*/  MUFU.EX2 R21, R21 ;  /* 0x0000001500157308 */ /* 0x000fe20000000800 */
[----:B------:R-:W-:Y:S02]  /*6fa0*/  FSEL R82, R82, -INF , !P2 ;  /* 0xff80000052527808 */ /* 0x000fe40005000000 */
[----:B------:R-:W-:Y:S02]  /*6fb0*/  FMNMX.FTZ R45, R79, R10, !PT ;  /* 0x0000000a4f2d7209 */ /* 0x000fe40007810000 */
[----:B------:R-:W-:-:S02]  /*6fc0*/  ISETP.LT.OR P4, PT, R11, 0x79, P4 ;  /* 0x000000790b00780c */ /* 0x000fc40002781670 */
[----:B------:R-:W-:Y:S01]  /*6fd0*/  FSEL R83, R83, -INF , !P5 ;  /* 0xff80000053537808 */ /* 0x000fe20006800000 */
[----:B------:R-:W-:Y:S01]  /*6fe0*/  MUFU.EX2 R25, R25 ;  /* 0x0000001900197308 */ /* 0x000fe20000000800 */
[----:B------:R-:W-:Y:S01]  /*6ff0*/  FMNMX.FTZ R10, R82, R45, !PT ;  /* 0x0000002d520a7209 */ /* 0x000fe20007810000 */
[--C-:B------:R-:W-:Y:S01]  /*7000*/  FFMA.FTZ R45, R61, UR33, -R4.reuse ;  /* 0x000000213d2d7c23 */ /* 0x100fe20008010804 */
[----:B------:R-:W-:Y:S01]  /*7010*/  ISETP.LT.OR P1, PT, R11, 0x7a, P1 ;  /* 0x0000007a0b00780c */ /* 0x000fe20000f21670 */
[----:B------:R-:W-:Y:S01]  /*7020*/  FFMA.FTZ R61, R77, UR33, -R4 ;  /* 0x000000214d3d7c23 */ /* 0x000fe20008010804 */
[----:B------:R-:W-:Y:S02]  /*7030*/  FSEL R86, R86, -INF , !P4 ;  /* 0xff80000056567808 */ /* 0x000fe40006000000 */
[----:B------:R-:W-:Y:S01]  /*7040*/  FMNMX.FTZ R11, R83, R10, !PT ;  /* 0x0000000a530b7209 */ /* 0x000fe20007810000 */
[----:B------:R-:W-:Y:S01]  /*7050*/  MUFU.EX2 R29, R29 ;  /* 0x0000001d001d7308 */ /* 0x000fe20000000800 */
[----:B------:R-:W-:-:S02]  /*7060*/  FSEL R87, R87, -INF , !P1 ;  /* 0xff80000057577808 */ /* 0x000fc40004800000 */
[----:B------:R-:W-:Y:S02]  /*7070*/  FMNMX.FTZ R10, R86, R11, !PT ;  /* 0x0000000b560a7209 */ /* 0x000fe40007810000 */
[----:B------:R-:W-:Y:S02]  /*7080*/  FSEL R69, R0, RZ, P6 ;  /* 0x000000ff00457208 */ /* 0x000fe40003000000 */
[----:B------:R-:W-:Y:S01]  /*7090*/  FMNMX.FTZ R10, R87, R10, !PT ;  /* 0x0000000a570a7209 */ /* 0x000fe20007810000 */
[----:B------:R-:W-:Y:S02]  /*70a0*/  MUFU.EX2 R33, R33 ;  /* 0x0000002100217308 */ /* 0x000fe40000000800 */
[----:B------:R-:W-:Y:S02]  /*70b0*/  FADD.FTZ R6, -R69, R6 ;  /* 0x0000000645067221 */ /* 0x000fe40000010100 */
[----:B------:R-:W0:Y:S02]  /*70c0*/  SHFL.BFLY PT, R11, R10, 0x2, 0x1f ;  /* 0x0c401f000a0b7f89 */ /* 0x000e2400000e0000 */
[----:B------:R-:W-:-:S02]  /*70d0*/  FMUL.FTZ R6, R6, UR33 ;  /* 0x0000002106067c20 */ /* 0x000fc40008410000 */
[----:B------:R-:W-:Y:S08]  /*70e0*/  MUFU.EX2 R69, R85 ;  /* 0x0000005500457308 */ /* 0x000ff00000000800 */
[----:B------:R-:W1:Y:S08]  /*70f0*/  MUFU.EX2 R6, R6 ;  /* 0x0000000600067308 */ /* 0x000e700000000800 */
[----:B------:R-:W-:Y:S01]  /*7100*/  MUFU.EX2 R37, R37 ;  /* 0x0000002500257308 */ /* 0x000fe20000000800 */
[----:B0-----:R-:W-:-:S07]  /*7110*/  FMNMX.FTZ R11, R10, R11, !PT ;  /* 0x0000000b0a0b7209 */ /* 0x001fce0007810000 */
[----:B------:R-:W-:Y:S01]  /*7120*/  MUFU.EX2 R41, R41 ;  /* 0x0000002900297308 */ /* 0x000fe20000000800 */
[----:B------:R-:W0:Y:S07]  /*7130*/  SHFL.BFLY PT, R10, R11, 0x1, 0x1f ;  /* 0x0c201f000b0a7f89 */ /* 0x000e2e00000e0000 */
[----:B------:R-:W-:Y:S08]  /*7140*/  MUFU.EX2 R44, R44 ;  /* 0x0000002c002c7308 */ /* 0x000ff00000000800 */
[----:B------:R-:W-:Y:S08]  /*7150*/  MUFU.EX2 R45, R45 ;  /* 0x0000002d002d7308 */ /* 0x000ff00000000800 */
[----:B------:R-:W-:Y:S01]  /*7160*/  MUFU.EX2 R48, R48 ;  /* 0x0000003000307308 */ /* 0x000fe20000000800 */
[----:B0-----:R-:W-:-:S04]  /*7170*/  FMNMX.FTZ R4, R11, R10, !PT ;  /* 0x0000000a0b047209 */ /* 0x001fc80007810000 */
[C---:B------:R-:W-:Y:S01]  /*7180*/  FSETP.NEU.FTZ.AND P1, PT, R4.reuse, -INF , PT ;  /* 0xff8000000400780b */ /* 0x040fe20003f3d000 */
[----:B------:R-:W-:Y:S02]  /*7190*/  FMUL.FTZ R72, R4, UR33 ;  /* 0x0000002104487c20 */ /* 0x000fe40008410000 */
[----:B------:R-:W-:Y:S03]  /*71a0*/  MUFU.EX2 R49, R49 ;  /* 0x0000003100317308 */ /* 0x000fe60000000800 */
[----:B------:R-:W-:-:S05]  /*71b0*/  FSEL R72, R72, RZ, P1 ;  /* 0x000000ff48487208 */ /* 0x000fca0000800000 */
[--C-:B------:R-:W-:Y:S01]  /*71c0*/  FFMA.FTZ R80, R27, UR33, -R72.reuse ;  /* 0x000000211b507c23 */ /* 0x100fe20008010848 */
[--C-:B------:R-:W-:Y:S01]  /*71d0*/  FFMA.FTZ R27, R46, UR33, -R72.reuse ;  /* 0x000000212e1b7c23 */ /* 0x100fe20008010848 */
[----:B------:R-:W-:Y:S01]  /*71e0*/  FSEL R46, R4, RZ, P1 ;  /* 0x000000ff042e7208 */ /* 0x000fe20000800000 */
[--C-:B------:R-:W-:Y:S01]  /*71f0*/  FFMA.FTZ R10, R26, UR33, -R72.reuse ;  /* 0x000000211a0a7c23 */ /* 0x100fe20008010848 */
[--C-:B------:R-:W-:Y:S01]  /*7200*/  FFMA.FTZ R11, R30, UR33, -R72.reuse ;  /* 0x000000211e0b7c23 */ /* 0x100fe20008010848 */
[--C-:B------:R-:W-:Y:S01]  /*7210*/  FFMA.FTZ R77, R31, UR33, -R72.reuse ;  /* 0x000000211f4d7c23 */ /* 0x100fe20008010848 */
[----:B------:R-:W-:Y:S01]  /*7220*/  MUFU.EX2 R80, R80 ;  /* 0x0000005000507308 */ /* 0x000fe20000000800 */
[----:B------:R-:W-:Y:S01]  /*7230*/  FADD.FTZ R46, -R46, R5 ;  /* 0x000000052e2e7221 */ /* 0x000fe20000010100 */
[--C-:B------:R-:W-:Y:S01]  /*7240*/  FFMA.FTZ R34, R34, UR33, -R72.reuse ;  /* 0x0000002122227c23 */ /* 0x100fe20008010848 */
[--C-:B------:R-:W-:Y:S01]  /*7250*/  FFMA.FTZ R76, R35, UR33, -R72.reuse ;  /* 0x00000021234c7c23 */ /* 0x100fe20008010848 */
[----:B------:R-:W-:Y:S01]  /*7260*/  FFMA.FTZ R30, R50, UR33, -R72 ;  /* 0x00000021321e7c23 */ /* 0x000fe20008010848 */
[----:B------:R-:W-:Y:S01]  /*7270*/  FMUL.FTZ R5, R46, UR33 ;  /* 0x000000212e057c20 */ /* 0x000fe20008410000 */
[----:B-1----:R-:W-:Y:S01]  /*7280*/  FFMA.FTZ R50, R6, R3, R8 ;  /* 0x0000000306327223 */ /* 0x002fe20000010008 */
[--C-:B------:R-:W-:Y:S01]  /*7290*/  FFMA.FTZ R31, R38, UR33, -R72.reuse ;  /* 0x00000021261f7c23 */ /* 0x100fe20008010848 */
[----:B------:R-:W-:Y:S01]  /*72a0*/  MUFU.EX2 R10, R10 ;  /* 0x0000000a000a7308 */ /* 0x000fe20000000800 */
[--C-:B------:R-:W-:Y:S01]  /*72b0*/  FFMA.FTZ R73, R39, UR33, -R72.reuse ;  /* 0x0000002127497c23 */ /* 0x100fe20008010848 */
[----:B------:R-:W-:Y:S01]  /*72c0*/  FFMA.FTZ R39, R47, UR33, -R72 ;  /* 0x000000212f277c23 */ /* 0x000fe20008010848 */
[----:B------:R-:W-:Y:S01]  /*72d0*/  FADD.FTZ R47, R9, R50 ;  /* 0x00000032092f7221 */ /* 0x000fe20000010000 */
[--C-:B------:R-:W-:Y:S01]  /*72e0*/  FFMA.FTZ R26, R42, UR33, -R72.reuse ;  /* 0x000000212a1a7c23 */ /* 0x100fe20008010848 */
[--C-:B------:R-:W-:Y:S01]  /*72f0*/  FFMA.FTZ R38, R51, UR33, -R72.reuse ;  /* 0x0000002133267c23 */ /* 0x100fe20008010848 */
[--C-:B------:R-:W-:Y:S01]  /*7300*/  FFMA.FTZ R42, R43, UR33, -R72.reuse ;  /* 0x000000212b2a7c23 */ /* 0x100fe20008010848 */
[----:B------:R-:W-:Y:S01]  /*7310*/  FADD.FTZ R50, R12, R47 ;  /* 0x0000002f0c327221 */ /* 0x000fe20000010000 */
        /* <DEDUP_REMOVED lines=9> */
[--C-:B------:R-:W-:Y:S01]  /*73b0*/  FFMA.FTZ R63, R71, UR33, -R72.reuse ;  /* 0x00000021473f7c23 */ /* 0x100fe20008010848 */
[--C-:B------:R-:W-:Y:S01]  /*73c0*/  FFMA.FTZ R62, R75, UR33, -R72.reuse ;  /* 0x000000214b3e7c23 */ /* 0x100fe20008010848 */
[----:B------:R-:W-:-:S05]  /*73d0*/  FFMA.FTZ R59, R79, UR33, -R72 ;  /* 0x000000214f3b7c23 */ /* 0x000fca0008010848 */
[----:B------:R-:W2:Y:S01]  /*73e0*/  MUFU.EX2 R77, R77 ;  /* 0x0000004d004d7308 */ /* 0x000ea20000000800 */
[----:B0-----:R-:W-:-:S04]  /*73f0*/  FFMA.FTZ R3, R5, R2, R10 ;  /* 0x0000000205037223 */ /* 0x001fc8000001000a */
[----:B------:R-:W-:Y:S01]  /*7400*/  FADD.FTZ R2, R80, R3 ;  /* 0x0000000350027221 */ /* 0x000fe20000010000 */
[----:B------:R-:W-:Y:S01]  /*7410*/  FADD.FTZ R3, R13, R50 ;  /* 0x000000320d037221 */ /* 0x000fe20000010000 */
[----:B------:R-:W-:Y:S01]  /*7420*/  FFMA.FTZ R50, R67, UR33, -R72 ;  /* 0x0000002143327c23 */ /* 0x000fe20008010848 */
[----:B------:R-:W0:Y:S01]  /*7430*/  MUFU.EX2 R34, R34 ;  /* 0x0000002200227308 */ /* 0x000e220000000800 */
[----:B-1----:R-:W-:-:S07]  /*7440*/  FADD.FTZ R2, R11, R2 ;  /* 0x000000020b027221 */ /* 0x002fce0000010000 */
[----:B------:R-:W1:Y:S01]  /*7450*/  MUFU.EX2 R76, R76 ;  /* 0x0000004c004c7308 */ /* 0x000e620000000800 */
[----:B--2---:R-:W-:Y:S01]  /*7460*/  FADD.FTZ R51, R77, R2 ;  /* 0x000000024d337221 */ /* 0x004fe20000010000 */
[----:B------:R-:W-:-:S04]  /*7470*/  FADD.FTZ R2, R14, R3 ;  /* 0x000000030e027221 */ /* 0x000fc80000010000 */
[----:B------:R-:W-:Y:S02]  /*7480*/  FADD.FTZ R3, R15, R2 ;  /* 0x000000020f037221 */ /* 0x000fe40000010000 */
[----:B------:R-:W2:Y:S01]  /*7490*/  MUFU.EX2 R31, R31 ;  /* 0x0000001f001f7308 */ /* 0x000ea20000000800 */
[----:B0-----:R-:W-:Y:S01]  /*74a0*/  FADD.FTZ R51, R34, R51 ;  /* 0x0000003322337221 */ /* 0x001fe20000010000 */
[----:B------:R-:W-:-:S04]  /*74b0*/  FADD.FTZ R54, R20, R3 ;  /* 0x0000000314367221 */ /* 0x000fc80000010000 */
[----:B------:R-:W-:Y:S02]  /*74c0*/  FADD.FTZ R3, R21, R54 ;  /* 0x0000003615037221 */ /* 0x000fe40000010000 */
[----:B------:R-:W0:Y:S01]  /*74d0*/  MUFU.EX2 R73, R73 ;  /* 0x0000004900497308 */ /* 0x000e220000000800 */
[----:B-1----:R-:W-:Y:S01]  /*74e0*/  FADD.FTZ R2, R76, R51 ;  /* 0x000000334c027221 */ /* 0x002fe20000010000 */
[----:B------:R-:W-:-:S06]  /*74f0*/  FFMA.FTZ R51, R70, UR33, -R72 ;  /* 0x0000002146337c23 */ /* 0x000fcc0008010848 */
[----:B------:R-:W1:Y:S01]  /*7500*/  MUFU.EX2 R26, R26 ;  /* 0x0000001a001a7308 */ /* 0x000e620000000800 */
[----:B--2---:R-:W-:-:S07]  /*7510*/  FADD.FTZ R2, R31, R2 ;  /* 0x000000021f027221 */ /* 0x004fce0000010000 */
[----:B------:R-:W2:Y:S01]  /*7520*/  MUFU.EX2 R42, R42 ;  /* 0x0000002a002a7308 */ /* 0x000ea20000000800 */
[----:B0-----:R-:W-:Y:S01]  /*7530*/  FADD.FTZ R55, R73, R2 ;  /* 0x0000000249377221 */ /* 0x001fe20000010000 */
[----:B------:R-:W-:-:S04]  /*7540*/  FADD.FTZ R2, R24, R3 ;  /* 0x0000000318027221 */ /* 0x000fc80000010000 */
[----:B------:R-:W-:Y:S02]  /*7550*/  FADD.FTZ R3, R25, R2 ;  /* 0x0000000219037221 */ /* 0x000fe40000010000 */
[----:B------:R-:W0:Y:S01]  /*7560*/  MUFU.EX2 R27, R27 ;  /* 0x0000001b001b7308 */ /* 0x000e220000000800 */
[----:B-1----:R-:W-:Y:S01]  /*7570*/  FADD.FTZ R55, R26, R55 ;  /* 0x000000371a377221 */ /* 0x002fe20000010000 */
[----:B------:R-:W-:-:S04]  /*7580*/  FADD.FTZ R54, R28, R3 ;  /* 0x000000031c367221 */ /* 0x000fc80000010000 */
[----:B------:R-:W-:Y:S01]  /*7590*/  FADD.FTZ R3, R29, R54 ;  /* 0x000000361d037221 */ /* 0x000fe20000010000 */
[----:B------:R-:W-:Y:S01]  /*75a0*/  FFMA.FTZ R54, R74, UR33, -R72 ;  /* 0x000000214a367c23 */ /* 0x000fe20008010848 */
[----:B------:R-:W1:Y:S01]  /*75b0*/  MUFU.EX2 R39, R39 ;  /* 0x0000002700277308 */ /* 0x000e620000000800 */
[----:B--2---:R-:W-:-:S07]  /*75c0*/  FADD.FTZ R2, R42, R55 ;  /* 0x000000372a027221 */ /* 0x004fce0000010000 */
[----:B------:R-:W2:Y:S01]  /*75d0*/  MUFU.EX2 R30, R30 ;  /* 0x0000001e001e7308 */ /* 0x000ea20000000800 */
[----:B0-----:R-:W-:-:S07]  /*75e0*/  FADD.FTZ R2, R27, R2 ;  /* 0x000000021b027221 */ /* 0x001fce0000010000 */
[----:B------:R-:W0:Y:S01]  /*75f0*/  MUFU.EX2 R38, R38 ;  /* 0x0000002600267308 */ /* 0x000e220000000800 */
[----:B-1----:R-:W-:Y:S01]  /*7600*/  FADD.FTZ R55, R39, R2 ;  /* 0x0000000227377221 */ /* 0x002fe20000010000 */
[----:B------:R-:W-:-:S04]  /*7610*/  FADD.FTZ R2, R32, R3 ;  /* 0x0000000320027221 */ /* 0x000fc80000010000 */
[----:B------:R-:W-:Y:S02]  /*7620*/  FADD.FTZ R3, R33, R2 ;  /* 0x0000000221037221 */ /* 0x000fe40000010000 */
[----:B------:R-:W1:Y:S01]  /*7630*/  MUFU.EX2 R35, R35 ;  /* 0x0000002300237308 */ /* 0x000e620000000800 */
[----:B--2---:R-:W-:Y:S01]  /*7640*/  FADD.FTZ R55, R30, R55 ;  /* 0x000000371e377221 */ /* 0x004fe20000010000 */
[----:B------:R-:W-:-:S04]  /*7650*/  FADD.FTZ R58, R36, R3 ;  /* 0x00000003243a7221 */ /* 0x000fc80000010000 */
[----:B------:R-:W-:Y:S02]  /*7660*/  FADD.FTZ R3, R37, R58 ;  /* 0x0000003a25037221 */ /* 0x000fe40000010000 */
[----:B------:R-:W2:Y:S01]  /*7670*/  MUFU.EX2 R85, R85 ;  /* 0x0000005500557308 */ /* 0x000ea20000000800 */
[----:B0-----:R-:W-:Y:S01]  /*7680*/  FADD.FTZ R2, R38, R55 ;  /* 0x0000003726027221 */ /* 0x001fe20000010000 */
[----:B------:R-:W-:Y:S01]  /*7690*/  FADD.FTZ R58, R40, R3 ;  /* 0x00000003283a7221 */ /* 0x000fe20000010000 */
[----:B------:R-:W-:-:S03]  /*76a0*/  FFMA.FTZ R55, R78, UR33, -R72 ;  /* 0x000000214e377c23 */ /* 0x000fc60008010848 */
[----:B------:R-:W-:Y:S02]  /*76b0*/  FADD.FTZ R67, R41, R58 ;  /* 0x0000003a29437221 */ /* 0x000fe40000010000 */
[----:B------:R-:W0:Y:S01]  /*76c0*/  MUFU.EX2 R43, R43 ;  /* 0x0000002b002b7308 */ /* 0x000e220000000800 */
[----:B-1----:R-:W-:-:S07]  /*76d0*/  FADD.FTZ R2, R35, R2 ;  /* 0x0000000223027221 */ /* 0x002fce0000010000 */
[----:B------:R-:W1:Y:S01]  /*76e0*/  MUFU.EX2 R84, R84 ;  /* 0x0000005400547308 */ /* 0x000e620000000800 */
[----:B--2---:R-:W-:-:S07]  /*76f0*/  FADD.FTZ R2, R85, R2 ;  /* 0x0000000255027221 */ /* 0x004fce0000010000 */
[----:B------:R-:W2:Y:S01]  /*7700*/  MUFU.EX2 R46, R46 ;  /* 0x0000002e002e7308 */ /* 0x000ea20000000800 */
[----:B0-----:R-:W-:Y:S01]  /*7710*/  FADD.FTZ R3, R43, R2 ;  /* 0x000000022b037221 */ /* 0x001fe20000010000 */
[----:B------:R-:W-:-:S06]  /*7720*/  FADD.FTZ R2, R44, R67 ;  /* 0x000000432c027221 */ /* 0x000fcc0000010000 */
        /* <DEDUP_REMOVED lines=8> */
[----:B------:R-:W-:Y:S01]  /*77b0*/  FADD.FTZ R67, R49, R66 ;  /* 0x0000004231437221 */ /* 0x000fe20000010000 */
[--C-:B------:R-:W-:Y:S01]  /*77c0*/  FFMA.FTZ R58, R82, UR33, -R72.reuse ;  /* 0x00000021523a7c23 */ /* 0x100fe20008010848 */
[----:B------:R-:W-:-:S04]  /*77d0*/  FFMA.FTZ R66, R83, UR33, -R72 ;  /* 0x0000002153427c23 */ /* 0x000fc80008010848 */
[----:B------:R-:W0:Y:S01]  /*77e0*/  MUFU.EX2 R52, R52 ;  /* 0x0000003400347308 */ /* 0x000e220000000800 */
[----:B-1----:R-:W-:-:S07]  /*77f0*/  FADD.FTZ R3, R47, R2 ;  /* 0x000000022f037221 */ /* 0x002fce0000010000 */
[----:B------:R-:W1:Y:S01]  /*7800*/  MUFU.EX2 R51, R51 ;  /* 0x0000003300337308 */ /* 0x000e620000000800 */
[----:B--2---:R-:W-:-:S07]  /*7810*/  FADD.FTZ R2, R50, R3 ;  /* 0x0000000332027221 */ /* 0x004fce0000010000 */
[----:B------:R-:W2:Y:S01]  /*7820*/  MUFU.EX2 R53, R53 ;  /* 0x0000003500357308 */ /* 0x000ea20000000800 */
[----:B0-----:R-:W-:Y:S01]  /*7830*/  FADD.FTZ R70, R52, R67 ;  /* 0x0000004334467221 */ /* 0x001fe20000010000 */
[----:B------:R-:W-:-:S06]  /*7840*/  FFMA.FTZ R67, R86, UR33, -R72 ;  /* 0x0000002156437c23 */ /* 0x000fcc0008010848 */
[----:B------:R-:W0:Y:S01]  /*7850*/  MUFU.EX2 R63, R63 ;  /* 0x0000003f003f7308 */ /* 0x000e220000000800 */
[----:B-1----:R-:W-:-:S07]  /*7860*/  FADD.FTZ R2, R51, R2 ;  /* 0x0000000233027221 */ /* 0x002fce0000010000 */
[----:B------:R-:W1:Y:S01]  /*7870*/  MUFU.EX2 R56, R56 ;  /* 0x0000003800387308 */ /* 0x000e620000000800 */
[----:B--2---:R-:W-:Y:S01]  /*7880*/  FADD.FTZ R3, R53, R70 ;  /* 0x0000004635037221 */ /* 0x004fe20000010000 */
[----:B------:R-:W-:-:S06]  /*7890*/  FFMA.FTZ R70, R87, UR33, -R72 ;  /* 0x0000002157467c23 */ /* 0x000fcc0008010848 */
        /* <DEDUP_REMOVED lines=27> */
[----:B-1----:R-:W-:-:S04]  /*7a50*/  FADD.FTZ R72, R68, R3 ;  /* 0x0000000344487221 */ /* 0x002fc80000010000 */
[----:B------:R-:W-:Y:S01]  /*7a60*/  FADD.FTZ R3, R69, R72 ;  /* 0x0000004845037221 */ /* 0x000fe20000010000 */
[----:B--2---:R-:W-:-:S04]  /*7a70*/  FADD.FTZ R71, R67, R2 ;  /* 0x0000000243477221 */ /* 0x004fc80000010000 */
[----:B0-----:R-:W-:Y:S01]  /*7a80*/  FADD.FTZ R2, R70, R71 ;  /* 0x0000004746027221 */ /* 0x001fe20000010000 */
[----:B------:R-:W-:Y:S06]  /*7a90*/  @!P0 BRA `(.L_x_857) ;  /* 0x0000000000048947 */ /* 0x000fec0003800000 */
[----:B------:R-:W-:Y:S01]  /*7aa0*/  BPT.TRAP 0x1 ;  /* 0x000000040000795c */ /* 0x000fe20000300000 */
.L_x_857:
        /* <DEDUP_REMOVED lines=12> */
[----:B------:R-:W-:Y:S01]  /*7b70*/  FMUL.FTZ R89, R89, R6 ;  /* 0x0000000659597220 */ /* 0x000fe20000410000 */
[----:B------:R-:W-:Y:S01]  /*7b80*/  F2FP.BF16.F32.PACK_AB R13, R76, R34 ;  /* 0x000000224c0d723e */ /* 0x000fe200000010ff */
[----:B------:R-:W-:Y:S01]  /*7b90*/  FMUL.FTZ R92, R92, R6 ;  /* 0x000000065c5c7220 */ /* 0x000fe20000410000 */
[----:B------:R-:W-:Y:S01]  /*7ba0*/  F2FP.BF16.F32.PACK_AB R14, R21, R20 ;  /* 0x00000014150e723e */ /* 0x000fe200000010ff */
[----:B------:R-:W-:Y:S01]  /*7bb0*/  FMUL.FTZ R93, R93, R6 ;  /* 0x000000065d5d7220 */ /* 0x000fe20000410000 */
[----:B------:R-:W-:Y:S01]  /*7bc0*/  F2FP.BF16.F32.PACK_AB R15, R73, R31 ;  /* 0x0000001f490f723e */ /* 0x000fe200000010ff */
[----:B------:R-:W-:Y:S01]  /*7bd0*/  SYNCS.ARRIVE.TRANS64.RED.A1T0 RZ, [UR6], RZ ;  /* 0x000000ffffff79a7 */ /* 0x000fe20008100406 */
[----:B------:R-:W-:Y:S01]  /*7be0*/  F2FP.BF16.F32.PACK_AB R25, R42, R26 ;  /* 0x0000001a2a19723e */ /* 0x000fe200000010ff */
[----:B------:R0:W-:Y:S01]  /*7bf0*/  STSM.16.M88.4 [R17+0x21800], R8 ;  /* 0x0218000811007844 */ /* 0x0001e20000000200 */
[----:B------:R-:W-:Y:S01]  /*7c00*/  F2FP.BF16.F32.PACK_AB R26, R29, R28 ;  /* 0x0000001c1d1a723e */ /* 0x000fe200000010ff */
[----:B------:R-:W-:Y:S01]  /*7c10*/  FMUL.FTZ R96, R96, R6 ;  /* 0x0000000660607220 */ /* 0x000fe20000410000 */
        /* <DEDUP_REMOVED lines=42> */
[----:B------:R-:W-:Y:S01]  /*7ec0*/  ISETP.GT.AND P1, PT, R7, UR56, PT ;  /* 0x0000003807007c0c */ /* 0x000fe2000bf24270 */
[-C--:B------:R-:W-:Y:S01]  /*7ed0*/  FMUL.FTZ R128, R128, R6.reuse ;  /* 0x0000000680807220 */ /* 0x080fe20000410000 */
        /* <DEDUP_REMOVED lines=10> */
[----:B-1----:R-:W1:Y:S01]  /*7f80*/  FENCE.VIEW.ASYNC.S ;  /* 0x00000000000073c6 */ /* 0x002e620000000000 */
        /* <DEDUP_REMOVED lines=25> */
[----:B------:R-:W-:Y:S01]  /*8120*/  IMAD.MOV.U32 R6, RZ, RZ, R0 ;  /* 0x000000ffff067224 */ /* 0x000fe200078e0000 */
[----:B-1----:R-:W-:Y:S01]  /*8130*/  NOP ;  /* 0x0000000000007918 */ /* 0x002fe20000000000 */
[----:B0-----:R-:W-:Y:S05]  /*8140*/  @P1 BRA `(.L_x_858) ;  /* 0xffffffcc007c1947 */ /* 0x001fea000383ffff */
.L_x_839:
[----:B------:R-:W-:Y:S01]  /*8150*/  UISETP.NE.AND UP1, UPT, UR51, URZ, UPT ;  /* 0x0000003f3300728c */ /* 0x000fe2000bf25270 */
[----:B------:R-:W-:Y:S01]  /*8160*/  IADD3 R139, -R139, 0x1, RZ ;  /* 0x000000018b8b7810 */ /* 0x000fe20007ffe1ff */
[----:B------:R-:W-:Y:S02]  /*8170*/  UISETP.NE.AND UP0, UPT, UR50, URZ, UPT ;  /* 0x0000003f3200728c */ /* 0x000fe4000bf05270 */
[----:B------:R-:W-:Y:S02]  /*8180*/  UIADD3 UR10, UR39, 0xbf, URZ ;  /* 0x000000bf270a7890 */ /* 0x000fe4000fffe03f */
[----:B------:R-:W-:Y:S02]  /*8190*/  IMAD R5, R138, UR44, R139 ;  /* 0x0000002c8a057c24 */ /* 0x000fe4000f8e028b */
[----:B------:R-:W-:-:S03]  /*81a0*/  PLOP3.LUT P1, PT, PT, PT, UP0, 0x40, 0x0 ;  /* 0x000000000000781c */ /* 0x000fc60003f2e808 */
[----:B------:R-:W-:Y:S01]  /*81b0*/  @UP1 ULDC UR6, c[0x0][0x44c] ;  /* 0x0001130000061ab9 */ /* 0x000fe20000000800 */
[----:B------:R-:W-:Y:S01]  /*81c0*/  @UP1 ULDC UR11, c[0x0][0x450] ;  /* 0x00011400000b1ab9 */ /* 0x000fe20000000800 */
[----:B------:R-:W-:-:S04]  /*81d0*/  UIMAD.WIDE.U32 UR6, UR10, UR6, URZ ;  /* 0x000000060a0672a5 */ /* 0x000fc8000f8e003f */
[----:B------:R-:W-:-:S06]  /*81e0*/  @UP1 USHF.R.U32.HI UR10, URZ, UR11, UR7 ;  /* 0x0000000b3f0a1299 */ /* 0x000fcc0008011607 */
[----:B------:R-:W-:-:S04]  /*81f0*/  VIADD R5, R5, UR10 ;  /* 0x0000000a05057c36 */ /* 0x000fc80008000000 */
[----:B------:R-:W-:Y:S01]  /*8200*/  VIADD R6, R5, -UR35 ;  /* 0x8000002305067c36 */ /* 0x000fe20008000000 */
[----:B------:R-:W-:Y:S06]  /*8210*/  @P1 BRA `(.L_x_859) ;  /* 0x0000000000441947 */ /* 0x000fec0003800000 */
[----:B------:R-:W-:-:S13]  /*8220*/  ISETP.GT.AND P1, PT, R5, -0x1, PT ;  /* 0xffffffff0500780c */ /* 0x000fda0003f24270 */
[----:B------:R-:W-:Y:S05]  /*8230*/  @P1 BRA `(.L_x_860) ;  /* 0x0000000000201947 */ /* 0x000fea0003800000 */
[----:B----4-:R-:W0:Y:S01]  /*8240*/  LDC R10, c[0x0][0x9e4] ;  /* 0x00027900ff0a7b82 */ /* 0x010e220000000800 */
[----:B------:R-:W-:Y:S02]  /*8250*/  LOP3.LUT R5, RZ, R5, RZ, 0x33, !PT ;  /* 0x00000005ff057212 */ /* 0x000fe400078e33ff */
[----:B0-----:R-:W-:-:S13]  /*8260*/  ISETP.NE.AND P1, PT, R10, 0x1, PT ;  /* 0x000000010a00780c */ /* 0x001fda0003f25270 */
[----:B------:R-:W0:Y:S02]  /*8270*/  @P1 LDC.64 R8, c[0x0][0x9e8] ;  /* 0x00027a00ff081b82 */ /* 0x000e240000000a00 */
[----:B0-----:R-:W-:-:S05]  /*8280*/  @P1 IMAD.HI.U32 R8, R5, R8, RZ ;  /* 0x0000000805081227 */ /* 0x001fca00078e00ff */
[----:B------:R-:W-:-:S04]  /*8290*/  @P1 SHF.R.U32.HI R5, RZ, R9, R8 ;  /* 0x00000009ff051219 */ /* 0x000fc80000011608 */
[----:B------:R-:W-:Y:S01]  /*82a0*/  LOP3.LUT R5, RZ, R5, RZ, 0x33, !PT ;  /* 0x00000005ff057212 */ /* 0x000fe200078e33ff */
[----:B------:R-:W-:Y:S06]  /*82b0*/  BRA `(.L_x_861) ;  /* 0x0000000000147947 */ /* 0x000fec0003800000 */
.L_x_860:
[----:B----4-:R-:W0:Y:S02]  /*82c0*/  LDC R10, c[0x0][0x9e4] ;  /* 0x00027900ff0a7b82 */ /* 0x010e240000000800 */
[----:B0-----:R-:W-:-:S13]  /*82d0*/  ISETP.NE.AND P1, PT, R10, 0x1, PT ;  /* 0x000000010a00780c */ /* 0x001fda0003f25270 */
[----:B------:R-:W0:Y:S02]  /*82e0*/  @P1 LDC.64 R8, c[0x0][0x9e8] ;  /* 0x00027a00ff081b82 */ /* 0x000e240000000a00 */
[----:B0-----:R-:W-:-:S05]  /*82f0*/  @P1 IMAD.HI.U32 R8, R5, R8, RZ ;  /* 0x0000000805081227 */ /* 0x001fca00078e00ff */
[----:B------:R-:W-:-:S07]  /*8300*/  @P1 SHF.R.U32.HI R5, RZ, R9, R8 ;  /* 0x00000009ff051219 */ /* 0x000fce0000011608 */
.L_x_861:
[----:B------:R-:W-:-:S05]  /*8310*/  IMAD R5, R5, R10, RZ ;  /* 0x0000000a05057224 */ /* 0x000fca00078e02ff */
[----:B------:R-:W-:-:S07]  /*8320*/  VIMNMX R6, R6, R5, !PT ;  /* 0x0000000506067248 */ /* 0x000fce0007fe0100 */
.L_x_859:
[----:B------:R-:W-:-:S05]  /*8330*/  VIADD R6, R6, 0x7f ;  /* 0x0000007f06067836 */ /* 0x000fca0000000000 */
[----:B------:R-:W-:-:S04]  /*8340*/  SHF.R.S32.HI R5, RZ, 0x1f, R6 ;  /* 0x0000001fff057819 */ /* 0x000fc80000011406 */
[----:B------:R-:W-:-:S04]  /*8350*/  LEA.HI R5, R5, R6, RZ, 0x7 ;  /* 0x0000000605057211 */ /* 0x000fc800078f38ff */
[----:B------:R-:W-:-:S04]  /*8360*/  SHF.R.S32.HI R5, RZ, 0x7, R5 ;  /* 0x00000007ff057819 */ /* 0x000fc80000011405 */
[----:B----4-:R-:W-:-:S04]  /*8370*/  VIMNMX R8, R5, UR37, !PT ;  /* 0x0000002505087c48 */ /* 0x010fc8000ffe0100 */
[----:B------:R-:W-:-:S13]  /*8380*/  ISETP.GE.AND P1, PT, R7, R8, PT ;  /* 0x000000080700720c */ /* 0x000fda0003f26270 */
[----:B------:R-:W-:Y:S05]  /*8390*/  @!P1 BRA `(.L_x_862) ;  /* 0x0000002000449947 */ /* 0x000fea0003800000 */
[----:B------:R-:W-:Y:S01]  /*83a0*/  IMAD.MOV.U32 R11, RZ, RZ, R4 ;  /* 0x000000ffff0b7224 */ /* 0x000fe200078e0004 */
[----:B------:R-:W-:Y:S01]  /*83b0*/  UMOV UR28, UR47 ;  /* 0x0000002f001c7c82 */ /* 0x000fe20008000000 */
[----:B------:R-:W-:Y:S01]  /*83c0*/  IMAD.MOV.U32 R9, RZ, RZ, R0 ;  /* 0x000000ffff097224 */ /* 0x000fe200078e0000 */
[----:B------:R-:W-:Y:S01]  /*83d0*/  UMOV UR34, UR46 ;  /* 0x0000002e00227c82 */ /* 0x000fe20008000000 */
[----:B------:R-:W-:Y:S01]  /*83e0*/  IMAD.MOV.U32 R5, RZ, RZ, R7 ;  /* 0x000000ffff057224 */ /* 0x000fe200078e0007 */
[----:B------:R-:W-:-:S06]  /*83f0*/  ULDC UR33, c[0x0][0x988] ;  /* 0x0002620000217ab9 */ /* 0x000fcc0000000800 */
.L_x_873:
[----:B------:R-:W-:Y:S01]  /*8400*/  ISETP.NE.AND P2, PT, RZ, UR43, PT ;  /* 0x0000002bff007c0c */ /* 0x000fe2000bf45270 */
[----:B------:R-:W-:-:S04]  /*8410*/  UISETP.NE.AND UP0, UPT, UR34, 0x1, UPT ;  /* 0x000000012200788c */ /* 0x000fc8000bf05270 */
[----:B------:R-:W-:-:S04]  /*8420*/  USEL UR47, URZ, 0x1, UP0 ;  /* 0x000000013f2f7887 */ /* 0x000fc80008000000 */
[----:B------:R-:W-:-:S04]  /*8430*/  ULOP3.LUT UR47, UR28, UR47, URZ, 0x3c, !UPT ;  /* 0x0000002f1c2f7292 */ /* 0x000fc8000f8e3c3f */
[----:B------:R-:W-:Y:S08]  /*8440*/  @P2 BRA `(.L_x_863) ;  /* 0x0000000000382947 */ /* 0x000ff00003800000 */
[----:B------:R-:W-:Y:S05]  /*8450*/  @!P0 BRA `(.L_x_864) ;  /* 0x0000000000048947 */ /* 0x000fea0003800000 */
[----:B------:R-:W-:Y:S01]  /*8460*/  BPT.TRAP 0x1 ;  /* 0x000000040000795c */ /* 0x000fe20000300000 */
.L_x_864:
        /* <DEDUP_REMOVED lines=9> */
.L_x_865:
[----:B-1----:R-:W-:Y:S05]  /*8500*/  @P1 BRA `(.L_x_863) ;  /* 0x0000000000081947 */ /* 0x002fea0003800000 */
[----:B------:R-:W1:Y:S02]  /*8510*/  SYNCS.PHASECHK.TRANS64.TRYWAIT P1, [UR6+0x2d830], R0 ;  /* 0x02d83000ff0075a7 */ /* 0x000e640008020146 */
[----:B-1----:R-:W-:Y:S05]  /*8520*/  @!P1 BRA `(.L_x_866) ;  /* 0x000000b800b49947 */ /* 0x002fea0003800000 */
.L_x_863:
        /* <DEDUP_REMOVED lines=40> */
.L_x_868:
[----:B------:R-:W-:Y:S01]  /*87b0*/  ULEA UR6, UR34, UR40, 0x3 ;  /* 0x0000002822067291 */ /* 0x000fe2000f8e183f */
[----:B------:R-:W-:-:S05]  /*87c0*/  IMAD.U32 R0, RZ, RZ, UR28 ;  /* 0x0000001cff007e24 */ /* 0x000fca000f8e00ff */
[----:B------:R-:W-:-:S04]  /*87d0*/  SHF.L.U32 R0, R0, 0x1f, RZ ;  /* 0x0000001f00007819 */ /* 0x000fc800000006ff */
[----:B------:R0:W1:Y:S01]  /*87e0*/  SYNCS.PHASECHK.TRANS64.TRYWAIT P1, [UR6+0x2d850], R0 ;  /* 0x02d85000ff0075a7 */ /* 0x0000620008020146 */
[----:B------:R-:W-:Y:S05]  /*87f0*/  @!P0 BRA `(.L_x_869) ;  /* 0x0000000000048947 */ /* 0x000fea0003800000 */
[----:B------:R-:W-:Y:S01]  /*8800*/  BPT.TRAP 0x1 ;  /* 0x000000040000795c */ /* 0x000fe20000300000 */
.L_x_869:
[----:B-1----:R-:W-:Y:S05]  /*8810*/  @P1 BRA `(.L_x_867) ;  /* 0x0000000000081947 */ /* 0x002fea0003800000 */
[----:B------:R-:W1:Y:S02]  /*8820*/  SYNCS.PHASECHK.TRANS64.TRYWAIT P1, [UR6+0x2d850], R0 ;  /* 0x02d85000ff0075a7 */ /* 0x000e640008020146 */
[----:B-1----:R-:W-:Y:S05]  /*8830*/  @!P1 BRA `(.L_x_870) ;  /* 0x000000b800089947 */ /* 0x002fea0003800000 */
.L_x_867:
[----:B------:R-:W-:Y:S01]  /*8840*/  UIADD3 UR6, UR40, 0x400, URZ ;  /* 0x0000040028067890 */ /* 0x000fe2000fffe03f */
[----:B------:R-:W-:Y:S01]  /*8850*/  WARPGROUP.ARRIVE ;  /* 0x00000000000079c5 */ /* 0x000fe20000000000 */
[----:B------:R-:W-:Y:S01]  /*8860*/  UMOV UR29, 0x40000040 ;  /* 0x40000040001d7882 */ /* 0x000fe20000000000 */
[----:B------:R-:W-:Y:S01]  /*8870*/  UMOV UR31, 0x80000020 ;  /* 0x80000020001f7882 */ /* 0x000fe20000000000 */
[----:B------:R-:W-:-:S03]  /*8880*/  USHF.R.U32.HI UR6, URZ, 0x4, UR6 ;  /* 0x000000043f067899 */ /* 0x000fc60008011606 */
[----:B------:R-:W2:Y:S01]  /*8890*/  S2R R6, SR_TID.X ;  /* 0x0000000000067919 */ /* 0x000ea20000002100 */
        /* <DEDUP_REMOVED lines=64> */
.L_x_871:
        /* <DEDUP_REMOVED lines=76> */
[----:B------:R-:W-:-:S04]  /*9160*/  FADD.FTZ R9, -R0, R9 ;  /* 0x0000000900097221 */ /* 0x000fc80000010100 */
[----:B------:R-:W-:Y:S01]  /*9170*/  FMUL.FTZ R14, R9, UR33 ;  /* 0x00000021090e7c20 */ /* 0x000fe20008410000 */
[----:B------:R-:W-:Y:S01]  /*9180*/  FMUL.FTZ R9, R0, UR33 ;  /* 0x0000002100097c20 */ /* 0x000fe20008410000 */
[----:B------:R-:W-:Y:S02]  /*9190*/  FADD.FTZ R6, -R4, R11 ;  /* 0x0000000b04067221 */ /* 0x000fe40000010100 */
[----:B------:R0:W-:Y:S01]  /*91a0*/  MUFU.EX2 R7, R14 ;  /* 0x0000000e00077308 */ /* 0x0001e20000000800 */
[--C-:B------:R-:W-:Y:S01]  /*91b0*/  FFMA.FTZ R10, R24, UR33, -R9.reuse ;  /* 0x00000021180a7c23 */ /* 0x100fe20008010809 */
[--C-:B------:R-:W-:Y:S01]  /*91c0*/  FFMA.FTZ R15, R33, UR33, -R9.reuse ;  /* 0x00000021210f7c23 */ /* 0x100fe20008010809 */
[----:B------:R-:W-:Y:S01]  /*91d0*/  FMUL.FTZ R6, R6, UR33 ;  /* 0x0000002106067c20 */ /* 0x000fe20008410000 */
[--C-:B------:R-:W-:Y:S01]  /*91e0*/  FFMA.FTZ R11, R25, UR33, -R9.reuse ;  /* 0x00000021190b7c23 */ /* 0x100fe20008010809 */
[--C-:B------:R-:W-:Y:S01]  /*91f0*/  FFMA.FTZ R12, R28, UR33, -R9.reuse ;  /* 0x000000211c0c7c23 */ /* 0x100fe20008010809 */
[--C-:B------:R-:W-:Y:S01]  /*9200*/  FFMA.FTZ R13, R29, UR33, -R9.reuse ;  /* 0x000000211d0d7c23 */ /* 0x100fe20008010809 */
[--C-:B------:R-:W-:Y:S01]  /*9210*/  FFMA.FTZ R20, R36, UR33, -R9.reuse ;  /* 0x0000002124147c23 */ /* 0x100fe20008010809 */
[----:B------:R-:W1:Y:S01]  /*9220*/  MUFU.EX2 R10, R10 ;  /* 0x0000000a000a7308 */ /* 0x000e620000000800 */
[--C-:B0-----:R-:W-:Y:S01]  /*9230*/  FFMA.FTZ R14, R32, UR33, -R9.reuse ;  /* 0x00000021200e7c23 */ /* 0x101fe20008010809 */
[----:B------:R-:W-:Y:S01]  /*9240*/  FMUL.FTZ R32, R4, UR33 ;  /* 0x0000002104207c20 */ /* 0x000fe20008410000 */
        /* <DEDUP_REMOVED lines=21> */
[----:B------:R-:W2:Y:S01]  /*93a0*/  MUFU.EX2 R11, R11 ;  /* 0x0000000b000b7308 */ /* 0x000ea20000000800 */
[--C-:B------:R-:W-:Y:S01]  /*93b0*/  FFMA.FTZ R53, R65, UR33, -R9.reuse ;  /* 0x0000002141357c23 */ /* 0x100fe20008010809 */
[--C-:B------:R-:W-:Y:S01]  /*93c0*/  FFMA.FTZ R56, R68, UR33, -R9.reuse ;  /* 0x0000002144387c23 */ /* 0x100fe20008010809 */
[--C-:B------:R-:W-:Y:S01]  /*93d0*/  FFMA.FTZ R57, R69, UR33, -R9.reuse ;  /* 0x0000002145397c23 */ /* 0x100fe20008010809 */
[--C-:B------:R-:W-:Y:S01]  /*93e0*/  FFMA.FTZ R60, R72, UR33, -R9.reuse ;  /* 0x00000021483c7c23 */ /* 0x100fe20008010809 */
[--C-:B------:R-:W-:Y:S01]  /*93f0*/  FFMA.FTZ R61, R73, UR33, -R9.reuse ;  /* 0x00000021493d7c23 */ /* 0x100fe20008010809 */
[--C-:B------:R-:W-:Y:S01]  /*9400*/  FFMA.FTZ R64, R76, UR33, -R9.reuse ;  /* 0x000000214c407c23 */ /* 0x100fe20008010809 */
[--C-:B------:R-:W-:Y:S01]  /*9410*/  FFMA.FTZ R65, R77, UR33, -R9.reuse ;  /* 0x000000214d417c23 */ /* 0x100fe20008010809 */
[----:B------:R-:W3:Y:S01]  /*9420*/  MUFU.EX2 R139, R139 ;  /* 0x0000008b008b7308 */ /* 0x000ee20000000800 */
[--C-:B------:R-:W-:Y:S01]  /*9430*/  FFMA.FTZ R68, R80, UR33, -R9.reuse ;  /* 0x0000002150447c23 */ /* 0x100fe20008010809 */
[--C-:B------:R-:W-:Y:S01]  /*9440*/  FFMA.FTZ R69, R81, UR33, -R9.reuse ;  /* 0x0000002151457c23 */ /* 0x100fe20008010809 */
[--C-:B------:R-:W-:Y:S01]  /*9450*/  FFMA.FTZ R72, R84, UR33, -R9.reuse ;  /* 0x0000002154487c23 */ /* 0x100fe20008010809 */
[----:B------:R-:W-:Y:S01]  /*9460*/  FFMA.FTZ R9, R85, UR33, -R9 ;  /* 0x0000002155097c23 */ /* 0x000fe20008010809 */
[----:B------:R-:W-:Y:S01]  /*9470*/  FFMA.FTZ R85, R35, UR33, -R32 ;  /* 0x0000002123557c23 */ /* 0x000fe20008010820 */
[----:B-1----:R-:W-:Y:S01]  /*9480*/  FFMA.FTZ R34, R7, R3, R10 ;  /* 0x0000000307227223 */ /* 0x002fe2000001000a */
[----:B0-----:R-:W-:Y:S01]  /*9490*/  FFMA.FTZ R2, R6, R2, R33 ;  /* 0x0000000206027223 */ /* 0x001fe20000010021 */
[----:B------:R-:W0:Y:S01]  /*94a0*/  MUFU.EX2 R12, R12 ;  /* 0x0000000c000c7308 */ /* 0x000e220000000800 */
[----:B------:R-:W-:Y:S01]  /*94b0*/  FFMA.FTZ R30, R38, UR33, -R32 ;  /* 0x00000021261e7c23 */ /* 0x000fe20008010820 */
[----:B--2---:R-:W-:Y:S01]  /*94c0*/  FADD.FTZ R3, R11, R34 ;  /* 0x000000220b037221 */ /* 0x004fe20000010000 */
[--C-:B------:R-:W-:Y:S01]  /*94d0*/  FFMA.FTZ R84, R39, UR33, -R32.reuse ;  /* 0x0000002127547c23 */ /* 0x100fe20008010820 */
[--C-:B------:R-:W-:Y:S01]  /*94e0*/  FFMA.FTZ R31, R42, UR33, -R32.reuse ;  /* 0x000000212a1f7c23 */ /* 0x100fe20008010820 */
[--C-:B------:R-:W-:Y:S01]  /*94f0*/  FFMA.FTZ R81, R43, UR33, -R32.reuse ;  /* 0x000000212b517c23 */ /* 0x100fe20008010820 */
[--C-:B------:R-:W-:Y:S01]  /*9500*/  FFMA.FTZ R38, R46, UR33, -R32.reuse ;  /* 0x000000212e267c23 */ /* 0x100fe20008010820 */
[----:B------:R-:W-:Y:S01]  /*9510*/  FFMA.FTZ R80, R47, UR33, -R32 ;  /* 0x000000212f507c23 */ /* 0x000fe20008010820 */
[----:B------:R-:W1:Y:S01]  /*9520*/  MUFU.EX2 R26, R26 ;  /* 0x0000001a001a7308 */ /* 0x000e620000000800 */
[----:B---3--:R-:W-:Y:S01]  /*9530*/  FADD.FTZ R35, R139, R2 ;  /* 0x000000028b237221 */ /* 0x008fe20000010000 */
[--C-:B------:R-:W-:Y:S01]  /*9540*/  FFMA.FTZ R39, R50, UR33, -R32.reuse ;  /* 0x0000002132277c23 */ /* 0x100fe20008010820 */
[--C-:B------:R-:W-:Y:S01]  /*9550*/  FFMA.FTZ R77, R51, UR33, -R32.reuse ;  /* 0x00000021334d7c23 */ /* 0x100fe20008010820 */
[--C-:B------:R-:W-:Y:S01]  /*9560*/  FFMA.FTZ R42, R54, UR33, -R32.reuse ;  /* 0x00000021362a7c23 */ /* 0x100fe20008010820 */
[--C-:B------:R-:W-:Y:S01]  /*9570*/  FFMA.FTZ R76, R55, UR33, -R32.reuse ;  /* 0x00000021374c7c23 */ /* 0x100fe20008010820 */
[--C-:B------:R-:W-:Y:S01]  /*9580*/  FFMA.FTZ R43, R58, UR33, -R32.reuse ;  /* 0x000000213a2b7c23 */ /* 0x100fe20008010820 */
[--C-:B------:R-:W-:Y:S01]  /*9590*/  FFMA.FTZ R46, R59, UR33, -R32.reuse ;  /* 0x000000213b2e7c23 */ /* 0x100fe20008010820 */
[----:B------:R-:W2:Y:S01]  /*95a0*/  MUFU.EX2 R13, R13 ;  /* 0x0000000d000d7308 */ /* 0x000ea20000000800 */
[----:B0-----:R-:W-:Y:S01]  /*95b0*/  FADD.FTZ R2, R12, R3 ;  /* 0x000000030c027221 */ /* 0x001fe20000010000 */
[--C-:B------:R-:W-:Y:S01]  /*95c0*/  FFMA.FTZ R47, R62, UR33, -R32.reuse ;  /* 0x000000213e2f7c23 */ /* 0x100fe20008010820 */
[--C-:B------:R-:W-:Y:S01]  /*95d0*/  FFMA.FTZ R73, R63, UR33, -R32.reuse ;  /* 0x000000213f497c23 */ /* 0x100fe20008010820 */
[--C-:B------:R-:W-:Y:S01]  /*95e0*/  FFMA.FTZ R50, R66, UR33, -R32.reuse ;  /* 0x0000002142327c23 */ /* 0x100fe20008010820 */
[--C-:B------:R-:W-:Y:S01]  /*95f0*/  FFMA.FTZ R54, R67, UR33, -R32.reuse ;  /* 0x0000002143367c23 */ /* 0x100fe20008010820 */
[--C-:B------:R-:W-:Y:S01]  /*9600*/  FFMA.FTZ R55, R70, UR33, -R32.reuse ;  /* 0x0000002146377c23 */ /* 0x100fe20008010820 */
[--C-:B------:R-:W-:Y:S01]  /*9610*/  FFMA.FTZ R66, R71, UR33, -R32.reuse ;  /* 0x0000002147427c23 */ /* 0x100fe20008010820 */
[----:B------:R-:W0:Y:S01]  /*9620*/  MUFU.EX2 R138, R138 ;  /* 0x0000008a008a7308 */ /* 0x000e220000000800 */
[----:B-1----:R-:W-:Y:S01]  /*9630*/  FADD.FTZ R35, R26, R35 ;  /* 0x000000231a237221 */ /* 0x002fe20000010000 */
[--C-:B------:R-:W-:Y:S01]  /*9640*/  FFMA.FTZ R51, R74, UR33, -R32.reuse ;  /* 0x000000214a337c23 */ /* 0x100fe20008010820 */
[--C-:B------:R-:W-:Y:S01]  /*9650*/  FFMA.FTZ R62, R75, UR33, -R32.reuse ;  /* 0x000000214b3e7c23 */ /* 0x100fe20008010820 */
[--C-:B------:R-:W-:Y:S01]  /*9660*/  FFMA.FTZ R58, R78, UR33, -R32.reuse ;  /* 0x000000214e3a7c23 */ /* 0x100fe20008010820 */
[--C-:B------:R-:W-:Y:S01]  /*9670*/  FFMA.FTZ R63, R79, UR33, -R32.reuse ;  /* 0x000000214f3f7c23 */ /* 0x100fe20008010820 */
[--C-:B------:R-:W-:Y:S01]  /*9680*/  FFMA.FTZ R59, R82, UR33, -R32.reuse ;  /* 0x00000021523b7c23 */ /* 0x100fe20008010820 */
[----:B------:R-:W-:Y:S01]  /*9690*/  FFMA.FTZ R67, R83, UR33, -R32 ;  /* 0x0000002153437c23 */ /* 0x000fe20008010820 */
[----:B------:R-:W1:Y:S01]  /*96a0*/  MUFU.EX2 R14, R14 ;  /* 0x0000000e000e7308 */ /* 0x000e620000000800 */
[----:B--2---:R-:W-:Y:S01]  /*96b0*/  FADD.FTZ R3, R13, R2 ;  /* 0x000000020d037221 */ /* 0x004fe20000010000 */
[--C-:B------:R-:W-:Y:S01]  /*96c0*/  FFMA.FTZ R70, R86, UR33, -R32.reuse ;  /* 0x0000002156467c23 */ /* 0x100fe20008010820 */
[----:B------:R-:W-:-:S05]  /*96d0*/  FFMA.FTZ R71, R87, UR33, -R32 ;  /* 0x0000002157477c23 */ /* 0x000fca0008010820 */
        /* <DEDUP_REMOVED lines=109> */
[----:B0-----:R-:W-:Y:S01]  /*9db0*/  FADD.FTZ R32, R70, R35 ;  /* 0x0000002346207221 */ /* 0x001fe20000010000 */
[----:B-1----:R-:W-:-:S03]  /*9dc0*/  FADD.FTZ R3, R9, R2 ;  /* 0x0000000209037221 */ /* 0x002fc60000010000 */
[----:B--2---:R-:W-:Y:S01]  /*9dd0*/  FADD.FTZ R2, R71, R32 ;  /* 0x0000002047027221 */ /* 0x004fe20000010000 */
[----:B------:R-:W-:Y:S06]  /*9de0*/  @!P0 BRA `(.L_x_872) ;  /* 0x0000000000048947 */ /* 0x000fec0003800000 */
[----:B------:R-:W-:Y:S01]  /*9df0*/  BPT.TRAP 0x1 ;  /* 0x000000040000795c */ /* 0x000fe20000300000 */
.L_x_872:
        /* <DEDUP_REMOVED lines=22> */
[-C--:B------:R-:W-:Y:S01]  /*9f60*/  FMUL.FTZ R96, R96, R7.reuse ;  /* 0x0000000760607220 */ /* 0x080fe20000410000 */
[----:B------:R-:W-:Y:S01]  /*9f70*/  F2FP.BF16.F32.PACK_AB R26, R29, R28 ;  /* 0x0000001c1d1a723e */ /* 0x000fe200000010ff */
[----:B------:R0:W-:Y:S01]  /*9f80*/  STSM.16.M88.4 [R23], R12 ;  /* 0x0000000c17007844 */ /* 0x0001e20000000200 */
[----:B------:R-:W-:Y:S01]  /*9f90*/  F2FP.BF16.F32.PACK_AB R27, R80, R38 ;  /* 0x00000026501b723e */ /* 0x000fe200000010ff */
[----:B------:R-:W-:Y:S01]  /*9fa0*/  FMUL.FTZ R97, R97, R7 ;  /* 0x0000000761617220 */ /* 0x000fe20000410000 */
[----:B------:R-:W-:Y:S01]  /*9fb0*/  F2FP.BF16.F32.PACK_AB R37, R77, R39 ;  /* 0x000000274d25723e */ /* 0x000fe200000010ff */
[-C--:B------:R-:W-:Y:S01]  /*9fc0*/  FMUL.FTZ R100, R100, R7.reuse ;  /* 0x0000000764647220 */ /* 0x080fe20000410000 */
[----:B------:R-:W-:Y:S01]  /*9fd0*/  F2FP.BF16.F32.PACK_AB R44, R45, R44 ;  /* 0x0000002c2d2c723e */ /* 0x000fe200000010ff */
[----:B------:R1:W-:Y:S01]  /*9fe0*/  STSM.16.M88.4 [R22], R24 ;  /* 0x0000001816007844 */ /* 0x0003e20000000200 */
[----:B------:R-:W-:Y:S01]  /*9ff0*/  F2FP.BF16.F32.PACK_AB R38, R41, R40 ;  /* 0x000000282926723e */ /* 0x000fe200000010ff */
[-C--:B------:R-:W-:Y:S01]  /*a000*/  FMUL.FTZ R101, R101, R7.reuse ;  /* 0x0000000765657220 */ /* 0x080fe20000410000 */
[----:B------:R-:W-:Y:S01]  /*a010*/  F2FP.BF16.F32.PACK_AB R39, R76, R42 ;  /* 0x0000002a4c27723e */ /* 0x000fe200000010ff */
[----:B------:R-:W-:Y:S01]  /*a020*/  FMUL.FTZ R104, R104, R7 ;  /* 0x0000000768687220 */ /* 0x000fe20000410000 */
        /* <DEDUP_REMOVED lines=9> */
[-C--:B------:R-:W-:Y:S01]  /*a0c0*/  FMUL.FTZ R112, R112, R7.reuse ;  /* 0x0000000770707220 */ /* 0x080fe20000410000 */
[----:B------:R-:W-:Y:S01]  /*a0d0*/  F2FP.BF16.F32.PACK_AB R60, R61, R60 ;  /* 0x0000003c3d3c723e */ /* 0x000fe200000010ff */
[----:B------:R1:W-:Y:S01]  /*a0e0*/  STSM.16.M88.4 [R17+0x27800], R44 ;  /* 0x0278002c11007844 */ /* 0x0003e20000000200 */
[----:B------:R-:W-:Y:S01]  /*a0f0*/  F2FP.BF16.F32.PACK_AB R54, R57, R56 ;  /* 0x000000383936723e */ /* 0x000fe200000010ff */
[----:B------:R-:W-:Y:S01]  /*a100*/  FMUL.FTZ R113, R113, R7 ;  /* 0x0000000771717220 */ /* 0x000fe20000410000 */
        /* <DEDUP_REMOVED lines=8> */
[----:B0-----:R-:W-:Y:S01]  /*a190*/  F2FP.BF16.F32.PACK_AB R12, R69, R68 ;  /* 0x00000044450c723e */ /* 0x001fe200000010ff */
[----:B------:R-:W-:Y:S01]  /*a1a0*/  FMUL.FTZ R121, R121, R7 ;  /* 0x0000000779797220 */ /* 0x000fe20000410000 */
[----:B------:R-:W-:Y:S01]  /*a1b0*/  F2FP.BF16.F32.PACK_AB R13, R67, R59 ;  /* 0x0000003b430d723e */ /* 0x000fe200000010ff */
[----:B------:R1:W-:Y:S01]  /*a1c0*/  STSM.16.M88.4 [R22+0x6000], R60 ;  /* 0x0060003c16007844 */ /* 0x0003e20000000200 */
[----:B------:R-:W-:Y:S01]  /*a1d0*/  F2FP.BF16.F32.PACK_AB R14, R9, R72 ;  /* 0x00000048090e723e */ /* 0x000fe200000010ff */
[-C--:B------:R-:W-:Y:S01]  /*a1e0*/  FMUL.FTZ R124, R124, R7.reuse ;  /* 0x000000077c7c7220 */ /* 0x080fe20000410000 */
[----:B------:R-:W-:Y:S01]  /*a1f0*/  F2FP.BF16.F32.PACK_AB R15, R71, R70 ;  /* 0x00000046470f723e */ /* 0x000fe200000010ff */
[-C--:B------:R-:W-:Y:S01]  /*a200*/  FMUL.FTZ R125, R125, R7.reuse ;  /* 0x000000077d7d7220 */ /* 0x080fe20000410000 */
[----:B------:R-:W-:Y:S01]  /*a210*/  ISETP.GT.AND P1, PT, R5, R8, PT ;  /* 0x000000080500720c */ /* 0x000fe20003f24270 */
        /* <DEDUP_REMOVED lines=38> */
[----:B0-----:R-:W-:Y:S01]  /*a480*/  NOP ;  /* 0x0000000000007918 */ /* 0x001fe20000000000 */
[----:B-1----:R-:W-:Y:S05]  /*a490*/  @P1 BRA `(.L_x_873) ;  /* 0xffffffdc00d81947 */ /* 0x002fea000383ffff */
[----:B------:R-:W-:-:S07]  /*a4a0*/  IMAD.MOV.U32 R7, RZ, RZ, R5 ;  /* 0x000000ffff077224 */ /* 0x000fce00078e0005 */
.L_x_862:
[----:B------:R-:W-:-:S13]  /*a4b0*/  ISETP.GE.AND P1, PT, R7, UR37, PT ;  /* 0x0000002507007c0c */ /* 0x000fda000bf26270 */
[----:B------:R-:W-:Y:S05]  /*a4c0*/  @!P1 BRA `(.L_x_874) ;  /* 0x0000003000949947 */ /* 0x000fea0003800000 */
[----:B------:R-:W-:Y:S01]  /*a4d0*/  IMAD.MOV.U32 R5, RZ, RZ, R4 ;  /* 0x000000ffff057224 */ /* 0x000fe200078e0004 */
[----:B------:R-:W-:Y:S01]  /*a4e0*/  UMOV UR28, UR47 ;  /* 0x0000002f001c7c82 */ /* 0x000fe20008000000 */
[----:B------:R-:W-:Y:S01]  /*a4f0*/  IMAD.MOV.U32 R6, RZ, RZ, R0 ;  /* 0x000000ffff067224 */ /* 0x000fe200078e0000 */
[----:B------:R-:W-:Y:S01]  /*a500*/  UMOV UR56, UR46 ;  /* 0x0000002e00387c82 */ /* 0x000fe20008000000 */
[----:B------:R-:W-:Y:S01]  /*a510*/  ULDC UR34, c[0x0][0x9e4] ;  /* 0x0002790000227ab9 */ /* 0x000fe20000000800 */
[----:B------:R-:W-:Y:S01]  /*a520*/  ULDC UR55, c[0x0][0x9dc] ;  /* 0x0002770000377ab9 */ /* 0x000fe20000000800 */
[----:B------:R-:W-:Y:S01]  /*a530*/  ULDC UR54, c[0x0][0x288] ;  /* 0x0000a20000367ab9 */ /* 0x000fe20000000800 */
[----:B------:R-:W-:Y:S01]  /*a540*/  ULDC UR33, c[0x0][0x988] ;  /* 0x0002620000217ab9 */ /* 0x000fe20000000800 */
[----:B------:R-:W-:-:S05]  /*a550*/  ULDC UR35, c[0x0][0x9e0] ;  /* 0x0002780000237ab9 */ /* 0x000fca0000000800 */
.L_x_893:
[----:B------:R-:W-:Y:S01]  /*a560*/  ISETP.NE.AND P2, PT, RZ, UR43, PT ;  /* 0x0000002bff007c0c */ /* 0x000fe2000bf45270 */
[----:B------:R-:W-:-:S04]  /*a570*/  UISETP.NE.AND UP0, UPT, UR56, 0x1, UPT ;  /* 0x000000013800788c */ /* 0x000fc8000bf05270 */
[----:B------:R-:W-:-:S04]  /*a580*/  USEL UR47, URZ, 0x1, UP0 ;  /* 0x000000013f2f7887 */ /* 0x000fc80008000000 */
[----:B------:R-:W-:-:S04]  /*a590*/  ULOP3.LUT UR47, UR28, UR47, URZ, 0x3c, !UPT ;  /* 0x0000002f1c2f7292 */ /* 0x000fc8000f8e3c3f */
[----:B------:R-:W-:Y:S08]  /*a5a0*/  @P2 BRA `(.L_x_875) ;  /* 0x0000000000382947 */ /* 0x000ff00003800000 */
[----:B------:R-:W-:Y:S05]  /*a5b0*/  @!P0 BRA `(.L_x_876) ;  /* 0x0000000000048947 */ /* 0x000fea0003800000 */
[----:B------:R-:W-:Y:S01]  /*a5c0*/  BPT.TRAP 0x1 ;  /* 0x000000040000795c */ /* 0x000fe20000300000 */
.L_x_876:
        /* <DEDUP_REMOVED lines=9> */
.L_x_877:
[----:B-1----:R-:W-:Y:S05]  /*a660*/  @P1 BRA `(.L_x_875) ;  /* 0x0000000000081947 */ /* 0x002fea0003800000 */
[----:B------:R-:W1:Y:S02]  /*a670*/  SYNCS.PHASECHK.TRANS64.TRYWAIT P1, [UR6+0x2d830], R0 ;  /* 0x02d83000ff0075a7 */ /* 0x000e640008020146 */
[----:B-1----:R-:W-:Y:S05]  /*a680*/  @!P1 BRA `(.L_x_878) ;  /* 0x00000098008c9947 */ /* 0x002fea0003800000 */
.L_x_875:
        /* <DEDUP_REMOVED lines=40> */
.L_x_880:
[----:B------:R-:W-:Y:S01]  /*a910*/  ULEA UR6, UR56, UR40, 0x3 ;  /* 0x0000002838067291 */ /* 0x000fe2000f8e183f */
[----:B------:R-:W-:-:S05]  /*a920*/  IMAD.U32 R0, RZ, RZ, UR28 ;  /* 0x0000001cff007e24 */ /* 0x000fca000f8e00ff */
[----:B------:R-:W-:-:S04]  /*a930*/  SHF.L.U32 R0, R0, 0x1f, RZ ;  /* 0x0000001f00007819 */ /* 0x000fc800000006ff */
[----:B------:R0:W1:Y:S01]  /*a940*/  SYNCS.PHASECHK.TRANS64.TRYWAIT P1, [UR6+0x2d850], R0 ;  /* 0x02d85000ff0075a7 */ /* 0x0000620008020146 */
[----:B------:R-:W-:Y:S05]  /*a950*/  @!P0 BRA `(.L_x_881) ;  /* 0x0000000000048947 */ /* 0x000fea0003800000 */
[----:B------:R-:W-:Y:S01]  /*a960*/  BPT.TRAP 0x1 ;  /* 0x000000040000795c */ /* 0x000fe20000300000 */
.L_x_881:
[----:B-1----:R-:W-:Y:S05]  /*a970*/  @P1 BRA `(.L_x_879) ;  /* 0x0000000000081947 */ /* 0x002fea0003800000 */
[----:B------:R-:W1:Y:S02]  /*a980*/  SYNCS.PHASECHK.TRANS64.TRYWAIT P1, [UR6+0x2d850], R0 ;  /* 0x02d85000ff0075a7 */ /* 0x000e640008020146 */
[----:B-1----:R-:W-:Y:S05]  /*a990*/  @!P1 BRA `(.L_x_882) ;  /* 0x0000009400e09947 */ /* 0x002fea0003800000 */
.L_x_879:
        /* <DEDUP_REMOVED lines=70> */
.L_x_883:
[----:B------:R-:W-:Y:S01]  /*ae00*/  UISETP.NE.AND UP1, UPT, UR51, URZ, UPT ;  /* 0x0000003f3300728c */ /* 0x000fe2000bf25270 */
[----:B------:R-:W-:Y:S01]  /*ae10*/  VIADD R4, R137, UR39 ;  /* 0x0000002789047c36 */ /* 0x000fe20008000000 */
[----:B------:R-:W1:Y:S01]  /*ae20*/  LDC R12, c[0x0][0x2f0] ;  /* 0x0000bc00ff0c7b82 */ /* 0x000e620000000800 */
[----:B------:R-:W-:Y:S02]  /*ae30*/  ULEA UR6, UR46, UR40, 0x3 ;  /* 0x000000282e067291 */ /* 0x000fe4000f8e183f */
[----:B------:R-:W-:Y:S01]  /*ae40*/  UISETP.NE.AND UP0, UPT, UR50, URZ, UPT ;  /* 0x0000003f3200728c */ /* 0x000fe2000bf05270 */
[----:B------:R-:W-:Y:S01]  /*ae50*/  PLOP3.LUT P1, PT, PT, PT, UP1, 0x80, 0x0 ;  /* 0x000000000000781c */ /* 0x000fe20003f2f018 */
[----:B------:R-:W-:Y:S01]  /*ae60*/  UIADD3 UR6, UR6, 0x2d840, URZ ;  /* 0x0002d84006067890 */ /* 0x000fe2000fffe03f */
[----:B------:R-:W-:-:S03]  /*ae70*/  PLOP3.LUT P2, PT, PT, PT, UP1, 0x80, 0x0 ;  /* 0x000000000000781c */ /* 0x000fc60003f4f018 */
        /* <DEDUP_REMOVED lines=13> */
[----:B------:R-:W-:-:S04]  /*af50*/  VIADD R9, R9, -UR54 ;  /* 0x8000003609097c36 */ /* 0x000fc80008000000 */
[C---:B------:R-:W-:Y:S02]  /*af60*/  VIADD R11, R9.reuse, UR35 ;  /* 0x00000023090b7c36 */ /* 0x040fe40008000000 */
[----:B------:R-:W-:Y:S02]  /*af70*/  VIADD R10, R9, UR6 ;  /* 0x00000006090a7c36 */ /* 0x000fe40008000000 */
[----:B0-----:R-:W-:Y:S02]  /*af80*/  IMAD.IADD R9, R11, 0x1, R13 ;  /* 0x000000010b097824 */ /* 0x001fe400078e020d */
[----:B------:R-:W-:Y:S01]  /*af90*/  IMAD.IADD R8, R13, 0x1, R10 ;  /* 0x000000010d087824 */ /* 0x000fe200078e020a */
[----:B------:R-:W-:Y:S06]  /*afa0*/  @P1 BRA `(.L_x_884) ;  /* 0x00000000005c1947 */ /* 0x000fec0003800000 */
[----:B------:R-:W-:Y:S01]  /*afb0*/  IMAD R13, R12, UR44, R13 ;  /* 0x0000002c0c0d7c24 */ /* 0x000fe2000f8e020d */
[----:B------:R-:W-:Y:S03]  /*afc0*/  BSSY B0, `(.L_x_885) ;  /* 0x0000011000007945 */ /* 0x000fe60003800000 */
[----:B------:R-:W-:-:S05]  /*afd0*/  VIADD R13, R13, -UR54 ;  /* 0x800000360d0d7c36 */ /* 0x000fca0008000000 */
        /* <DEDUP_REMOVED lines=10> */
.L_x_886:
[----:B------:R-:W-:-:S05]  /*b080*/  IMAD.U32 R20, RZ, RZ, UR34 ;  /* 0x00000022ff147e24 */ /* 0x000fca000f8e00ff */
[----:B------:R-:W-:-:S13]  /*b090*/  ISETP.NE.AND P1, PT, R20, 0x1, PT ;  /* 0x000000011400780c */ /* 0x000fda0003f25270 */
[----:B------:R-:W0:Y:S02]  /*b0a0*/  @P1 LDC.64 R14, c[0x0][0x9e8] ;  /* 0x00027a00ff0e1b82 */ /* 0x000e240000000a00 */
[----:B0-----:R-:W-:-:S05]  /*b0b0*/  @P1 IMAD.HI.U32 R14, R13, R14, RZ ;  /* 0x0000000e0d0e1227 */ /* 0x001fca00078e00ff */
[----:B------:R-:W-:-:S07]  /*b0c0*/  @P1 SHF.R.U32.HI R13, RZ, R15, R14 ;  /* 0x0000000fff0d1219 */ /* 0x000fce000001160e */
.L_x_887:
[----:B------:R-:W-:Y:S05]  /*b0d0*/  BSYNC B0 ;  /* 0x0000000000007941 */ /* 0x000fea0003800000 */
.L_x_885:
[----:B------:R-:W-:-:S04]  /*b0e0*/  IMAD R13, R13, R20, -R0 ;  /* 0x000000140d0d7224 */ /* 0x000fc800078e0a00 */
[----:B------:R-:W-:-:S05]  /*b0f0*/  IMAD R13, R16, -0x2, R13 ;  /* 0xfffffffe100d7824 */ /* 0x000fca00078e020d */
[----:B------:R-:W-:Y:S02]  /*b100*/  VIADDMNMX R9, R13, R20, R9, PT ;  /* 0x000000140d097246 */ /* 0x000fe40003800109 */
[----:B------:R-:W-:-:S07]  /*b110*/  VIMNMX R8, R8, R13, !PT ;  /* 0x0000000d08087248 */ /* 0x000fce0007fe0100 */
.L_x_884:
        /* <DEDUP_REMOVED lines=116> */
.L_x_890:
[----:B------:R-:W-:-:S05]  /*b860*/  IMAD.U32 R4, RZ, RZ, UR34 ;  /* 0x00000022ff047e24 */ /* 0x000fca000f8e00ff */
[----:B------:R-:W-:-:S13]  /*b870*/  ISETP.NE.AND P2, PT, R4, 0x1, PT ;  /* 0x000000010400780c */ /* 0x000fda0003f45270 */
[----:B------:R-:W0:Y:S02]  /*b880*/  @P2 LDC.64 R8, c[0x0][0x9e8] ;  /* 0x00027a00ff082b82 */ /* 0x000e240000000a00 */
[----:B0-----:R-:W-:-:S05]  /*b890*/  @P2 IMAD.HI.U32 R8, R13, R8, RZ ;  /* 0x000000080d082227 */ /* 0x001fca00078e00ff */
[----:B------:R-:W-:-:S07]  /*b8a0*/  @P2 SHF.R.U32.HI R13, RZ, R9, R8 ;  /* 0x00000009ff0d2219 */ /* 0x000fce0000011608 */
.L_x_891:
[----:B------:R-:W-:Y:S05]  /*b8b0*/  BSYNC B0 ;  /* 0x0000000000007941 */ /* 0x000fea0003800000 */
.L_x_889:
[----:B------:R-:W-:-:S04]  /*b8c0*/  IMAD R13, R13, R4, -R0 ;  /* 0x000000040d0d7224 */ /* 0x000fc800078e0a00 */
[----:B------:R-:W-:-:S05]  /*b8d0*/  IMAD R13, R16, -0x2, R13 ;  /* 0xfffffffe100d7824 */ /* 0x000fca00078e020d */
[----:B------:R-:W-:Y:S02]  /*b8e0*/  VIADDMNMX R11, R13, R4, R11, PT ;  /* 0x000000040d0b7246 */ /* 0x000fe4000380010b */
[----:B------:R-:W-:-:S07]  /*b8f0*/  VIMNMX R10, R10, R13, !PT ;  /* 0x0000000d0a0a7248 */ /* 0x000fce0007fe0100 */
.L_x_888:
        /* <DEDUP_REMOVED lines=115> */
[----:B------:R0:W-:Y:S01]  /*c030*/  MUFU.EX2 R20, R36 ;  /* 0x0000002400147308 */ /* 0x0001e20000000800 */
        /* <DEDUP_REMOVED lines=23> */
[----:B------:R-:W-:Y:S01]  /*c1b0*/  MUFU.EX2 R28, R44 ;  /* 0x0000002c001c7308 */ /* 0x000fe20000000800 */
[----:B------:R-:W-:Y:S02]  /*c1c0*/  ISETP.LT.OR P5, PT, R11, 0x59, P5 ;  /* 0x000000590b00780c */ /* 0x000fe40002fa1670 */
[----:B------:R-:W-:Y:S02]  /*c1d0*/  FMNMX.FTZ R32, R54, R33, !PT ;  /* 0x0000002136207209 */ /* 0x000fe40007810000 */
[----:B------:R-:W-:-:S02]  /*c1e0*/  FSEL R67, R67, -INF , !P3 ;  /* 0xff80000043437808 */ /* 0x000fc40005800000 */
[----:B------:R-:W-:Y:S01]  /*c1f0*/  FMNMX.FTZ R33, R55, R32, !PT ;  /* 0x0000002037217209 */ /* 0x000fe20007810000 */
[----:B------:R-:W-:Y:S01]  /*c200*/  MUFU.EX2 R9, R9 ;  /* 0x0000000900097308 */ /* 0x000fe20000000800 */
[----:B------:R-:W-:Y:S02]  /*c210*/  ISETP.GT.AND P2, PT, R10, 0x60, P1 ;  /* 0x000000600a00780c */ /* 0x000fe40000f44270 */
[----:B0-----:R-:W-:Y:S01]  /*c220*/  FMNMX.FTZ R36, R58, R33, !PT ;  /* 0x000000213a247209 */ /* 0x001fe20007810000 */
[--C-:B------:R-:W-:Y:S01]  /*c230*/  FFMA.FTZ R33, R49, UR33, -R4.reuse ;  /* 0x0000002131217c23 */ /* 0x100fe20008010804 */
[----:B------:R-:W-:Y:S01]  /*c240*/  FSEL R70, R70, -INF , !P5 ;  /* 0xff80000046467808 */ /* 0x000fe20006800000 */
[--C-:B------:R-:W-:Y:S01]  /*c250*/  FFMA.FTZ R49, R65, UR33, -R4.reuse ;  /* 0x0000002141317c23 */ /* 0x100fe20008010804 */
[----:B------:R-:W-:Y:S01]  /*c260*/  FMNMX.FTZ R37, R59, R36, !PT ;  /* 0x000000243b257209 */ /* 0x000fe20007810000 */
[----:B------:R0:W-:Y:S01]  /*c270*/  MUFU.EX2 R32, R48 ;  /* 0x0000003000207308 */ /* 0x0001e20000000800 */
[----:B------:R-:W-:Y:S01]  /*c280*/  ISETP.LT.OR P4, PT, R11, 0x5a, P4 ;  /* 0x0000005a0b00780c */ /* 0x000fe20002781670 */
[----:B------:R-:W-:Y:S01]  /*c290*/  FFMA.FTZ R65, R81, UR33, -R4 ;  /* 0x0000002151417c23 */ /* 0x000fe20008010804 */
[----:B------:R-:W-:-:S02]  /*c2a0*/  FMNMX.FTZ R36, R62, R37, !PT ;  /* 0x000000253e247209 */ /* 0x000fc40007810000 */
[----:B------:R-:W-:Y:S02]  /*c2b0*/  ISETP.GT.AND P3, PT, R10, 0x61, P1 ;  /* 0x000000610a00780c */ /* 0x000fe40000f64270 */
[----:B------:R-:W-:Y:S01]  /*c2c0*/  FMNMX.FTZ R37, R63, R36, !PT ;  /* 0x000000243f257209 */ /* 0x000fe20007810000 */
[----:B------:R-:W-:Y:S01]  /*c2d0*/  MUFU.EX2 R12, R12 ;  /* 0x0000000c000c7308 */ /* 0x000fe20000000800 */
[----:B------:R-:W-:Y:S01]  /*c2e0*/  ISETP.LT.OR P2, PT, R11, 0x61, P2 ;  /* 0x000000610b00780c */ /* 0x000fe20001741670 */
[--C-:B0-----:R-:W-:Y:S01]  /*c2f0*/  FFMA.FTZ R48, R64, UR33, -R4.reuse ;  /* 0x0000002140307c23 */ /* 0x101fe20008010804 */
[----:B------:R-:W-:Y:S01]  /*c300*/  FMNMX.FTZ R40, R66, R37, !PT ;  /* 0x0000002542287209 */ /* 0x000fe20007810000 */
[--C-:B------:R-:W-:Y:S01]  /*c310*/  FFMA.FTZ R37, R53, UR33, -R4.reuse ;  /* 0x0000002135257c23 */ /* 0x100fe20008010804 */
[----:B------:R-:W-:Y:S01]  /*c320*/  FSEL R71, R71, -INF , !P4 ;  /* 0xff80000047477808 */ /* 0x000fe20006000000 */
[--C-:B------:R-:W-:Y:S01]  /*c330*/  FFMA.FTZ R53, R69, UR33, -R4.reuse ;  /* 0x0000002145357c23 */ /* 0x100fe20008010804 */
[----:B------:R-:W-:Y:S01]  /*c340*/  FMNMX.FTZ R41, R67, R40, !PT ;  /* 0x0000002843297209 */ /* 0x000fe20007810000 */
[----:B------:R0:W-:Y:S01]  /*c350*/  MUFU.EX2 R36, R52 ;  /* 0x0000003400247308 */ /* 0x0001e20000000800 */
[----:B------:R-:W-:Y:S01]  /*c360*/  ISETP.GT.AND P5, PT, R10, 0x68, P1 ;  /* 0x000000680a00780c */ /* 0x000fe20000fa4270 */
[----:B------:R-:W-:Y:S01]  /*c370*/  FFMA.FTZ R64, R80, UR33, -R4 ;  /* 0x0000002150407c23 */ /* 0x000fe20008010804 */
[----:B------:R-:W-:-:S02]  /*c380*/  FMNMX.FTZ R40, R70, R41, !PT ;  /* 0x0000002946287209 */ /* 0x000fc40007810000 */
[----:B------:R-:W-:Y:S02]  /*c390*/  FSEL R74, R74, -INF , !P2 ;  /* 0xff8000004a4a7808 */ /* 0x000fe40005000000 */
[----:B------:R-:W-:Y:S01]  /*c3a0*/  ISETP.LT.OR P3, PT, R11, 0x62, P3 ;  /* 0x000000620b00780c */ /* 0x000fe20001f61670 */
[----:B------:R-:W-:Y:S01]  /*c3b0*/  MUFU.EX2 R13, R13 ;  /* 0x0000000d000d7308 */ /* 0x000fe20000000800 */
[----:B------:R-:W-:Y:S01]  /*c3c0*/  FMNMX.FTZ R41, R71, R40, !PT ;  /* 0x0000002847297209 */ /* 0x000fe20007810000 */
[--C-:B0-----:R-:W-:Y:S01]  /*c3d0*/  FFMA.FTZ R52, R68, UR33, -R4.reuse ;  /* 0x0000002144347c23 */ /* 0x101fe20008010804 */
[----:B------:R-:W-:Y:S01]  /*c3e0*/  ISETP.GT.AND P4, PT, R10, 0x69, P1 ;  /* 0x000000690a00780c */ /* 0x000fe20000f84270 */
[--C-:B------:R-:W-:Y:S01]  /*c3f0*/  FFMA.FTZ R68, R84, UR33, -R4.reuse ;  /* 0x0000002154447c23 */ /* 0x100fe20008010804 */
[----:B------:R-:W-:Y:S02]  /*c400*/  ISETP.LT.OR P5, PT, R11, 0x69, P5 ;  /* 0x000000690b00780c */ /* 0x000fe40002fa1670 */
[----:B------:R-:W-:Y:S01]  /*c410*/  FSEL R75, R75, -INF , !P3 ;  /* 0xff8000004b4b7808 */ /* 0x000fe20005800000 */
[----:B------:R0:W-:Y:S01]  /*c420*/  MUFU.EX2 R40, R56 ;  /* 0x0000003800287308 */ /* 0x0001e20000000800 */
[----:B------:R-:W-:Y:S01]  /*c430*/  FMNMX.FTZ R44, R74, R41, !PT ;  /* 0x000000294a2c7209 */ /* 0x000fe20007810000 */
[--C-:B------:R-:W-:Y:S01]  /*c440*/  FFMA.FTZ R41, R57, UR33, -R4.reuse ;  /* 0x0000002139297c23 */ /* 0x100fe20008010804 */
[----:B------:R-:W-:Y:S01]  /*c450*/  ISETP.GT.AND P2, PT, R10, 0x70, P1 ;  /* 0x000000700a00780c */ /* 0x000fe20000f44270 */
[----:B------:R-:W-:Y:S01]  /*c460*/  FFMA.FTZ R57, R73, UR33, -R4 ;  /* 0x0000002149397c23 */ /* 0x000fe20008010804 */
[----:B------:R-:W-:-:S02]  /*c470*/  FSEL R78, R78, -INF , !P5 ;  /* 0xff8000004e4e7808 */ /* 0x000fc40006800000 */
[----:B------:R-:W-:Y:S01]  /*c480*/  ISETP.LT.OR P4, PT, R11, 0x6a, P4 ;  /* 0x0000006a0b00780c */ /* 0x000fe20002781670 */
[----:B------:R-:W-:Y:S01]  /*c490*/  MUFU.EX2 R14, R14 ;  /* 0x0000000e000e7308 */ /* 0x000fe20000000800 */
[----:B------:R-:W-:Y:S01]  /*c4a0*/  FMNMX.FTZ R45, R75, R44, !PT ;  /* 0x0000002c4b2d7209 */ /* 0x000fe20007810000 */
[--C-:B------:R-:W-:Y:S01]  /*c4b0*/  FFMA.FTZ R44, R60, UR33, -R4.reuse ;  /* 0x000000213c2c7c23 */ /* 0x100fe20008010804 */
[----:B------:R-:W-:Y:S01]  /*c4c0*/  ISETP.GT.AND P3, PT, R10, 0x71, P1 ;  /* 0x000000710a00780c */ /* 0x000fe20000f64270 */
[--C-:B0-----:R-:W-:Y:S01]  /*c4d0*/  FFMA.FTZ R56, R72, UR33, -R4.reuse ;  /* 0x0000002148387c23 */ /* 0x101fe20008010804 */
[----:B------:R-:W-:Y:S01]  /*c4e0*/  ISETP.GT.AND P5, PT, R10, 0x78, P1 ;  /* 0x000000780a00780c */ /* 0x000fe20000fa4270 */
[----:B------:R-:W-:Y:S01]  /*c4f0*/  FFMA.FTZ R60, R76, UR33, -R4 ;  /* 0x000000214c3c7c23 */ /* 0x000fe20008010804 */
[----:B------:R-:W-:Y:S01]  /*c500*/  ISETP.GT.AND P1, PT, R10, 0x79, P1 ;  /* 0x000000790a00780c */ /* 0x000fe20000f24270 */
        /* <DEDUP_REMOVED lines=183> */
.L_x_892:
        /* <DEDUP_REMOVED lines=106> */
.L_x_874:
[----:B------:R-:W-:Y:S06]  /*d720*/  BAR.ARV 0x8, 0x200 ;  /* 0x0208000000007b1d */ /* 0x000fec0000002000 */
[----:B------:R-:W-:Y:S05]  /*d730*/  @!P0 BRA `(.L_x_894) ;  /* 0x0000000000048947 */ /* 0x000fea0003800000 */
[----:B------:R-:W-:Y:S01]  /*d740*/  BPT.TRAP 0x1 ;  /* 0x000000040000795c */ /* 0x000fe20000300000 */
.L_x_894:
[----:B------:R-:W-:Y:S01]  /*d750*/  ULEA UR8, UR46, UR40, 0x3 ;  /* 0x000000282e087291 */ /* 0x000fe2000f8e183f */
[----:B------:R-:W-:-:S05]  /*d760*/  IMAD.U32 R5, RZ, RZ, UR47 ;  /* 0x0000002fff057e24 */ /* 0x000fca000f8e00ff */
[----:B------:R-:W-:-:S04]  /*d770*/  SHF.L.U32 R5, R5, 0x1f, RZ ;  /* 0x0000001f05057819 */ /* 0x000fc800000006ff */
[----:B------:R0:W1:Y:S01]  /*d780*/  SYNCS.PHASECHK.TRANS64.TRYWAIT P1, [UR8+0x2d850], R5 ;  /* 0x02d85005ff0075a7 */ /* 0x0000620008020148 */
[----:B------:R-:W-:Y:S05]  /*d790*/  @!P0 BRA `(.L_x_895) ;  /* 0x0000000000048947 */ /* 0x000fea0003800000 */
[----:B------:R-:W-:Y:S01]  /*d7a0*/  BPT.TRAP 0x1 ;  /* 0x000000040000795c */ /* 0x000fe20000300000 */
.L_x_895:
[----:B-1----:R-:W-:Y:S05]  /*d7b0*/  @P1 BRA `(.L_x_896) ;  /* 0x0000000000081947 */ /* 0x002fea0003800000 */
[----:B------:R-:W1:Y:S02]  /*d7c0*/  SYNCS.PHASECHK.TRANS64.TRYWAIT P1, [UR8+0x2d850], R5 ;  /* 0x02d85005ff0075a7 */ /* 0x000e640008020148 */
[----:B-1----:R-:W-:Y:S05]  /*d7d0*/  @!P1 BRA `(.L_x_897) ;  /* 0x0000006800689947 */ /* 0x002fea0003800000 */
.L_x_896:
        /* <DEDUP_REMOVED lines=11> */
[----:B------:R-:W-:Y:S01]  /*d890*/  IMAD.U32 R12, RZ, RZ, UR33 ;  /* 0x00000021ff0c7e24 */ /* 0x000fe2000f8e00ff */
[----:B------:R-:W-:Y:S01]  /*d8a0*/  ULOP3.LUT UR9, UR40, 0x2000000, URZ, 0xfc, !UPT ;  /* 0x0200000028097892 */ /* 0x000fe2000f8efc3f */
[----:B------:R-:W-:-:S02]  /*d8b0*/  IMAD.MOV.U32 R36, RZ, RZ, -0x800000 ;  /* 0xff800000ff247424 */ /* 0x000fc400078e00ff */
[----:B------:R-:W-:Y:S01]  /*d8c0*/  IMAD.MOV.U32 R37, RZ, RZ, -0x800000 ;  /* 0xff800000ff257424 */ /* 0x000fe200078e00ff */
[----:B------:R-:W-:-:S07]  /*d8d0*/  UIMAD UR9, UR46, 0x600, UR9 ;  /* 0x000006002e0978a4 */ /* 0x000fce000f8e0209 */
[----:B------:R-:W-:Y:S02]  /*d8e0*/  UMOV UR6, UR9 ;  /* 0x0000000900067c82 */ /* 0x000fe40008000000 */
[----:B------:R-:W-:Y:S01]  /*d8f0*/  HGMMA.64x96x16.F32.BF16 R88, gdesc[UR4].tnspB, R88, gsb0 ;  /* 0x41600000045879f0 */ /* 0x000fe20008001858 */
[----:B------:R-:W-:Y:S01]  /*d900*/  UIADD3 UR4, UR36, 0x2, URZ ;  /* 0x0000000224047890 */ /* 0x000fe2000fffe03f */
[----:B-1----:R-:W-:Y:S01]  /*d910*/  FADD.FTZ R6, R6, R3 ;  /* 0x0000000306067221 */ /* 0x002fe20000010000 */
[----:B------:R-:W-:Y:S01]  /*d920*/  UIADD3 UR6, UR9, 0x40, URZ ;  /* 0x0000004009067890 */ /* 0x000fe2000fffe03f */
[----:B------:R-:W-:Y:S01]  /*d930*/  IMAD.U32 R3, RZ, RZ, UR33 ;  /* 0x00000021ff037e24 */ /* 0x000fe2000f8e00ff */
[----:B------:R-:W-:Y:S01]  /*d940*/  UMOV UR5, 0x40000040 ;  /* 0x4000004000057882 */ /* 0x000fe20000000000 */
[----:B------:R-:W-:Y:S01]  /*d950*/  UMOV UR7, 0x80000020 ;  /* 0x8000002000077882 */ /* 0x000fe20000000000 */
[----:B0-----:R-:W-:Y:S01]  /*d960*/  FADD.FTZ R7, R5, R2 ;  /* 0x0000000205077221 */ /* 0x001fe20000010000 */
[----:B------:R-:W-:Y:S01]  /*d970*/  IMAD.MOV.U32 R2, RZ, RZ, RZ ;  /* 0x000000ffff027224 */ /* 0x000fe200078e00ff */
[----:B------:R-:W0:Y:S04]  /*d980*/  SHFL.BFLY PT, R5, R6, 0x1, 0x1f ;  /* 0x0c201f0006057f89 */ /* 0x000e2800000e0000 */
[----:B------:R-:W1:Y:S01]  /*d990*/  SHFL.BFLY PT, R8, R7, 0x1, 0x1f ;  /* 0x0c201f0007087f89 */ /* 0x000e6200000e0000 */
[----:B0-----:R-:W-:Y:S01]  /*d9a0*/  FADD.FTZ R9, R6, R5 ;  /* 0x0000000506097221 */ /* 0x001fe20000010000 */
[----:B-1----:R-:W-:-:S04]  /*d9b0*/  FADD.FTZ R10, R7, R8 ;  /* 0x00000008070a7221 */ /* 0x002fc80000010000 */
[----:B------:R-:W-:Y:S02]  /*d9c0*/  FSETP.NE.FTZ.AND P1, PT, R9, RZ, PT ;  /* 0x000000ff0900720b */ /* 0x000fe40003f35000 */
[----:B------:R-:W-:-:S11]  /*d9d0*/  FSETP.NE.FTZ.AND P2, PT, R10, RZ, PT ;  /* 0x000000ff0a00720b */ /* 0x000fd60003f55000 */
[----:B------:R-:W0:Y:S01]  /*d9e0*/  @P1 MUFU.LG2 R5, R9 ;  /* 0x0000000900051308 */ /* 0x000e220000000c00 */
[----:B------:R-:W-:Y:S01]  /*d9f0*/  @P1 FMUL.FTZ R3, R3, 0.69314718246459960938 ;  /* 0x3f31721803031820 */ /* 0x000fe20000410000 */
[----:B------:R-:W-:-:S06]  /*da00*/  @P2 FMUL.FTZ R12, R12, 0.69314718246459960938 ;  /* 0x3f3172180c0c2820 */ /* 0x000fcc0000410000 */
        /* <DEDUP_REMOVED lines=55> */
.L_x_898:
        /* <DEDUP_REMOVED lines=23> */
[----:B------:R-:W-:Y:S01]  /*def0*/  USEL UR4, URZ, 0x1, UP0 ;  /* 0x000000013f047887 */ /* 0x000fe20008000000 */
        /* <DEDUP_REMOVED lines=29> */
[----:B------:R-:W-:Y:S01]  /*e0d0*/  PLOP3.LUT P0, PT, PT, PT, PT, 0x8, 0x0 ;  /* 0x000000000000781c */ /* 0x000fe20003f0e170 */
[----:B------:R-:W-:Y:S01]  /*e0e0*/  FMUL.FTZ R48, R135, R48 ;  /* 0x0000003087307220 */ /* 0x000fe20000410000 */
[----:B------:R-:W-:-:S02]  /*e0f0*/  UIADD3 UR48, UR48, 0x1, URZ ;  /* 0x0000000130307890 */ /* 0x000fc4000fffe03f */
[----:B------:R-:W-:Y:S02]  /*e100*/  USEL UR46, UR46, URZ, UP0 ;  /* 0x0000003f2e2e7287 */ /* 0x000fe40008000000 */
[----:B------:R-:W-:-:S12]  /*e110*/  ULOP3.LUT UR47, UR47, UR4, URZ, 0x3c, !UPT ;  /* 0x000000042f2f7292 */ /* 0x000fd8000f8e3c3f */
.L_x_820:
[----:B------:R-:W0:Y:S08]  /*e120*/  S2UR UR41, SR_CgaCtaId ;  /* 0x00000000002979c3 */ /* 0x000e300000008800 */
[----:B------:R-:W-:Y:S06]  /*e130*/  BAR.SYNC.DEFER_BLOCKING 0x5, 0x200 ;  /* 0x0148000000007b1d */ /* 0x000fec0000010000 */
[----:B------:R-:W-:Y:S01]  /*e140*/  UMOV UR40, 0x400 ;  /* 0x0000040000287882 */ /* 0x000fe20000000000 */
[----:B------:R-:W-:Y:S01]  /*e150*/  BSSY B0, `(.L_x_899) ;  /* 0x0000170000007945 */ /* 0x000fe20003800000 */
[----:B0-----:R-:W-:-:S09]  /*e160*/  ULEA UR40, UR41, UR40, 0x18 ;  /* 0x0000002829287291 */ /* 0x001fd2000f8ec03f */
[----:B------:R-:W0:Y:S02]  /*e170*/  LDS R0, [UR40+0x2d8d0] ;  /* 0x02d8d028ff007984 */ /* 0x000e240008000800 */
[----:B0-----:R-:W-:Y:S01]  /*e180*/  R2UR UR4, R0 ;  /* 0x00000000000472ca */ /* 0x001fe200000e0000 */
[----:B------:R-:W-:Y:S06]  /*e190*/  BAR.ARV 0x4, 0x200 ;  /* 0x0108000000007b1d */ /* 0x000fec0000002000 */
[----:B------:R-:W-:Y:S08]  /*e1a0*/  @P0 BRA `(.L_x_900) ;  /* 0x0000000c00bc0947 */ /* 0x000ff00003800000 */
[----:B------:R-:W0:Y:S01]  /*e1b0*/  S2UR UR5, SR_SWINHI ;  /* 0x00000000000579c3 */ /* 0x000e220000002f00 */
[----:B------:R-:W-:-:S07]  /*e1c0*/  IMAD R3, R144, 0x20, R140 ;  /* 0x0000002090037824 */ /* 0x000fce00078e028c */
[----:B------:R-:W-:Y:S01]  /*e1d0*/  BAR.SYNC.DEFER_BLOCKING 0x1, 0x180 ;  /* 0x0046000000007b1d */ /* 0x000fe20000010000 */
[----:B------:R-:W-:Y:S01]  /*e1e0*/  USHF.R.S32.HI UR10, URZ, 0x1f, UR38 ;  /* 0x0000001f3f0a7899 */ /* 0x000fe20008011426 */
[----:B------:R-:W-:Y:S01]  /*e1f0*/  VIADD R52, R137, UR39 ;  /* 0x0000002789347c36 */ /* 0x000fe20008000000 */
[----:B------:R-:W-:Y:S01]  /*e200*/  USHF.R.S32.HI UR12, URZ, 0x1f, UR45 ;  /* 0x0000001f3f0c7899 */ /* 0x000fe2000801142d */
[----:B------:R-:W-:-:S04]  /*e210*/  F2FP.BF16.F32.PACK_AB R6, R93, R6 ;  /* 0x000000065d06723e */ /* 0x000fc800000010ff */
[----:B------:R-:W1:Y:S01]  /*e220*/  LDC R0, c[0x0][0xbe8] ;  /* 0x0002fa00ff007b82 */ /* 0x000e620000000800 */
[----:B------:R-:W-:Y:S01]  /*e230*/  ULDC.64 UR8, c[0x0][0xb90] ;  /* 0x0002e40000087ab9 */ /* 0x000fe20000000a00 */
[----:B------:R-:W-:Y:S02]  /*e240*/  F2FP.BF16.F32.PACK_AB R26, R125, R26 ;  /* 0x0000001a7d1a723e */ /* 0x000fe400000010ff */
[----:B------:R-:W-:Y:S02]  /*e250*/  F2FP.BF16.F32.PACK_AB R27, R46, R27 ;  /* 0x0000001b2e1b723e */ /* 0x000fe400000010ff */
[----:B------:R-:W-:Y:S02]  /*e260*/  F2FP.BF16.F32.PACK_AB R28, R129, R28 ;  /* 0x0000001c811c723e */ /* 0x000fe400000010ff */
[----:B------:R-:W-:Y:S02]  /*e270*/  F2FP.BF16.F32.PACK_AB R29, R44, R29 ;  /* 0x0000001d2c1d723e */ /* 0x000fe400000010ff */
[----:B------:R-:W-:-:S02]  /*e280*/  F2FP.BF16.F32.PACK_AB R30, R133, R30 ;  /* 0x0000001e851e723e */ /* 0x000fc400000010ff */
[----:B------:R-:W-:Y:S01]  /*e290*/  F2FP.BF16.F32.PACK_AB R31, R48, R31 ;  /* 0x0000001f301f723e */ /* 0x000fe200000010ff */
[----:B------:R-:W-:Y:S01]  /*e2a0*/  UMOV UR6, UR40 ;  /* 0x0000002800067c82 */ /* 0x000fe20008000000 */
[----:B0-----:R-:W-:Y:S01]  /*e2b0*/  UMOV UR7, UR5 ;  /* 0x0000000500077c82 */ /* 0x001fe20008000000 */
[----:B------:R-:W-:Y:S01]  /*e2c0*/  UIMAD UR5, UR10, UR8, URZ ;  /* 0x000000080a0572a4 */ /* 0x000fe2000f8e023f */
[----:B------:R-:W-:Y:S02]  /*e2d0*/  IMAD.U32 R40, RZ, RZ, UR6 ;  /* 0x00000006ff287e24 */ /* 0x000fe4000f8e00ff */
[----:B------:R-:W-:Y:S01]  /*e2e0*/  IMAD.U32 R41, RZ, RZ, UR7 ;  /* 0x00000007ff297e24 */ /* 0x000fe2000f8e00ff */
[----:B------:R-:W-:Y:S02]  /*e2f0*/  UIMAD.WIDE.U32 UR6, UR38, UR8, URZ ;  /* 0x00000008260672a5 */ /* 0x000fe4000f8e003f */
[----:B------:R-:W-:Y:S01]  /*e300*/  UIMAD UR5, UR38, UR9, UR5 ;  /* 0x00000009260572a4 */ /* 0x000fe2000f8e0205 */
[----:B------:R-:W-:-:S02]  /*e310*/  IMAD.WIDE R4, R148, 0x2, R40 ;  /* 0x0000000294047825 */ /* 0x000fc400078e0228 */
[----:B------:R-:W-:Y:S01]  /*e320*/  ULDC.64 UR8, c[0x0][0xb98] ;  /* 0x0002e60000087ab9 */ /* 0x000fe20000000a00 */
[----:B------:R-:W-:Y:S01]  /*e330*/  UIADD3 UR7, UR7, UR5, URZ ;  /* 0x0000000507077290 */ /* 0x000fe2000fffe03f */
[----:B------:R-:W-:Y:S01]  /*e340*/  IMAD.WIDE R40, R3, 0x2, R40 ;  /* 0x0000000203287825 */ /* 0x000fe200078e0228 */
[C---:B------:R-:W-:Y:S01]  /*e350*/  IADD3 R35, P1, R4.reuse, 0x6000, RZ ;  /* 0x0000600004237810 */ /* 0x040fe20007f3e0ff */
[----:B------:R-:W-:Y:S01]  /*e360*/  UIMAD UR5, UR12, UR8, URZ ;  /* 0x000000080c0572a4 */ /* 0x000fe2000f8e023f */
[C---:B------:R-:W-:Y:S01]  /*e370*/  LOP3.LUT R3, R4.reuse, 0x180, RZ, 0xc0, !PT ;  /* 0x0000018004037812 */ /* 0x040fe200078ec0ff */
[----:B------:R-:W-:Y:S01]  /*e380*/  UIMAD.WIDE.U32 UR6, UR45, UR8, UR6 ;  /* 0x000000082d0672a5 */ /* 0x000fe2000f8e0006 */
[----:B------:R-:W-:Y:S01]  /*e390*/  IADD3 R8, P3, R4, 0x3000, RZ ;  /* 0x0000300004087810 */ /* 0x000fe20007f7e0ff */
[--C-:B------:R-:W-:Y:S01]  /*e3a0*/  IMAD.X R25, RZ, RZ, R5.reuse, P1 ;  /* 0x000000ffff197224 */ /* 0x100fe200008e0605 */
[----:B-1----:R-:W-:Y:S01]  /*e3b0*/  ISETP.NE.AND P1, PT, R0, 0x1, PT ;  /* 0x000000010000780c */ /* 0x002fe20003f25270 */
[----:B------:R-:W-:Y:S01]  /*e3c0*/  UIMAD UR5, UR45, UR9, UR5 ;  /* 0x000000092d0572a4 */ /* 0x000fe2000f8e0205 */
[----:B------:R-:W-:Y:S01]  /*e3d0*/  SHF.R.U64 R3, R3, 0x3, RZ ;  /* 0x0000000303037819 */ /* 0x000fe200000012ff */
[----:B------:R-:W-:Y:S01]  /*e3e0*/  IMAD.X R13, RZ, RZ, R5, P3 ;  /* 0x000000ffff0d7224 */ /* 0x000fe200018e0605 */
[C---:B------:R-:W-:Y:S01]  /*e3f0*/  IADD3 R21, P4, R4.reuse, 0x20, RZ ;  /* 0x0000002004157810 */ /* 0x040fe20007f9e0ff */
[----:B------:R-:W-:Y:S01]  /*e400*/  ULDC.64 UR8, c[0x0][0xae8] ;  /* 0x0002ba0000087ab9 */ /* 0x000fe20000000a00 */
[----:B------:R-:W-:-:S02]  /*e410*/  IADD3 R15, P0, R4, 0x6020, RZ ;  /* 0x00006020040f7810 */ /* 0x000fc40007f1e0ff */
[----:B------:R-:W-:Y:S01]  /*e420*/  IADD3 R33, P2, R4, 0x3020, RZ ;  /* 0x0000302004217810 */ /* 0x000fe20007f5e0ff */
[--C-:B------:R-:W-:Y:S01]  /*e430*/  IMAD.X R9, RZ, RZ, R5.reuse, P4 ;  /* 0x000000ffff097224 */ /* 0x100fe200020e0605 */
[----:B------:R-:W-:Y:S02]  /*e440*/  LOP3.LUT R4, R3, R4, RZ, 0x3c, !PT ;  /* 0x0000000403047212 */ /* 0x000fe400078e3cff */
[----:B------:R-:W-:Y:S01]  /*e450*/  LOP3.LUT R12, R35, 0x180, RZ, 0xc0, !PT ;  /* 0x00000180230c7812 */ /* 0x000fe200078ec0ff */
[----:B------:R-:W0:Y:S01]  /*e460*/  @P1 LDC R45, c[0x0][0xbec] ;  /* 0x0002fb00ff2d1b82 */ /* 0x000e220000000800 */
[----:B------:R-:W-:Y:S01]  /*e470*/  LOP3.LUT R3, R8, 0x180, RZ, 0xc0, !PT ;  /* 0x0000018008037812 */ /* 0x000fe200078ec0ff */
[----:B------:R-:W-:Y:S01]  /*e480*/  IMAD.X R11, RZ, RZ, R5, P2 ;  /* 0x000000ffff0b7224 */ /* 0x000fe200010e0605 */
[----:B------:R-:W-:Y:S02]  /*e490*/  LOP3.LUT R2, R21, 0x180, RZ, 0xc0, !PT ;  /* 0x0000018015027812 */ /* 0x000fe400078ec0ff */
[----:B------:R-:W-:-:S02]  /*e4a0*/  SHF.R.U64 R12, R12, 0x3, RZ ;  /* 0x000000030c0c7819 */ /* 0x000fc400000012ff */
[----:B------:R-:W-:Y:S01]  /*e4b0*/  SHF.R.U64 R3, R3, 0x3, RZ ;  /* 0x0000000303037819 */ /* 0x000fe200000012ff */
[----:B------:R-:W1:Y:S01]  /*e4c0*/  @P1 LDC R50, c[0x0][0xbf0] ;  /* 0x0002fc00ff321b82 */ /* 0x000e620000000800 */
[----:B------:R-:W-:Y:S02]  /*e4d0*/  SHF.R.U64 R2, R2, 0x3, RZ ;  /* 0x0000000302027819 */ /* 0x000fe400000012ff */
[----:B------:R-:W-:Y:S02]  /*e4e0*/  IADD3 R43, P5, R40, 0x7800, RZ ;  /* 0x00007800282b7810 */ /* 0x000fe40007fbe0ff */
[----:B------:R-:W-:Y:S02]  /*e4f0*/  LOP3.LUT R24, R12, R35, RZ, 0x3c, !PT ;  /* 0x000000230c187212 */ /* 0x000fe400078e3cff */
[----:B------:R-:W-:Y:S02]  /*e500*/  LOP3.LUT R14, R15, 0x180, RZ, 0xc0, !PT ;  /* 0x000001800f0e7812 */ /* 0x000fe400078ec0ff */
[----:B------:R-:W-:-:S02]  /*e510*/  LOP3.LUT R12, R3, R8, RZ, 0x3c, !PT ;  /* 0x00000008030c7212 */ /* 0x000fc400078e3cff */
[----:B------:R-:W-:Y:S02]  /*e520*/  LOP3.LUT R8, R2, R21, RZ, 0x3c, !PT ;  /* 0x0000001502087212 */ /* 0x000fe400078e3cff */
[----:B------:R-:W-:Y:S02]  /*e530*/  LOP3.LUT R2, R43, 0x180, RZ, 0xc0, !PT ;  /* 0x000001802b027812 */ /* 0x000fe400078ec0ff */
[----:B------:R-:W-:Y:S01]  /*e540*/  SHF.R.U64 R14, R14, 0x3, RZ ;  /* 0x000000030e0e7819 */ /* 0x000fe200000012ff */
[----:B0-----:R-:W-:Y:S01]  /*e550*/  @P1 IMAD.HI.U32 R45, R52, R45, RZ ;  /* 0x0000002d342d1227 */ /* 0x001fe200078e00ff */
[----:B------:R-:W-:Y:S02]  /*e560*/  SHF.R.U64 R2, R2, 0x3, RZ ;  /* 0x0000000302027819 */ /* 0x000fe400000012ff */
[----:B------:R-:W-:Y:S01]  /*e570*/  LOP3.LUT R14, R14, R15, RZ, 0x3c, !PT ;  /* 0x0000000f0e0e7212 */ /* 0x000fe200078e3cff */
[----:B------:R-:W-:Y:S01]  /*e580*/  IMAD.X R15, RZ, RZ, R5, P0 ;  /* 0x000000ffff0f7224 */ /* 0x000fe200000e0605 */
[----:B------:R-:W-:-:S02]  /*e590*/  IADD3 R39, P0, R40, 0x1800, RZ ;  /* 0x0000180028277810 */ /* 0x000fc40007f1e0ff */
[----:B------:R-:W-:Y:S01]  /*e5a0*/  LOP3.LUT R2, R2, R43, RZ, 0x3c, !PT ;  /* 0x0000002b02027212 */ /* 0x000fe200078e3cff */
[----:B------:R-:W-:Y:S01]  /*e5b0*/  IMAD.MOV.U32 R43, RZ, RZ, R52 ;  /* 0x000000ffff2b7224 */ /* 0x000fe200078e0034 */
[----:B-1----:R-:W-:Y:S02]  /*e5c0*/  @P1 SHF.R.U32.HI R43, RZ, R50, R45 ;  /* 0x00000032ff2b1219 */ /* 0x002fe4000001162d */
[----:B------:R-:W-:Y:S02]  /*e5d0*/  LOP3.LUT R38, R39, 0x180, RZ, 0xc0, !PT ;  /* 0x0000018027267812 */ /* 0x000fe400078ec0ff */
[----:B------:R-:W-:Y:S01]  /*e5e0*/  MOV R47, R4 ;  /* 0x00000004002f7202 */ /* 0x000fe20000000f00 */
[----:B------:R-:W-:Y:S01]  /*e5f0*/  IMAD.MOV R45, RZ, RZ, -R43 ;  /* 0x000000ffff2d7224 */ /* 0x000fe200078e0a2b */
[----:B------:R-:W-:Y:S02]  /*e600*/  LOP3.LUT R10, R33, 0x180, RZ, 0xc0, !PT ;  /* 0x00000180210a7812 */ /* 0x000fe400078ec0ff */
[----:B------:R-:W-:-:S02]  /*e610*/  F2FP.BF16.F32.PACK_AB R4, R42, R7 ;  /* 0x000000072a04723e */ /* 0x000fc400000010ff */
[----:B------:R-:W-:Y:S02]  /*e620*/  SHF.R.U64 R38, R38, 0x3, RZ ;  /* 0x0000000326267819 */ /* 0x000fe400000012ff */
[----:B------:R-:W-:Y:S02]  /*e630*/  F2FP.BF16.F32.PACK_AB R5, R91, R90 ;  /* 0x0000005a5b05723e */ /* 0x000fe400000010ff */
[----:B------:R-:W-:Y:S02]  /*e640*/  F2FP.BF16.F32.PACK_AB R7, R95, R94 ;  /* 0x0000005e5f07723e */ /* 0x000fe400000010ff */
[----:B------:R-:W-:Y:S01]  /*e650*/  MOV R57, R14 ;  /* 0x0000000e00397202 */ /* 0x000fe20000000f00 */
[----:B------:R-:W-:Y:S01]  /*e660*/  IMAD R15, R0, R45, R52 ;  /* 0x0000002d000f7224 */ /* 0x000fe200078e0234 */
[----:B------:R-:W-:Y:S01]  /*e670*/  SHF.R.U64 R10, R10, 0x3, RZ ;  /* 0x000000030a0a7819 */ /* 0x000fe200000012ff */
[----:B------:R0:W-:Y:S01]  /*e680*/  STSM.16.M88.4 [R47], R4 ;  /* 0x000000042f007844 */ /* 0x0001e20000000200 */
[----:B------:R-:W-:Y:S01]  /*e690*/  LOP3.LUT R38, R38, R39, RZ, 0x3c, !PT ;  /* 0x0000002726267212 */ /* 0x000fe200078e3cff */
[----:B------:R-:W-:Y:S01]  /*e6a0*/  IMAD.X R39, RZ, RZ, R41, P0 ;  /* 0x000000ffff277224 */ /* 0x000fe200000e0629 */
[----:B------:R-:W-:Y:S01]  /*e6b0*/  MOV R62, R24 ;  /* 0x00000018003e7202 */ /* 0x000fe20000000f00 */
[----:B------:R-:W-:Y:S01]  /*e6c0*/  IMAD.U32 R25, RZ, RZ, UR5 ;  /* 0x00000005ff197e24 */ /* 0x000fe2000f8e00ff */
[----:B------:R-:W-:Y:S01]  /*e6d0*/  SHF.R.S32.HI R14, RZ, 0x1f, R43 ;  /* 0x0000001fff0e7819 */ /* 0x000fe2000001142b */
[----:B------:R-:W-:Y:S01]  /*e6e0*/  ULDC UR5, c[0x0][0xa88] ;  /* 0x0002a20000057ab9 */ /* 0x000fe20000000800 */
[----:B------:R-:W-:Y:S01]  /*e6f0*/  LOP3.LUT R10, R10, R33, RZ, 0x3c, !PT ;  /* 0x000000210a0a7212 */ /* 0x000fe200078e3cff */
[----:B------:R-:W-:Y:S01]  /*e700*/  IMAD R56, R0, UR5, RZ ;  /* 0x0000000500387c24 */ /* 0x000fe2000f8e02ff */
[----:B------:R-:W-:-:S02]  /*e710*/  IADD3 R33, P3, R40, 0x4800, RZ ;  /* 0x0000480028217810 */ /* 0x000fc40007f7e0ff */
[----:B------:R-:W-:Y:S02]  /*e720*/  IADD3 R35, P2, R40, 0x3000, RZ ;  /* 0x0000300028237810 */ /* 0x000fe40007f5e0ff */
[----:B------:R-:W-:Y:S02]  /*e730*/  LOP3.LUT R32, R33, 0x180, RZ, 0xc0, !PT ;  /* 0x0000018021207812 */ /* 0x000fe400078ec0ff */
[----:B------:R-:W-:Y:S02]  /*e740*/  LOP3.LUT R34, R35, 0x180, RZ, 0xc0, !PT ;  /* 0x0000018023227812 */ /* 0x000fe400078ec0ff */
[----:B0-----:R-:W-:Y:S02]  /*e750*/  IADD3 R4, P0, R43, UR6, RZ ;  /* 0x000000062b047c10 */ /* 0x001fe4000ff1e0ff */
[----:B------:R-:W-:Y:S02]  /*e760*/  SHF.R.S32.HI R6, RZ, 0x1f, R15 ;  /* 0x0000001fff067819 */ /* 0x000fe4000001140f */
[----:B------:R-:W-:Y:S01]  /*e770*/  IADD3.X R5, R14, UR7, R25, P0, !PT ;  /* 0x000000070e057c10 */ /* 0x000fe200087fe419 */
[----:B------:R-:W-:Y:S01]  /*e780*/  ULDC.64 UR6, c[0x0][0xb88] ;  /* 0x0002e20000067ab9 */ /* 0x000fe20000000a00 */
[----:B------:R-:W-:Y:S01]  /*e790*/  SHF.R.U64 R32, R32, 0x3, RZ ;  /* 0x0000000320207819 */ /* 0x000fe200000012ff */
[----:B------:R-:W-:Y:S01]  /*e7a0*/  IMAD R6, R6, UR6, RZ ;  /* 0x0000000606067c24 */ /* 0x000fe2000f8e02ff */
[----:B------:R-:W-:Y:S01]  /*e7b0*/  MOV R63, R10 ;  /* 0x0000000a003f7202 */ /* 0x000fe20000000f00 */
[----:B------:R-:W-:Y:S01]  /*e7c0*/  IMAD.WIDE.U32 R4, R15, UR6, R4 ;  /* 0x000000060f047c25 */ /* 0x000fe2000f8e0004 */
[----:B------:R-:W-:-:S02]  /*e7d0*/  SHF.R.U64 R34, R34, 0x3, RZ ;  /* 0x0000000322227819 */ /* 0x000fc400000012ff */
[----:B------:R-:W-:Y:S01]  /*e7e0*/  LOP3.LUT R32, R32, R33, RZ, 0x3c, !PT ;  /* 0x0000002120207212 */ /* 0x000fe200078e3cff */
[----:B------:R-:W-:Y:S01]  /*e7f0*/  IMAD R15, R15, UR7, R6 ;  /* 0x000000070f0f7c24 */ /* 0x000fe2000f8e0206 */
[----:B------:R-:W-:Y:S01]  /*e800*/  ULDC.64 UR6, c[0x0][0xb50] ;  /* 0x0002d40000067ab9 */ /* 0x000fe20000000a00 */
[----:B------:R-:W-:Y:S01]  /*e810*/  VIADD R11, R147, UR39 ;  /* 0x00000027930b7c36 */ /* 0x000fe20008000000 */
[----:B------:R-:W-:Y:S01]  /*e820*/  LOP3.LUT P0, RZ, R145, 0x3, RZ, 0xc0, !PT ;  /* 0x0000000391ff7812 */ /* 0x000fe2000780c0ff */
[----:B------:R-:W-:Y:S01]  /*e830*/  IMAD.X R33, RZ, RZ, R41, P3 ;  /* 0x000000ffff217224 */ /* 0x000fe200018e0629 */
[----:B------:R-:W-:Y:S01]  /*e840*/  LEA R42, P3, R4, UR6, 0x2 ;  /* 0x00000006042a7c11 */ /* 0x000fe2000f8610ff */
[----:B------:R-:W-:Y:S01]  /*e850*/  VIADD R7, R11, 0x8 ;  /* 0x000000080b077836 */ /* 0x000fe20000000000 */
[----:B------:R-:W-:Y:S01]  /*e860*/  LOP3.LUT R34, R34, R35, RZ, 0x3c, !PT ;  /* 0x0000002322227212 */ /* 0x000fe200078e3cff */
[----:B------:R-:W-:Y:S01]  /*e870*/  IMAD.IADD R5, R5, 0x1, R15 ;  /* 0x0000000105057824 */ /* 0x000fe200078e020f */
[----:B------:R-:W-:Y:S01]  /*e880*/  MOV R53, R8 ;  /* 0x0000000800357202 */ /* 0x000fe20000000f00 */
[----:B------:R-:W-:Y:S01]  /*e890*/  IMAD.X R35, RZ, RZ, R41, P2 ;  /* 0x000000ffff237224 */ /* 0x000fe200010e0629 */
[-C--:B------:R-:W-:Y:S01]  /*e8a0*/  ISETP.GE.OR P2, PT, R11, R56.reuse, P0 ;  /* 0x000000380b00720c */ /* 0x080fe20000746670 */
[----:B------:R-:W-:Y:S01]  /*e8b0*/  SHFL.IDX PT, R58, R42, RZ, 0x1c1f ;  /* 0x001c1fff2a3a7589 */ /* 0x000fe200000e0000 */
[----:B------:R-:W-:-:S02]  /*e8c0*/  ISETP.GE.OR P0, PT, R7, R56, P0 ;  /* 0x000000380700720c */ /* 0x000fc40000706670 */
[----:B------:R-:W-:Y:S01]  /*e8d0*/  LEA.HI.X R43, R4, UR7, R5, 0x2, P3 ;  /* 0x00000007042b7c11 */ /* 0x000fe200098f1405 */
[----:B------:R-:W-:Y:S01]  /*e8e0*/  SHFL.IDX PT, R60, R42, 0x1, 0x1c1f ;  /* 0x003c1f002a3c7f89 */ /* 0x000fe200000e0000 */
[----:B------:R-:W-:Y:S02]  /*e8f0*/  F2FP.BF16.F32.PACK_AB R4, R97, R96 ;  /* 0x000000606104723e */ /* 0x000fe400000010ff */
[----:B------:R-:W-:Y:S01]  /*e900*/  F2FP.BF16.F32.PACK_AB R5, R99, R98 ;  /* 0x000000626305723e */ /* 0x000fe200000010ff */
[----:B------:R-:W0:Y:S01]  /*e910*/  SHFL.IDX PT, R59, R43, RZ, 0x1c1f ;  /* 0x001c1fff2b3b7589 */ /* 0x000e2200000e0000 */
[----:B------:R-:W-:Y:S02]  /*e920*/  F2FP.BF16.F32.PACK_AB R6, R101, R100 ;  /* 0x000000646506723e */ /* 0x000fe400000010ff */
[----:B------:R-:W-:Y:S01]  /*e930*/  F2FP.BF16.F32.PACK_AB R7, R103, R102 ;  /* 0x000000666707723e */ /* 0x000fe200000010ff */
[----:B------:R-:W1:Y:S01]  /*e940*/  SHFL.IDX PT, R61, R43, 0x1, 0x1c1f ;  /* 0x003c1f002b3d7f89 */ /* 0x000e6200000e0000 */
[----:B------:R-:W-:-:S02]  /*e950*/  MOV R52, R12 ;  /* 0x0000000c00347202 */ /* 0x000fc40000000f00 */
[----:B------:R-:W-:Y:S01]  /*e960*/  F2FP.BF16.F32.PACK_AB R8, R105, R104 ;  /* 0x000000686908723e */ /* 0x000fe200000010ff */
[----:B------:R-:W-:Y:S01]  /*e970*/  STSM.16.M88.4 [R53], R4 ;  /* 0x0000000435007844 */ /* 0x000fe20000000200 */
[----:B------:R-:W-:Y:S02]  /*e980*/  F2FP.BF16.F32.PACK_AB R9, R107, R106 ;  /* 0x0000006a6b09723e */ /* 0x000fe400000010ff */
[----:B------:R-:W-:Y:S02]  /*e990*/  F2FP.BF16.F32.PACK_AB R10, R109, R108 ;  /* 0x0000006c6d0a723e */ /* 0x000fe400000010ff */
[----:B------:R-:W-:Y:S02]  /*e9a0*/  F2FP.BF16.F32.PACK_AB R11, R111, R110 ;  /* 0x0000006e6f0b723e */ /* 0x000fe400000010ff */
[----:B------:R-:W-:Y:S02]  /*e9b0*/  F2FP.BF16.F32.PACK_AB R12, R113, R112 ;  /* 0x00000070710c723e */ /* 0x000fe400000010ff */
[----:B------:R-:W-:Y:S01]  /*e9c0*/  F2FP.BF16.F32.PACK_AB R13, R115, R114 ;  /* 0x00000072730d723e */ /* 0x000fe200000010ff */
[----:B------:R-:W-:Y:S01]  /*e9d0*/  STSM.16.M88.4 [R52], R8 ;  /* 0x0000000834007844 */ /* 0x000fe20000000200 */
[----:B------:R-:W-:-:S02]  /*e9e0*/  F2FP.BF16.F32.PACK_AB R14, R117, R116 ;  /* 0x00000074750e723e */ /* 0x000fc400000010ff */
[----:B------:R-:W-:Y:S02]  /*e9f0*/  F2FP.BF16.F32.PACK_AB R15, R119, R118 ;  /* 0x00000076770f723e */ /* 0x000fe400000010ff */
[----:B------:R-:W-:Y:S02]  /*ea00*/  F2FP.BF16.F32.PACK_AB R24, R121, R120 ;  /* 0x000000787918723e */ /* 0x000fe400000010ff */
[----:B------:R-:W-:Y:S01]  /*ea10*/  F2FP.BF16.F32.PACK_AB R25, R123, R122 ;  /* 0x0000007a7b19723e */ /* 0x000fe200000010ff */
[----:B------:R2:W-:Y:S01]  /*ea20*/  STSM.16.M88.4 [R63], R12 ;  /* 0x0000000c3f007844 */ /* 0x0005e20000000200 */
[C---:B------:R-:W-:Y:S02]  /*ea30*/  LOP3.LUT R3, R40.reuse, 0x180, RZ, 0xc0, !PT ;  /* 0x0000018028037812 */ /* 0x040fe400078ec0ff */
[----:B------:R-:W-:Y:S01]  /*ea40*/  IADD3 R21, P4, R40, 0x6000, RZ ;  /* 0x0000600028157810 */ /* 0x000fe20007f9e0ff */
[----:B------:R3:W-:Y:S01]  /*ea50*/  STSM.16.M88.4 [R62], R24 ;  /* 0x000000183e007844 */ /* 0x0007e20000000200 */
[----:B------:R-:W-:Y:S01]  /*ea60*/  SHF.R.U64 R3, R3, 0x3, RZ ;  /* 0x0000000303037819 */ /* 0x000fe200000012ff */
[----:B------:R-:W-:Y:S01]  /*ea70*/  UIMAD UR5, UR10, UR8, URZ ;  /* 0x000000080a0572a4 */ /* 0x000fe2000f8e023f */
[----:B------:R-:W-:Y:S01]  /*ea80*/  LOP3.LUT R20, R21, 0x180, RZ, 0xc0, !PT ;  /* 0x0000018015147812 */ /* 0x000fe200078ec0ff */
[----:B------:R4:W-:Y:S01]  /*ea90*/  STSM.16.M88.4 [R57], R28 ;  /* 0x0000001c39007844 */ /* 0x0009e20000000200 */
[----:B------:R-:W-:Y:S01]  /*eaa0*/  LOP3.LUT R40, R3, R40, RZ, 0x3c, !PT ;  /* 0x0000002803287212 */ /* 0x000fe200078e3cff */
[--C-:B------:R-:W-:Y:S01]  /*eab0*/  IMAD.X R3, RZ, RZ, R41.reuse, P5 ;  /* 0x000000ffff037224 */ /* 0x100fe200028e0629 */
[----:B--2---:R-:W2:Y:S08]  /*eac0*/  @P1 LDC R15, c[0x0][0xbec] ;  /* 0x0002fb00ff0f1b82 */ /* 0x004eb00000000800 */
[----:B------:R-:W-:Y:S08]  /*ead0*/  BAR.SYNC.DEFER_BLOCKING 0x1, 0x180 ;  /* 0x0046000000007b1d */ /* 0x000ff00000010000 */
[----:B---3--:R-:W3:Y:S01]  /*eae0*/  @P1 LDC R25, c[0x0][0xbf0] ;  /* 0x0002fc00ff191b82 */ /* 0x008ee20000000800 */
[----:B------:R-:W-:Y:S01]  /*eaf0*/  IMAD R12, R143, 0x60, R144 ;  /* 0x000000608f0c7824 */ /* 0x000fe200078e0290 */
[----:B------:R-:W-:Y:S01]  /*eb00*/  UIMAD.WIDE.U32 UR6, UR38, UR8, URZ ;  /* 0x00000008260672a5 */ /* 0x000fe2000f8e003f */
[----:B------:R-:W-:Y:S01]  /*eb10*/  SHF.R.U64 R20, R20, 0x3, RZ ;  /* 0x0000000314147819 */ /* 0x000fe200000012ff */
[----:B------:R-:W-:Y:S01]  /*eb20*/  ULDC.64 UR10, c[0x0][0xaf0] ;  /* 0x0002bc00000a7ab9 */ /* 0x000fe20000000a00 */
[----:B------:R-:W-:Y:S01]  /*eb30*/  VIADD R14, R12, UR39 ;  /* 0x000000270c0e7c36 */ /* 0x000fe20008000000 */
[----:B------:R-:W-:Y:S01]  /*eb40*/  UIMAD UR5, UR38, UR9, UR5 ;  /* 0x00000009260572a4 */ /* 0x000fe2000f8e0205 */
[----:B------:R-:W-:Y:S01]  /*eb50*/  LOP3.LUT R20, R20, R21, RZ, 0x3c, !PT ;  /* 0x0000001514147212 */ /* 0x000fe200078e3cff */
[----:B------:R-:W-:Y:S01]  /*eb60*/  UIMAD UR8, UR12, UR10, URZ ;  /* 0x0000000a0c0872a4 */ /* 0x000fe2000f8e023f */
[----:B------:R-:W-:Y:S01]  /*eb70*/  IMAD.MOV.U32 R13, RZ, RZ, R14 ;  /* 0x000000ffff0d7224 */ /* 0x000fe200078e000e */
[----:B------:R-:W-:Y:S01]  /*eb80*/  UIADD3 UR7, UR7, UR5, URZ ;  /* 0x0000000507077290 */ /* 0x000fe2000fffe03f */
[----:B------:R-:W-:Y:S01]  /*eb90*/  IMAD.X R21, RZ, RZ, R41, P4 ;  /* 0x000000ffff157224 */ /* 0x000fe200020e0629 */
[----:B0-----:R4:W-:Y:S04]  /*eba0*/  @!P2 ST.E desc[UR52][R58.64], R36 ;  /* 0x000000243a00a985 */ /* 0x0019e8000c101934 */
[----:B-1----:R4:W-:Y:S04]  /*ebb0*/  @!P0 ST.E desc[UR52][R60.64], R37 ;  /* 0x000000253c008985 */ /* 0x0029e8000c101934 */
[----:B------:R2:W5:Y:S01]  /*ebc0*/  LD.E.128 R8, desc[UR52][R2.64] ;  /* 0x0000003402087980 */ /* 0x000562000c101d00 */
[----:B------:R-:W-:-:S02]  /*ebd0*/  UIMAD UR5, UR45, UR11, UR8 ;  /* 0x0000000b2d0572a4 */ /* 0x000fc4000f8e0208 */
[----:B------:R-:W-:Y:S01]  /*ebe0*/  UIMAD.WIDE.U32 UR6, UR45, UR10, UR6 ;  /* 0x0000000a2d0672a5 */ /* 0x000fe2000f8e0006 */
[----:B------:R-:W5:Y:S01]  /*ebf0*/  LD.E.128 R40, desc[UR52][R40.64] ;  /* 0x0000003428287980 */ /* 0x000f62000c101d00 */
[----:B------:R-:W-:-:S03]  /*ec00*/  ULDC.64 UR8, c[0x0][0xae0] ;  /* 0x0002b80000087ab9 */ /* 0x000fc60000000a00 */
[----:B------:R-:W5:Y:S01]  /*ec10*/  LD.E.128 R44, desc[UR52][R38.64] ;  /* 0x00000034262c7980 */ /* 0x000f62000c101d00 */
[----:B--2---:R-:W-:-:S03]  /*ec20*/  @P1 IMAD.HI.U32 R2, R14, R15, RZ ;  /* 0x0000000f0e021227 */ /* 0x004fc600078e00ff */
[----:B------:R-:W5:Y:S02]  /*ec30*/  LD.E.128 R48, desc[UR52][R34.64] ;  /* 0x0000003422307980 */ /* 0x000f64000c101d00 */
[----:B---3--:R-:W-:Y:S01]  /*ec40*/  @P1 SHF.R.U32.HI R13, RZ, R25, R2 ;  /* 0x00000019ff0d1219 */ /* 0x008fe20000011602 */
[----:B------:R-:W-:Y:S01]  /*ec50*/  UIADD3 UR5, UR7, UR5, URZ ;  /* 0x0000000507057290 */ /* 0x000fe2000fffe03f */
[----:B------:R-:W5:Y:S02]  /*ec60*/  LD.E.128 R4, desc[UR52][R32.64] ;  /* 0x0000003420047980 */ /* 0x000f64000c101d00 */
[--C-:B------:R-:W-:Y:S01]  /*ec70*/  SHF.R.S32.HI R12, RZ, 0x1f, R13.reuse ;  /* 0x0000001fff0c7819 */ /* 0x100fe2000001140d */
[----:B------:R-:W-:Y:S01]  /*ec80*/  IMAD.MOV R15, RZ, RZ, -R13 ;  /* 0x000000ffff0f7224 */ /* 0x000fe200078e0a0d */
[----:B------:R0:W5:Y:S01]  /*ec90*/  LD.E.128 R52, desc[UR52][R20.64] ;  /* 0x0000003414347980 */ /* 0x000162000c101d00 */
[----:B------:R-:W-:Y:S02]  /*eca0*/  IMAD.U32 R3, RZ, RZ, UR7 ;  /* 0x00000007ff037e24 */ /* 0x000fe4000f8e00ff */
[----:B------:R-:W-:Y:S01]  /*ecb0*/  IMAD R15, R0, R15, R14 ;  /* 0x0000000f000f7224 */ /* 0x000fe200078e020e */
[----:B------:R-:W-:Y:S01]  /*ecc0*/  @!PT LDS RZ, [RZ] ;  /* 0x00000000fffff984 */ /* 0x000fe20000000800 */
[----:B------:R-:W-:Y:S01]  /*ecd0*/  @!PT LDS RZ, [RZ] ;  /* 0x00000000fffff984 */ /* 0x000fe20000000800 */
[----:B------:R-:W-:Y:S01]  /*ece0*/  @!PT LDS RZ, [RZ] ;  /* 0x00000000fffff984 */ /* 0x000fe20000000800 */
[----:B------:R-:W-:Y:S01]  /*ecf0*/  @!PT LDS RZ, [RZ] ;  /* 0x00000000fffff984 */ /* 0x000fe20000000800 */
[----:B------:R1:W-:Y:S06]  /*ed00*/  MEMBAR.ALL.CTA ;  /* 0x0000000000007992 */ /* 0x0003ec0000008000 */
[----:B-1----:R-:W1:Y:S01]  /*ed10*/  FENCE.VIEW.ASYNC.S ;  /* 0x00000000000073c6 */ /* 0x002e620000000000 */
[----:B------:R-:W-:Y:S01]  /*ed20*/  IMAD.U32 R2, RZ, RZ, UR6 ;  /* 0x00000006ff027e24 */ /* 0x000fe2000f8e00ff */
[----:B------:R-:W-:Y:S01]  /*ed30*/  ULDC.64 UR6, c[0x0][0xad8] ;  /* 0x0002b60000067ab9 */ /* 0x000fe20000000a00 */
[----:B------:R-:W-:-:S02]  /*ed40*/  IMAD.U32 R3, RZ, RZ, UR5 ;  /* 0x00000005ff037e24 */ /* 0x000fc4000f8e00ff */
[----:B------:R-:W-:Y:S01]  /*ed50*/  IMAD R12, R12, UR8, RZ ;  /* 0x000000080c0c7c24 */ /* 0x000fe2000f8e02ff */
[----:B------:R-:W-:Y:S01]  /*ed60*/  SHF.R.S32.HI R0, RZ, 0x1f, R15 ;  /* 0x0000001fff007819 */ /* 0x000fe2000001140f */
[----:B------:R-:W-:-:S04]  /*ed70*/  IMAD.WIDE.U32 R2, R13, UR8, R2 ;  /* 0x000000080d027c25 */ /* 0x000fc8000f8e0002 */
[----:B0-----:R-:W-:Y:S02]  /*ed80*/  IMAD R21, R13, UR9, R12 ;  /* 0x000000090d157c24 */ /* 0x001fe4000f8e020c */
[----:B------:R-:W-:Y:S02]  /*ed90*/  IMAD R0, R0, UR6, RZ ;  /* 0x0000000600007c24 */ /* 0x000fe4000f8e02ff */
[----:B------:R-:W-:Y:S02]  /*eda0*/  IMAD.IADD R3, R3, 0x1, R21 ;  /* 0x0000000103037824 */ /* 0x000fe400078e0215 */
[----:B------:R-:W-:Y:S01]  /*edb0*/  VIADD R25, R144, UR39 ;  /* 0x0000002790197c36 */ /* 0x000fe20008000000 */
[----:B------:R-:W-:Y:S01]  /*edc0*/  UIADD3 UR5, UR40, 0x2d820, URZ ;  /* 0x0002d82028057890 */ /* 0x000fe2000fffe03f */
[C---:B------:R-:W-:Y:S02]  /*edd0*/  IMAD R13, R15.reuse, UR7, R0 ;  /* 0x000000070f0d7c24 */ /* 0x040fe4000f8e0200 */
[----:B------:R-:W-:Y:S01]  /*ede0*/  IMAD.WIDE.U32 R2, R15, UR6, R2 ;  /* 0x000000060f027c25 */ /* 0x000fe2000f8e0002 */
[----:B------:R-:W-:Y:S01]  /*edf0*/  ISETP.GE.AND P0, PT, R25, R56, PT ;  /* 0x000000381900720c */ /* 0x000fe20003f06270 */
[----:B------:R-:W-:Y:S01]  /*ee00*/  ULDC.64 UR6, c[0x0][0xa80] ;  /* 0x0002a00000067ab9 */ /* 0x000fe20000000a00 */
[----:B------:R-:W-:Y:S01]  /*ee10*/  UPRMT UR5, URZ, 0x654, UR5 ;  /* 0x000006543f057896 */ /* 0x000fe20008000005 */
[----:B------:R-:W-:Y:S01]  /*ee20*/  IMAD.IADD R3, R3, 0x1, R13 ;  /* 0x0000000103037824 */ /* 0x000fe200078e020d */
[----:B------:R-:W-:-:S04]  /*ee30*/  LEA R0, P1, R2, UR6, 0x1 ;  /* 0x0000000602007c11 */ /* 0x000fc8000f8208ff */
[----:B------:R-:W-:Y:S01]  /*ee40*/  LEA.HI.X R24, R2, UR7, R3, 0x1, P1 ;  /* 0x0000000702187c11 */ /* 0x000fe200088f0c03 */
[----:B-1----:R4:W0:Y:S01]  /*ee50*/  SHFL.IDX PT, R12, R0, RZ, 0x1c1f ;  /* 0x001c1fff000c7589 */ /* 0x00282200000e0000 */
[----:B------:R-:W-:Y:S01]  /*ee60*/  BSSY B1, `(.L_x_901) ;  /* 0x0000010000017945 */ /* 0x000fe20003800000 */
[----:B------:R-:W-:Y:S02]  /*ee70*/  SYNCS.ARRIVE.TRANS64.RED.A1T0 RZ, [UR5], RZ ;  /* 0x000000ffffff79a7 */ /* 0x000fe40008100405 */
[----:B------:R4:W1:Y:S01]  /*ee80*/  SHFL.IDX PT, R13, R24, RZ, 0x1c1f ;  /* 0x001c1fff180d7589 */ /* 0x00086200000e0000 */
[----:B------:R-:W-:Y:S05]  /*ee90*/  @P0 BRA `(.L_x_902) ;  /* 0x0000000000300947 */ /* 0x000fea0003800000 */
[----:B------:R-:W-:Y:S02]  /*eea0*/  ULDC UR5, c[0x0][0xac8] ;  /* 0x0002b20000057ab9 */ /* 0x000fe40000000800 */
[----:B------:R-:W-:Y:S02]  /*eeb0*/  ISETP.GE.AND P1, PT, R141, UR5, PT ;  /* 0x000000058d007c0c */ /* 0x000fe4000bf26270 */
[----:B------:R-:W-:Y:S02]  /*eec0*/  ISETP.GE.AND P2, PT, R142, UR5, PT ;  /* 0x000000058e007c0c */ /* 0x000fe4000bf46270 */
[----:B------:R-:W-:-:S09]  /*eed0*/  ISETP.GE.AND P0, PT, R140, UR5, PT ;  /* 0x000000058c007c0c */ /* 0x000fd2000bf06270 */
[CC--:B0-----:R-:W-:Y:S02]  /*eee0*/  @!P1 LEA R14, P3, R141.reuse, R12.reuse, 0x1 ;  /* 0x0000000c8d0e9211 */ /* 0x0c1fe400078608ff */
[----:B------:R-:W-:Y:S02]  /*eef0*/  @!P2 LEA R20, P4, R142, R12, 0x1 ;  /* 0x0000000c8e14a211 */ /* 0x000fe400078808ff */
[----:B-1----:R-:W-:Y:S01]  /*ef00*/  @!P0 IMAD.WIDE R2, R140, 0x2, R12 ;  /* 0x000000028c028825 */ /* 0x002fe200078e020c */
[-C--:B------:R-:W-:Y:S02]  /*ef10*/  @!P1 LEA.HI.X R15, R141, R13.reuse, R150, 0x1, P3 ;  /* 0x0000000d8d0f9211 */ /* 0x080fe400018f0c96 */
[----:B------:R-:W-:Y:S02]  /*ef20*/  @!P2 LEA.HI.X R21, R142, R13, R149, 0x1, P4 ;  /* 0x0000000d8e15a211 */ /* 0x000fe400020f0c95 */
[----:B-----5:R2:W-:Y:S04]  /*ef30*/  @!P0 ST.E.128 desc[UR52][R2.64], R40 ;  /* 0x0000002802008985 */ /* 0x0205e8000c101d34 */
[----:B------:R2:W-:Y:S04]  /*ef40*/  @!P1 ST.E.128 desc[UR52][R14.64], R48 ;  /* 0x000000300e009985 */ /* 0x0005e8000c101d34 */
[----:B------:R2:W-:Y:S02]  /*ef50*/  @!P2 ST.E.128 desc[UR52][R20.64], R52 ;  /* 0x000000341400a985 */ /* 0x0005e4000c101d34 */
.L_x_902:
[----:B------:R-:W-:Y:S05]  /*ef60*/  BSYNC B1 ;  /* 0x0000000000017941 */ /* 0x000fea0003800000 */
.L_x_901:
[----:B--2---:R-:W-:Y:S01]  /*ef70*/  VIADD R3, R25, 0x60 ;  /* 0x0000006019037836 */ /* 0x004fe20000000000 */
[----:B-1----:R1:W2:Y:S04]  /*ef80*/  SHFL.IDX PT, R13, R24, 0x1, 0x1c1f ;  /* 0x003c1f00180d7f89 */ /* 0x0022a800000e0000 */
[----:B------:R-:W-:Y:S01]  /*ef90*/  ISETP.GE.AND P0, PT, R3, R56, PT ;  /* 0x000000380300720c */ /* 0x000fe20003f06270 */
[----:B0-----:R1:W0:-:S12]  /*efa0*/  SHFL.IDX PT, R12, R0, 0x1, 0x1c1f ;  /* 0x003c1f00000c7f89 */ /* 0x00121800000e0000 */
[----:B-1----:R-:W-:Y:S05]  /*efb0*/  @P0 BRA `(.L_x_903) ;  /* 0x0000000800240947 */ /* 0x002fea0003800000 */
[----:B------:R-:W-:Y:S02]  /*efc0*/  ULDC UR5, c[0x0][0xac8] ;  /* 0x0002b20000057ab9 */ /* 0x000fe40000000800 */
[----:B------:R-:W-:Y:S02]  /*efd0*/  ISETP.GE.AND P2, PT, R141, UR5, PT ;  /* 0x000000058d007c0c */ /* 0x000fe4000bf46270 */
[----:B------:R-:W-:-:S11]  /*efe0*/  ISETP.GE.AND P1, PT, R140, UR5, PT ;  /* 0x000000058c007c0c */ /* 0x000fd6000bf26270 */
[C---:B0-----:R-:W-:Y:S02]  /*eff0*/  @!P2 LEA R14, P0, R141.reuse, R12, 0x1 ;  /* 0x0000000c8d0ea211 */ /* 0x041fe400078008ff */
[----:B--2---:R-:W-:Y:S02]  /*f000*/  @!P1 IMAD.WIDE R2, R140, 0x2, R12 ;  /* 0x000000028c029825 */ /* 0x004fe400078e020c */
[----:B------:R-:W-:Y:S02]  /*f010*/  @!P2 LEA.HI.X R15, R141, R13, R150, 0x1, P0 ;  /* 0x0000000d8d0fa211 */ /* 0x000fe400000f0c96 */
[----:B------:R-:W-:Y:S01]  /*f020*/  ISETP.GE.AND P0, PT, R142, UR5, PT ;  /* 0x000000058e007c0c */ /* 0x000fe2000bf06270 */
[----:B-----5:R1:W-:Y:S04]  /*f030*/  @!P1 ST.E.128 desc[UR52][R2.64], R44 ;  /* 0x0000002c02009985 */ /* 0x0203e8000c101d34 */
[----:B------:R1:W-:Y:S08]  /*f040*/  @!P2 ST.E.128 desc[UR52][R14.64], R4 ;  /* 0x000000040e00a985 */ /* 0x0003f0000c101d34 */
[----:B------:R-:W-:Y:S05]  /*f050*/  @P0 BRA `(.L_x_903) ;  /* 0x0000000400fc0947 */ /* 0x000fea0003800000 */
[----:B-1----:R-:W-:-:S04]  /*f060*/  LEA R2, P0, R142, R12, 0x1 ;  /* 0x0000000c8e027211 */ /* 0x002fc800078008ff */
[----:B------:R-:W-:-:S05]  /*f070*/  LEA.HI.X R3, R142, R13, R149, 0x1, P0 ;  /* 0x0000000d8e037211 */ /* 0x000fca00000f0c95 */
[----:B------:R3:W-:Y:S01]  /*f080*/  ST.E.128 desc[UR52][R2.64], R8 ;  /* 0x0000000802007985 */ /* 0x0007e2000c101d34 */
[----:B------:R-:W-:Y:S05]  /*f090*/  BRA `(.L_x_903) ;  /* 0x0000000400ec7947 */ /* 0x000fea0003800000 */
.L_x_900:
[----:B------:R-:W0:Y:S01]  /*f0a0*/  LDC R8, c[0x0][0xbe8] ;  /* 0x0002fa00ff087b82 */ /* 0x000e220000000800 */
[----:B------:R-:W-:Y:S01]  /*f0b0*/  ISETP.GE.AND P0, PT, R151, 0xc0, PT ;  /* 0x000000c09700780c */ /* 0x000fe20003f06270 */
[----:B------:R-:W-:Y:S01]  /*f0c0*/  USHF.R.S32.HI UR8, URZ, 0x1f, UR38 ;  /* 0x0000001f3f087899 */ /* 0x000fe20008011426 */
[----:B------:R-:W-:Y:S01]  /*f0d0*/  BSSY B1, `(.L_x_904) ;  /* 0x000002f000017945 */ /* 0x000fe20003800000 */
[----:B------:R-:W-:Y:S01]  /*f0e0*/  USHF.R.S32.HI UR9, URZ, 0x1f, UR45 ;  /* 0x0000001f3f097899 */ /* 0x000fe2000801142d */
[----:B------:R-:W-:Y:S01]  /*f0f0*/  IMAD R6, R143, 0x60, R144 ;  /* 0x000000608f067824 */ /* 0x000fe200078e0290 */
[----:B0-----:R-:W-:-:S13]  /*f100*/  ISETP.NE.AND P1, PT, R8, 0x1, PT ;  /* 0x000000010800780c */ /* 0x001fda0003f25270 */
[----:B------:R-:W0:Y:S08]  /*f110*/  @P1 LDC R9, c[0x0][0xbec] ;  /* 0x0002fb00ff091b82 */ /* 0x000e300000000800 */
[----:B------:R-:W1:Y:S01]  /*f120*/  @P1 LDC R11, c[0x0][0xbf0] ;  /* 0x0002fc00ff0b1b82 */ /* 0x000e620000000800 */
[----:B------:R-:W-:Y:S05]  /*f130*/  @P0 BRA `(.L_x_905) ;  /* 0x0000000000a00947 */ /* 0x000fea0003800000 */
[----:B------:R-:W2:Y:S01]  /*f140*/  S2R R0, SR_TID.X ;  /* 0x0000000000007919 */ /* 0x000ea20000002100 */
[----:B------:R-:W3:Y:S01]  /*f150*/  LDC R3, c[0x0][0xbe8] ;  /* 0x0002fa00ff037b82 */ /* 0x000ee20000000800 */
[----:B------:R-:W-:Y:S01]  /*f160*/  IMAD.U32 R4, RZ, RZ, UR39 ;  /* 0x00000027ff047e24 */ /* 0x000fe2000f8e00ff */
[----:B------:R-:W-:Y:S02]  /*f170*/  ULDC UR5, c[0x0][0xa88] ;  /* 0x0002a20000057ab9 */ /* 0x000fe40000000800 */
[----:B---3--:R-:W-:Y:S02]  /*f180*/  IMAD R5, R3, UR5, RZ ;  /* 0x0000000503057c24 */ /* 0x008fe4000f8e02ff */
[----:B--2---:R-:W-:-:S04]  /*f190*/  IADD3 R4, R4, -0x80, R0 ;  /* 0xffffff8004047810 */ /* 0x004fc80007ffe000 */
[----:B------:R-:W-:-:S13]  /*f1a0*/  ISETP.GE.AND P0, PT, R4, R5, PT ;  /* 0x000000050400720c */ /* 0x000fda0003f06270 */
[----:B------:R-:W-:Y:S05]  /*f1b0*/  @P0 BRA `(.L_x_905) ;  /* 0x0000000000800947 */ /* 0x000fea0003800000 */
[----:B------:R-:W-:Y:S01]  /*f1c0*/  ISETP.NE.AND P0, PT, R3, 0x1, PT ;  /* 0x000000010300780c */ /* 0x000fe20003f05270 */
[----:B------:R-:W-:Y:S01]  /*f1d0*/  ULDC.64 UR10, c[0x0][0xb90] ;  /* 0x0002e400000a7ab9 */ /* 0x000fe20000000a00 */
[----:B------:R-:W-:Y:S01]  /*f1e0*/  IMAD.MOV.U32 R2, RZ, RZ, R4 ;  /* 0x000000ffff027224 */ /* 0x000fe200078e0004 */
[----:B------:R-:W-:Y:S02]  /*f1f0*/  UIMAD UR5, UR8, UR10, URZ ;  /* 0x0000000a080572a4 */ /* 0x000fe4000f8e023f */
[----:B------:R-:W-:Y:S02]  /*f200*/  UIMAD.WIDE.U32 UR6, UR38, UR10, URZ ;  /* 0x0000000a260672a5 */ /* 0x000fe4000f8e003f */
[----:B------:R-:W-:-:S03]  /*f210*/  UIMAD UR5, UR38, UR11, UR5 ;  /* 0x0000000b260572a4 */ /* 0x000fc6000f8e0205 */
[----:B------:R-:W-:Y:S01]  /*f220*/  ULDC.64 UR10, c[0x0][0xb98] ;  /* 0x0002e600000a7ab9 */ /* 0x000fe20000000a00 */
[----:B------:R-:W-:Y:S02]  /*f230*/  UIADD3 UR7, UR7, UR5, URZ ;  /* 0x0000000507077290 */ /* 0x000fe4000fffe03f */
[----:B------:R-:W2:Y:S01]  /*f240*/  @P0 LDC R5, c[0x0][0xbec] ;  /* 0x0002fb00ff050b82 */ /* 0x000ea20000000800 */
[----:B------:R-:W-:Y:S02]  /*f250*/  UIMAD UR5, UR9, UR10, URZ ;  /* 0x0000000a090572a4 */ /* 0x000fe4000f8e023f */
[----:B------:R-:W-:Y:S02]  /*f260*/  UIMAD.WIDE.U32 UR6, UR45, UR10, UR6 ;  /* 0x0000000a2d0672a5 */ /* 0x000fe4000f8e0006 */
[----:B------:R-:W-:-:S03]  /*f270*/  UIMAD UR5, UR45, UR11, UR5 ;  /* 0x0000000b2d0572a4 */ /* 0x000fc6000f8e0205 */
[----:B------:R-:W3:Y:S01]  /*f280*/  @P0 LDC R7, c[0x0][0xbf0] ;  /* 0x0002fc00ff070b82 */ /* 0x000ee20000000800 */
[----:B------:R-:W-:Y:S01]  /*f290*/  ULDC.64 UR10, c[0x0][0xb88] ;  /* 0x0002e200000a7ab9 */ /* 0x000fe20000000a00 */
[----:B--2---:R-:W-:-:S05]  /*f2a0*/  @P0 IMAD.HI.U32 R0, R4, R5, RZ ;  /* 0x0000000504000227 */ /* 0x004fca00078e00ff */
[----:B---3--:R-:W-:-:S05]  /*f2b0*/  @P0 SHF.R.U32.HI R2, RZ, R7, R0 ;  /* 0x00000007ff020219 */ /* 0x008fca0000011600 */
[----:B------:R-:W-:-:S04]  /*f2c0*/  IMAD.MOV R5, RZ, RZ, -R2 ;  /* 0x000000ffff057224 */ /* 0x000fc800078e0a02 */
[----:B------:R-:W-:Y:S01]  /*f2d0*/  IMAD R5, R3, R5, R4 ;  /* 0x0000000503057224 */ /* 0x000fe200078e0204 */
[----:B------:R-:W-:Y:S01]  /*f2e0*/  SHF.R.S32.HI R3, RZ, 0x1f, R2 ;  /* 0x0000001fff037819 */ /* 0x000fe20000011402 */
[----:B------:R-:W-:Y:S01]  /*f2f0*/  IMAD.U32 R4, RZ, RZ, UR5 ;  /* 0x00000005ff047e24 */ /* 0x000fe2000f8e00ff */
[----:B------:R-:W-:Y:S02]  /*f300*/  IADD3 R2, P0, R2, UR6, RZ ;  /* 0x0000000602027c10 */ /* 0x000fe4000ff1e0ff */
[----:B------:R-:W-:Y:S02]  /*f310*/  SHF.R.S32.HI R0, RZ, 0x1f, R5 ;  /* 0x0000001fff007819 */ /* 0x000fe40000011405 */
[----:B------:R-:W-:Y:S01]  /*f320*/  IADD3.X R3, R3, UR7, R4, P0, !PT ;  /* 0x0000000703037c10 */ /* 0x000fe200087fe404 */
[----:B------:R-:W-:Y:S02]  /*f330*/  ULDC.64 UR6, c[0x0][0xb50] ;  /* 0x0002d40000067ab9 */ /* 0x000fe40000000a00 */
[----:B------:R-:W-:-:S02]  /*f340*/  IMAD R0, R0, UR10, RZ ;  /* 0x0000000a00007c24 */ /* 0x000fc4000f8e02ff */
[----:B------:R-:W-:-:S04]  /*f350*/  IMAD.WIDE.U32 R2, R5, UR10, R2 ;  /* 0x0000000a05027c25 */ /* 0x000fc8000f8e0002 */
[----:B------:R-:W-:Y:S01]  /*f360*/  IMAD R7, R5, UR11, R0 ;  /* 0x0000000b05077c24 */ /* 0x000fe2000f8e0200 */
[----:B------:R-:W-:-:S03]  /*f370*/  LEA R4, P0, R2, UR6, 0x2 ;  /* 0x0000000602047c11 */ /* 0x000fc6000f8010ff */
[----:B------:R-:W-:-:S05]  /*f380*/  IMAD.IADD R3, R3, 0x1, R7 ;  /* 0x0000000103037824 */ /* 0x000fca00078e0207 */
[----:B------:R-:W-:Y:S01]  /*f390*/  LEA.HI.X R5, R2, UR7, R3, 0x2, P0 ;  /* 0x0000000702057c11 */ /* 0x000fe200080f1403 */
[----:B------:R-:W-:-:S05]  /*f3a0*/  IMAD.MOV.U32 R3, RZ, RZ, -0x800000 ;  /* 0xff800000ff037424 */ /* 0x000fca00078e00ff */
[----:B------:R2:W-:Y:S02]  /*f3b0*/  STG.E desc[UR52][R4.64], R3 ;  /* 0x0000000304007986 */ /* 0x0005e4000c101934 */
.L_x_905:
[----:B------:R-:W-:Y:S05]  /*f3c0*/  BSYNC B1 ;  /* 0x0000000000017941 */ /* 0x000fea0003800000 */
.L_x_904:
[----:B------:R-:W-:Y:S01]  /*f3d0*/  ULDC.64 UR10, c[0x0][0xae8] ;  /* 0x0002ba00000a7ab9 */ /* 0x000fe20000000a00 */
[----:B------:R-:W-:Y:S01]  /*f3e0*/  VIADD R6, R6, UR39 ;  /* 0x0000002706067c36 */ /* 0x000fe20008000000 */
[----:B------:R-:W-:Y:S01]  /*f3f0*/  UIMAD UR5, UR8, UR10, URZ ;  /* 0x0000000a080572a4 */ /* 0x000fe2000f8e023f */
[----:B------:R-:W-:Y:S01]  /*f400*/  BSSY B1, `(.L_x_906) ;  /* 0x0000033000017945 */ /* 0x000fe20003800000 */
[----:B------:R-:W-:Y:S01]  /*f410*/  UIMAD.WIDE.U32 UR6, UR38, UR10, URZ ;  /* 0x0000000a260672a5 */ /* 0x000fe2000f8e003f */
[----:B0-----:R-:W-:Y:S01]  /*f420*/  @P1 IMAD.HI.U32 R0, R6, R9, RZ ;  /* 0x0000000906001227 */ /* 0x001fe200078e00ff */
[----:B------:R-:W-:-:S03]  /*f430*/  UIMAD UR5, UR38, UR11, UR5 ;  /* 0x0000000b260572a4 */ /* 0x000fc6000f8e0205 */
[----:B------:R-:W-:Y:S01]  /*f440*/  ULDC.64 UR10, c[0x0][0xaf0] ;  /* 0x0002bc00000a7ab9 */ /* 0x000fe20000000a00 */
[----:B------:R-:W-:Y:S01]  /*f450*/  UIADD3 UR7, UR7, UR5, URZ ;  /* 0x0000000507077290 */ /* 0x000fe2000fffe03f */
[----:B--2---:R-:W-:Y:S01]  /*f460*/  IMAD.MOV.U32 R5, RZ, RZ, R6 ;  /* 0x000000ffff057224 */ /* 0x004fe200078e0006 */
[----:B------:R-:W-:Y:S01]  /*f470*/  UIMAD UR5, UR9, UR10, URZ ;  /* 0x0000000a090572a4 */ /* 0x000fe2000f8e023f */
[----:B-1----:R-:W-:Y:S01]  /*f480*/  @P1 SHF.R.U32.HI R5, RZ, R11, R0 ;  /* 0x0000000bff051219 */ /* 0x002fe20000011600 */
[----:B------:R-:W-:Y:S02]  /*f490*/  UIMAD.WIDE.U32 UR6, UR45, UR10, UR6 ;  /* 0x0000000a2d0672a5 */ /* 0x000fe4000f8e0006 */
[----:B------:R-:W-:Y:S01]  /*f4a0*/  UIMAD UR5, UR45, UR11, UR5 ;  /* 0x0000000b2d0572a4 */ /* 0x000fe2000f8e0205 */
[--C-:B------:R-:W-:Y:S01]  /*f4b0*/  SHF.R.S32.HI R0, RZ, 0x1f, R5.reuse ;  /* 0x0000001fff007819 */ /* 0x100fe20000011405 */
[----:B------:R-:W-:Y:S01]  /*f4c0*/  IMAD.MOV R7, RZ, RZ, -R5 ;  /* 0x000000ffff077224 */ /* 0x000fe200078e0a05 */
[----:B------:R-:W-:Y:S01]  /*f4d0*/  ULDC.64 UR8, c[0x0][0xae0] ;  /* 0x0002b80000087ab9 */ /* 0x000fe20000000a00 */
[----:B------:R-:W-:-:S02]  /*f4e0*/  UIADD3 UR5, UR7, UR5, URZ ;  /* 0x0000000507057290 */ /* 0x000fc4000fffe03f */
[----:B------:R-:W-:Y:S02]  /*f4f0*/  IMAD.U32 R3, RZ, RZ, UR7 ;  /* 0x00000007ff037e24 */ /* 0x000fe4000f8e00ff */
[----:B------:R-:W-:Y:S02]  /*f500*/  IMAD R7, R8, R7, R6 ;  /* 0x0000000708077224 */ /* 0x000fe400078e0206 */
[----:B------:R-:W-:Y:S02]  /*f510*/  IMAD R0, R0, UR8, RZ ;  /* 0x0000000800007c24 */ /* 0x000fe4000f8e02ff */
[----:B------:R-:W-:Y:S01]  /*f520*/  IMAD.U32 R2, RZ, RZ, UR6 ;  /* 0x00000006ff027e24 */ /* 0x000fe2000f8e00ff */
[----:B------:R-:W-:Y:S01]  /*f530*/  ULDC.64 UR6, c[0x0][0xad8] ;  /* 0x0002b60000067ab9 */ /* 0x000fe20000000a00 */
[----:B------:R-:W-:Y:S01]  /*f540*/  IMAD.U32 R3, RZ, RZ, UR5 ;  /* 0x00000005ff037e24 */ /* 0x000fe2000f8e00ff */
[----:B------:R-:W-:Y:S01]  /*f550*/  ULDC UR5, c[0x0][0xa88] ;  /* 0x0002a20000057ab9 */ /* 0x000fe20000000800 */
[C---:B------:R-:W-:Y:S01]  /*f560*/  IMAD R9, R5.reuse, UR9, R0 ;  /* 0x0000000905097c24 */ /* 0x040fe2000f8e0200 */
[----:B------:R-:W-:Y:S01]  /*f570*/  SHF.R.S32.HI R0, RZ, 0x1f, R7 ;  /* 0x0000001fff007819 */ /* 0x000fe20000011407 */
[----:B------:R-:W-:-:S04]  /*f580*/  IMAD.WIDE.U32 R2, R5, UR8, R2 ;  /* 0x0000000805027c25 */ /* 0x000fc8000f8e0002 */
[----:B------:R-:W-:Y:S02]  /*f590*/  IMAD R0, R0, UR6, RZ ;  /* 0x0000000600007c24 */ /* 0x000fe4000f8e02ff */
[----:B------:R-:W-:Y:S02]  /*f5a0*/  IMAD.IADD R3, R3, 0x1, R9 ;  /* 0x0000000103037824 */ /* 0x000fe400078e0209 */
[C---:B------:R-:W-:Y:S02]  /*f5b0*/  IMAD R5, R7.reuse, UR7, R0 ;  /* 0x0000000707057c24 */ /* 0x040fe4000f8e0200 */
[----:B------:R-:W-:Y:S01]  /*f5c0*/  IMAD.WIDE.U32 R2, R7, UR6, R2 ;  /* 0x0000000607027c25 */ /* 0x000fe2000f8e0002 */
[----:B------:R-:W-:-:S03]  /*f5d0*/  ULDC.64 UR6, c[0x0][0xa80] ;  /* 0x0002a00000067ab9 */ /* 0x000fc60000000a00 */
[----:B------:R-:W-:Y:S01]  /*f5e0*/  IMAD R7, R8, UR5, RZ ;  /* 0x0000000508077c24 */ /* 0x000fe2000f8e02ff */
[----:B------:R-:W-:Y:S01]  /*f5f0*/  LEA R4, P1, R2, UR6, 0x1 ;  /* 0x0000000602047c11 */ /* 0x000fe2000f8208ff */
[----:B------:R-:W-:Y:S02]  /*f600*/  VIADD R0, R144, UR39 ;  /* 0x0000002790007c36 */ /* 0x000fe40008000000 */
[----:B------:R-:W-:-:S03]  /*f610*/  IMAD.IADD R3, R3, 0x1, R5 ;  /* 0x0000000103037824 */ /* 0x000fc600078e0205 */
[----:B------:R-:W-:Y:S02]  /*f620*/  ISETP.GE.AND P0, PT, R0, R7, PT ;  /* 0x000000070000720c */ /* 0x000fe40003f06270 */
[----:B------:R-:W-:Y:S02]  /*f630*/  LEA.HI.X R5, R2, UR7, R3, 0x1, P1 ;  /* 0x0000000702057c11 */ /* 0x000fe400088f0c03 */
[----:B------:R0:W1:Y:S04]  /*f640*/  SHFL.IDX PT, R2, R4, RZ, 0x1c1f ;  /* 0x001c1fff04027589 */ /* 0x00006800000e0000 */
[----:B------:R0:W2:Y:S05]  /*f650*/  SHFL.IDX PT, R3, R5, RZ, 0x1c1f ;  /* 0x001c1fff05037589 */ /* 0x0000aa00000e0000 */
[----:B------:R-:W-:Y:S05]  /*f660*/  @P0 BRA `(.L_x_907) ;  /* 0x0000000000300947 */ /* 0x000fea0003800000 */
[----:B------:R-:W-:Y:S02]  /*f670*/  ULDC UR5, c[0x0][0xac8] ;  /* 0x0002b20000057ab9 */ /* 0x000fe40000000800 */
[----:B------:R-:W-:Y:S02]  /*f680*/  ISETP.GE.AND P3, PT, R141, UR5, PT ;  /* 0x000000058d007c0c */ /* 0x000fe4000bf66270 */
[----:B------:R-:W-:Y:S02]  /*f690*/  ISETP.GE.AND P4, PT, R142, UR5, PT ;  /* 0x000000058e007c0c */ /* 0x000fe4000bf86270 */
[----:B------:R-:W-:-:S09]  /*f6a0*/  ISETP.GE.AND P2, PT, R140, UR5, PT ;  /* 0x000000058c007c0c */ /* 0x000fd2000bf46270 */
[CC--:B-1----:R-:W-:Y:S02]  /*f6b0*/  @!P3 LEA R10, P0, R141.reuse, R2.reuse, 0x1 ;  /* 0x000000028d0ab211 */ /* 0x0c2fe400078008ff */
[----:B------:R-:W-:Y:S02]  /*f6c0*/  @!P4 LEA R12, P1, R142, R2, 0x1 ;  /* 0x000000028e0cc211 */ /* 0x000fe400078208ff */
[----:B--2---:R-:W-:Y:S01]  /*f6d0*/  @!P2 IMAD.WIDE R8, R140, 0x2, R2 ;  /* 0x000000028c08a825 */ /* 0x004fe200078e0202 */
[-C--:B------:R-:W-:Y:S02]  /*f6e0*/  @!P3 LEA.HI.X R11, R141, R3.reuse, R150, 0x1, P0 ;  /* 0x000000038d0bb211 */ /* 0x080fe400000f0c96 */
[----:B------:R-:W-:Y:S02]  /*f6f0*/  @!P4 LEA.HI.X R13, R142, R3, R149, 0x1, P1 ;  /* 0x000000038e0dc211 */ /* 0x000fe400008f0c95 */
[----:B------:R3:W-:Y:S04]  /*f700*/  @!P2 ST.E.128 desc[UR52][R8.64], RZ ;  /* 0x000000ff0800a985 */ /* 0x0007e8000c101d34 */
[----:B------:R3:W-:Y:S04]  /*f710*/  @!P3 ST.E.128 desc[UR52][R10.64], RZ ;  /* 0x000000ff0a00b985 */ /* 0x0007e8000c101d34 */
[----:B------:R3:W-:Y:S02]  /*f720*/  @!P4 ST.E.128 desc[UR52][R12.64], RZ ;  /* 0x000000ff0c00c985 */ /* 0x0007e4000c101d34 */
.L_x_907:
[----:B------:R-:W-:Y:S05]  /*f730*/  BSYNC B1 ;  /* 0x0000000000017941 */ /* 0x000fea0003800000 */
.L_x_906:
[----:B------:R-:W-:Y:S01]  /*f740*/  VIADD R0, R0, 0x60 ;  /* 0x0000006000007836 */ /* 0x000fe20000000000 */
[----:B--2---:R2:W4:Y:S04]  /*f750*/  SHFL.IDX PT, R3, R5, 0x1, 0x1c1f ;  /* 0x003c1f0005037f89 */ /* 0x00452800000e0000 */
[----:B------:R-:W-:Y:S01]  /*f760*/  ISETP.GE.AND P0, PT, R0, R7, PT ;  /* 0x000000070000720c */ /* 0x000fe20003f06270 */
[----:B-1----:R2:W1:-:S12]  /*f770*/  SHFL.IDX PT, R2, R4, 0x1, 0x1c1f ;  /* 0x003c1f0004027f89 */ /* 0x00245800000e0000 */
[----:B--2---:R-:W-:Y:S05]  /*f780*/  @P0 BRA `(.L_x_903) ;  /* 0x0000000000300947 */ /* 0x004fea0003800000 */
[----:B------:R-:W-:Y:S02]  /*f790*/  ULDC UR5, c[0x0][0xac8] ;  /* 0x0002b20000057ab9 */ /* 0x000fe40000000800 */
[----:B------:R-:W-:Y:S02]  /*f7a0*/  ISETP.GE.AND P3, PT, R141, UR5, PT ;  /* 0x000000058d007c0c */ /* 0x000fe4000bf66270 */
[----:B------:R-:W-:Y:S02]  /*f7b0*/  ISETP.GE.AND P4, PT, R142, UR5, PT ;  /* 0x000000058e007c0c */ /* 0x000fe4000bf86270 */
[----:B------:R-:W-:-:S09]  /*f7c0*/  ISETP.GE.AND P2, PT, R140, UR5, PT ;  /* 0x000000058c007c0c */ /* 0x000fd2000bf46270 */
[CC--:B-1----:R-:W-:Y:S02]  /*f7d0*/  @!P3 LEA R6, P0, R141.reuse, R2.reuse, 0x1 ;  /* 0x000000028d06b211 */ /* 0x0c2fe400078008ff */
[----:B---3--:R-:W-:Y:S02]  /*f7e0*/  @!P4 LEA R8, P1, R142, R2, 0x1 ;  /* 0x000000028e08c211 */ /* 0x008fe400078208ff */
[----:B0---4-:R-:W-:Y:S01]  /*f7f0*/  @!P2 IMAD.WIDE R4, R140, 0x2, R2 ;  /* 0x000000028c04a825 */ /* 0x011fe200078e0202 */
[-C--:B------:R-:W-:Y:S02]  /*f800*/  @!P3 LEA.HI.X R7, R141, R3.reuse, R150, 0x1, P0 ;  /* 0x000000038d07b211 */ /* 0x080fe400000f0c96 */
[----:B------:R-:W-:Y:S02]  /*f810*/  @!P4 LEA.HI.X R9, R142, R3, R149, 0x1, P1 ;  /* 0x000000038e09c211 */ /* 0x000fe400008f0c95 */
[----:B------:R0:W-:Y:S04]  /*f820*/  @!P2 ST.E.128 desc[UR52][R4.64], RZ ;  /* 0x000000ff0400a985 */ /* 0x0001e8000c101d34 */
[----:B------:R0:W-:Y:S04]  /*f830*/  @!P3 ST.E.128 desc[UR52][R6.64], RZ ;  /* 0x000000ff0600b985 */ /* 0x0001e8000c101d34 */
[----:B------:R0:W-:Y:S02]  /*f840*/  @!P4 ST.E.128 desc[UR52][R8.64], RZ ;  /* 0x000000ff0800c985 */ /* 0x0001e4000c101d34 */
.L_x_903:
[----:B------:R-:W-:Y:S05]  /*f850*/  BSYNC B0 ;  /* 0x0000000000007941 */ /* 0x000fea0003800000 */
.L_x_899:
[----:B------:R-:W-:Y:S02]  /*f860*/  ULDC UR5, c[0x0][0xc38] ;  /* 0x00030e0000057ab9 */ /* 0x000fe40000000800 */
[----:B------:R-:W-:-:S06]  /*f870*/  UISETP.GE.AND UP0, UPT, UR4, UR5, UPT ;  /* 0x000000050400728c */ /* 0x000fcc000bf06270 */
[----:B------:R-:W-:-:S13]  /*f880*/  PLOP3.LUT P0, PT, PT, PT, UP0, 0x80, 0x0 ;  /* 0x000000000000781c */ /* 0x000fda0003f0f008 */
[----:B------:R-:W-:Y:S05]  /*f890*/  @!P0 BRA `(.L_x_908) ;  /* 0xffffff14006c8947 */ /* 0x000fea000383ffff */
[----:B------:R-:W-:Y:S05]  /*f8a0*/  EXIT ;  /* 0x000000000000794d */ /* 0x000fea0003800000 */
.L_x_810:
[----:B------:R-:W-:-:S08]  /*f8b0*/  NOP ;  /* 0x0000000000007918 */ /* 0x000fd00000000000 */
[----:B------:R-:W0:-:S00]  /*f8c0*/  USETMAXREG.DEALLOC.CTAPOOL 0x20 ;  /* 0x00000020000079c8 */ /* 0x000e0000080e0500 */
[----:B0-----:R-:W-:-:S06]  /*f8d0*/  LOP3.LUT R0, R0, 0x3, RZ, 0xc0, !PT ;  /* 0x0000000300007812 */ /* 0x001fcc00078ec0ff */
[----:B------:R-:W0:Y:S01]  /*f8e0*/  S2UR UR10, SR_CTAID.X ;  /* 0x00000000000a79c3 */ /* 0x000e220000002500 */
[----:B------:R-:W-:Y:S01]  /*f8f0*/  LOP3.LUT R19, R19, 0xfffff7ff, RZ, 0xc0, !PT ;  /* 0xfffff7ff13137812 */ /* 0x000fe200078ec0ff */
[----:B------:R-:W-:Y:S01]  /*f900*/  STL [R1+0x14], RZ ;  /* 0x000014ff01007387 */ /* 0x000fe20000100800 */
[----:B------:R-:W-:Y:S02]  /*f910*/  IMAD.MOV.U32 R23, RZ, RZ, RZ ;  /* 0x000000ffff177224 */ /* 0x000fe400078e00ff */
[----:B------:R-:W-:Y:S01]  /*f920*/  IMAD.MOV.U32 R26, RZ, RZ, 0x1 ;  /* 0x00000001ff1a7424 */ /* 0x000fe200078e00ff */
[----:B------:R1:W2:Y:S02]  /*f930*/  SHFL.IDX PT, R2, R0, RZ, 0x1f ;  /* 0x00001fff00027589 */ /* 0x0002a400000e0000 */
[----:B-1----:R-:W0:Y:S01]  /*f940*/  LDC R0, c[0x0][0xc38] ;  /* 0x00030e00ff007b82 */ /* 0x002e220000000800 */
[----:B--2---:R-:W-:-:S13]  /*f950*/  ISETP.NE.AND P0, PT, R2, RZ, PT ;  /* 0x000000ff0200720c */ /* 0x004fda0003f05270 */
[----:B------:R-:W-:Y:S01]  /*f960*/  @P0 LOP3.LUT R19, R19, 0x800, RZ, 0xfc, !PT ;  /* 0x0000080013130812 */ /* 0x000fe200078efcff */
[----:B------:R-:W-:Y:S06]  /*f970*/  @P0 BAR.ARV 0x4, 0x200 ;  /* 0x0108000000000b1d */ /* 0x000fec0000002000 */
[----:B0-----:R-:W-:-:S13]  /*f980*/  ISETP.LE.AND P0, PT, R0, UR10, PT ;  /* 0x0000000a00007c0c */ /* 0x001fda000bf03270 */
[----:B------:R-:W-:Y:S05]  /*f990*/  @P0 BRA `(.L_x_909) ;  /* 0x0000004000540947 */ /* 0x000fea0003800000 */
[----:B------:R-:W0:Y:S01]  /*f9a0*/  S2R R7, SR_TID.X ;  /* 0x0000000000077919 */ /* 0x000e220000002100 */
[----:B------:R-:W-:Y:S01]  /*f9b0*/  ULDC.64 UR6, c[0x0][0x2f0] ;  /* 0x0000bc0000067ab9 */ /* 0x000fe20000000a00 */
[----:B------:R-:W-:Y:S01]  /*f9c0*/  ULDC UR9, c[0x0][0x2b8] ;  /* 0x0000ae0000097ab9 */ /* 0x000fe20000000800 */
[----:B------:R-:W-:Y:S01]  /*f9d0*/  LOP3.LUT R19, R19, 0xfffffffd, RZ, 0xc0, !PT ;  /* 0xfffffffd13137812 */ /* 0x000fe200078ec0ff */
[----:B------:R-:W1:Y:S01]  /*f9e0*/  S2UR UR8, SR_CgaCtaId ;  /* 0x00000000000879c3 */ /* 0x000e620000008800 */
[----:B------:R-:W-:Y:S01]  /*f9f0*/  ULDC.64 UR4, c[0x0][0x418] ;  /* 0x0001060000047ab9 */ /* 0x000fe20000000a00 */
[----:B------:R-:W-:Y:S01]  /*fa00*/  ULDC UR38, c[0x0][0x288] ;  /* 0x0000a20000267ab9 */ /* 0x000fe20000000800 */
[----:B------:R-:W-:Y:S01]  /*fa10*/  UISETP.NE.U32.AND UP0, UPT, UR4, URZ, UPT ;  /* 0x0000003f0400728c */ /* 0x000fe2000bf05070 */
[----:B------:R-:W-:Y:S01]  /*fa20*/  IMAD.MOV.U32 R26, RZ, RZ, 0x1 ;  /* 0x00000001ff1a7424 */ /* 0x000fe200078e00ff */
[----:B------:R-:W-:Y:S01]  /*fa30*/  ULDC UR37, c[0x0][0x448] ;  /* 0x0001120000257ab9 */ /* 0x000fe20000000800 */
[----:B------:R-:W-:Y:S01]  /*fa40*/  ULDC UR4, c[0x0][0x424] ;  /* 0x0001090000047ab9 */ /* 0x000fe20000000800 */
[----:B------:R-:W-:Y:S01]  /*fa50*/  UISETP.NE.AND.EX UP0, UPT, UR5, URZ, UPT, UP0 ;  /* 0x0000003f0500728c */ /* 0x000fe2000bf05300 */
[----:B------:R-:W-:Y:S01]  /*fa60*/  IMAD.MOV.U32 R23, RZ, RZ, RZ ;  /* 0x000000ffff177224 */ /* 0x000fe200078e00ff */
[----:B------:R-:W-:Y:S01]  /*fa70*/  UIMAD UR37, UR37, UR38, URZ ;  /* 0x00000026252572a4 */ /* 0x000fe2000f8e023f */
[----:B------:R-:W-:Y:S01]  /*fa80*/  UMOV UR5, 0x400 ;  /* 0x0000040000057882 */ /* 0x000fe20000000000 */
[----:B------:R-:W-:Y:S01]  /*fa90*/  USEL UR4, UR4, 0x1, UP0 ;  /* 0x0000000104047887 */ /* 0x000fe20008000000 */
[----:B------:R-:W-:Y:S01]  /*faa0*/  ULDC UR46, c[0x0][0xc] ;  /* 0x00000300002e7ab9 */ /* 0x000fe20000000800 */
[----:B------:R-:W-:-:S02]  /*fab0*/  ULOP3.LUT UR47, UR42, 0x2, URZ, 0xfc, !UPT ;  /* 0x000000022a2f7892 */ /* 0x000fc4000f8efc3f */
[----:B------:R-:W-:-:S04]  /*fac0*/  UIMAD UR36, UR4, UR6, URZ ;  /* 0x00000006042472a4 */ /* 0x000fc8000f8e023f */
[----:B------:R-:W-:Y:S02]  /*fad0*/  UIADD3 UR4, UR36, 0x7f, URZ ;  /* 0x0000007f24047890 */ /* 0x000fe4000fffe03f */
[----:B------:R-:W-:Y:S02]  /*fae0*/  UIADD3 UR48, UR36, 0x1, -UR38 ;  /* 0x0000000124307890 */ /* 0x000fe4000fffe826 */
[----:B-1----:R-:W-:Y:S02]  /*faf0*/  ULEA UR8, UR8, UR5, 0x18 ;  /* 0x0000000508087291 */ /* 0x002fe4000f8ec03f */
[----:B------:R-:W-:Y:S01]  /*fb00*/  USHF.R.S32.HI UR5, URZ, 0x1f, UR4 ;  /* 0x0000001f3f057899 */ /* 0x000fe20008011404 */
[C---:B0-----:R-:W-:Y:S01]  /*fb10*/  IMAD.SHL.U32 R0, R7.reuse, 0x8, RZ ;  /* 0x0000000807007824 */ /* 0x041fe200078e00ff */
[----:B------:R-:W-:Y:S01]  /*fb20*/  LOP3.LUT R6, R7, 0x7f, RZ, 0xc0, !PT ;  /* 0x0000007f07067812 */ /* 0x000fe200078ec0ff */
[----:B------:R-:W-:Y:S01]  /*fb30*/  UIADD3 UR38, UR36, -UR38, URZ ;  /* 0x8000002624267290 */ /* 0x000fe2000fffe03f */
[----:B------:R-:W-:Y:S01]  /*fb40*/  IMAD.U32 R16, RZ, RZ, UR8 ;  /* 0x00000008ff107e24 */ /* 0x000fe2000f8e00ff */
[----:B------:R-:W-:Y:S01]  /*fb50*/  ULEA.HI UR5, UR5, UR4, URZ, 0x7 ;  /* 0x0000000405057291 */ /* 0x000fe2000f8f383f */
[----:B------:R-:W-:-:S02]  /*fb60*/  LOP3.LUT R2, R0, 0xd8, RZ, 0xc0, !PT ;  /* 0x000000d800027812 */ /* 0x000fc400078ec0ff */
[----:B------:R-:W-:Y:S01]  /*fb70*/  LOP3.LUT R4, R0, 0x18, RZ, 0xc0, !PT ;  /* 0x0000001800047812 */ /* 0x000fe200078ec0ff */
[----:B------:R-:W-:Y:S01]  /*fb80*/  USHF.R.S32.HI UR39, URZ, 0x7, UR5 ;  /* 0x000000073f277899 */ /* 0x000fe20008011405 */
[----:B------:R-:W-:Y:S01]  /*fb90*/  LOP3.LUT R3, R2, 0x18, R7, 0x78, !PT ;  /* 0x0000001802037812 */ /* 0x000fe200078e7807 */
[----:B------:R-:W-:-:S03]  /*fba0*/  IMAD.U32 R2, RZ, RZ, UR10 ;  /* 0x0000000aff027e24 */ /* 0x000fc6000f8e00ff */
[----:B------:R-:W-:Y:S02]  /*fbb0*/  LOP3.LUT R5, R3, 0x320, R0, 0xf8, !PT ;  /* 0x0000032003057812 */ /* 0x000fe400078ef800 */
[----:B------:R-:W-:Y:S01]  /*fbc0*/  LOP3.LUT R0, R4, 0x20, RZ, 0xfc, !PT ;  /* 0x0000002004007812 */ /* 0x000fe200078efcff */
[----:B------:R0:W-:Y:S03]  /*fbd0*/  STL [R1+0x10], R2 ;  /* 0x0000100201007387 */ /* 0x0001e60000100800 */
[C---:B------:R-:W-:Y:S01]  /*fbe0*/  ISETP.GE.AND P0, PT, R0.reuse, UR7, PT ;  /* 0x0000000700007c0c */ /* 0x040fe2000bf06270 */
[----:B------:R1:W-:Y:S01]  /*fbf0*/  STL [R1+0x14], RZ ;  /* 0x000014ff01007387 */ /* 0x0003e20000100800 */
[----:B------:R-:W-:Y:S02]  /*fc00*/  ISETP.GE.AND P1, PT, R0, UR9, PT ;  /* 0x0000000900007c0c */ /* 0x000fe4000bf26270 */
[----:B0-----:R-:W-:-:S09]  /*fc10*/  SHF.R.U32.HI R2, RZ, 0x2, R6 ;  /* 0x00000002ff027819 */ /* 0x001fd20000011606 */
[----:B------:R-:W-:Y:S02]  /*fc20*/  @P0 LOP3.LUT R19, R19, 0x2, RZ, 0xfc, !PT ;  /* 0x0000000213130812 */ /* 0x000fe400078efcff */
[----:B------:R-:W-:Y:S02]  /*fc30*/  ISETP.GE.AND P0, PT, R0, UR7, PT ;  /* 0x0000000700007c0c */ /* 0x000fe4000bf06270 */
[----:B------:R-:W-:Y:S02]  /*fc40*/  LOP3.LUT R19, R19, 0xfffffdff, RZ, 0xc0, !PT ;  /* 0xfffffdff13137812 */ /* 0x000fe400078ec0ff */
[----:B------:R-:W-:Y:S02]  /*fc50*/  LOP3.LUT R0, R4, 0x40, RZ, 0xfc, !PT ;  /* 0x0000004004007812 */ /* 0x000fe400078efcff */
[----:B------:R-:W-:Y:S02]  /*fc60*/  @P1 LOP3.LUT R19, R19, 0x200, RZ, 0xfc, !PT ;  /* 0x0000020013131812 */ /* 0x000fe400078efcff */
[----:B------:R-:W-:-:S02]  /*fc70*/  ISETP.GE.AND P2, PT, R0, UR7, PT ;  /* 0x0000000700007c0c */ /* 0x000fc4000bf46270 */
[----:B------:R-:W-:Y:S02]  /*fc80*/  LOP3.LUT R19, R19, 0xffffffef, RZ, 0xc0, !PT ;  /* 0xffffffef13137812 */ /* 0x000fe400078ec0ff */
[C---:B------:R-:W-:Y:S02]  /*fc90*/  ISETP.GE.AND P1, PT, R0.reuse, UR9, PT ;  /* 0x0000000900007c0c */ /* 0x040fe4000bf26270 */
[----:B------:R-:W-:Y:S02]  /*fca0*/  @P0 LOP3.LUT R19, R19, 0x10, RZ, 0xfc, !PT ;  /* 0x0000001013130812 */ /* 0x000fe400078efcff */
[----:B------:R-:W-:Y:S01]  /*fcb0*/  ISETP.GE.AND P0, PT, R0, UR7, PT ;  /* 0x0000000700007c0c */ /* 0x000fe2000bf06270 */
[----:B------:R-:W-:Y:S01]  /*fcc0*/  IMAD.SHL.U32 R0, R7, 0x20, RZ ;  /* 0x0000002007007824 */ /* 0x000fe200078e00ff */
[----:B------:R-:W-:-:S04]  /*fcd0*/  LOP3.LUT R19, R19, 0xfffffffe, RZ, 0xc0, !PT ;  /* 0xfffffffe13137812 */ /* 0x000fc800078ec0ff */
[----:B------:R-:W-:Y:S02]  /*fce0*/  @P2 LOP3.LUT R19, R19, 0x1, RZ, 0xfc, !PT ;  /* 0x0000000113132812 */ /* 0x000fe400078efcff */
[----:B------:R-:W-:Y:S02]  /*fcf0*/  LOP3.LUT R0, R0, 0x60, RZ, 0xc0, !PT ;  /* 0x0000006000007812 */ /* 0x000fe400078ec0ff */
[----:B------:R-:W-:Y:S02]  /*fd00*/  LOP3.LUT R19, R19, 0xfffffeff, RZ, 0xc0, !PT ;  /* 0xfffffeff13137812 */ /* 0x000fe400078ec0ff */
[----:B------:R-:W-:Y:S02]  /*fd10*/  ISETP.GE.AND P2, PT, R4, UR7, PT ;  /* 0x0000000704007c0c */ /* 0x000fe4000bf46270 */
[----:B------:R-:W-:Y:S02]  /*fd20*/  @P1 LOP3.LUT R19, R19, 0x100, RZ, 0xfc, !PT ;  /* 0x0000010013131812 */ /* 0x000fe400078efcff */
[----:B------:R-:W-:Y:S01]  /*fd30*/  LOP3.LUT R2, R2, R0, RZ, 0xfc, !PT ;  /* 0x0000000002027212 */ /* 0x000fe200078efcff */
[----:B------:R-:W-:Y:S01]  /*fd40*/  IMAD R0, R5, 0x2, R16 ;  /* 0x0000000205007824 */ /* 0x000fe200078e0210 */
[----:B------:R-:W-:-:S02]  /*fd50*/  LOP3.LUT R19, R19, 0xfffffff7, RZ, 0xc0, !PT ;  /* 0xfffffff713137812 */ /* 0x000fc400078ec0ff */
[C---:B------:R-:W-:Y:S02]  /*fd60*/  ISETP.GE.AND P1, PT, R4.reuse, UR7, PT ;  /* 0x0000000704007c0c */ /* 0x040fe4000bf26270 */
[----:B------:R-:W-:Y:S01]  /*fd70*/  @P0 LOP3.LUT R19, R19, 0x8, RZ, 0xfc, !PT ;  /* 0x0000000813130812 */ /* 0x000fe200078efcff */
[----:B------:R1:W-:Y:S01]  /*fd80*/  STL [R1+0xc], R0 ;  /* 0x00000c0001007387 */ /* 0x0003e20000100800 */
[----:B------:R-:W-:Y:S02]  /*fd90*/  ISETP.GE.AND P0, PT, R4, UR9, PT ;  /* 0x0000000904007c0c */ /* 0x000fe4000bf06270 */
[----:B------:R-:W-:-:S04]  /*fda0*/  LOP3.LUT R19, R19, 0xfffffffb, RZ, 0xc0, !PT ;  /* 0xfffffffb13137812 */ /* 0x000fc800078ec0ff */
[----:B------:R-:W-:-:S04]  /*fdb0*/  @P2 LOP3.LUT R19, R19, 0x4, RZ, 0xfc, !PT ;  /* 0x0000000413132812 */ /* 0x000fc800078efcff */
[----:B------:R-:W-:-:S04]  /*fdc0*/  LOP3.LUT R19, R19, 0xfffffbff, RZ, 0xc0, !PT ;  /* 0xfffffbff13137812 */ /* 0x000fc800078ec0ff */
[----:B------:R-:W-:-:S04]  /*fdd0*/  LOP3.LUT R19, R19, 0xffffffdf, RZ, 0xc0, !PT ;  /* 0xffffffdf13137812 */ /* 0x000fc800078ec0ff */
[----:B------:R-:W-:-:S04]  /*fde0*/  @P1 LOP3.LUT R19, R19, 0x20, RZ, 0xfc, !PT ;  /* 0x0000002013131812 */ /* 0x000fc800078efcff */
[----:B-1----:R-:W-:-:S07]  /*fdf0*/  @P0 LOP3.LUT R19, R19, 0x400, RZ, 0xfc, !PT ;  /* 0x0000040013130812 */ /* 0x002fce00078efcff */
.L_x_964:
[----:B--2---:R-:W2:Y:S01]  /*fe00*/  LDL R0, [R1+0x10] ;  /* 0x0000100001007983 */ /* 0x004ea20000100800 */
[----:B------:R-:W-:Y:S02]  /*fe10*/  ULDC UR7, c[0x0][0xc60] ;  /* 0x0003180000077ab9 */ /* 0x000fe40000000800 */
[----:B------:R-:W-:-:S11]  /*fe20*/  UISETP.NE.AND UP0, UPT, UR7, 0x1, UPT ;  /* 0x000000010700788c */ /* 0x000fd6000bf05270 */
[----:B------:R-:W-:Y:S01]  /*fe30*/  @UP0 ULDC UR4, c[0x0][0xc64] ;  /* 0x0003190000040ab9 */ /* 0x000fe20000000800 */
[----:B------:R-:W-:Y:S01]  /*fe40*/  @UP0 ULDC UR8, c[0x0][0xc68] ;  /* 0x00031a0000080ab9 */ /* 0x000fe20000000800 */
[C---:B--2---:R-:W-:Y:S02]  /*fe50*/  R2UR UR40, R0.reuse ;  /* 0x00000000002872ca */ /* 0x044fe400000e0000 */
[----:B------:R-:W-:-:S11]  /*fe60*/  R2UR UR6, R0 ;  /* 0x00000000000672ca */ /* 0x000fd600000e0000 */
[----:B------:R-:W-:-:S04]  /*fe70*/  UIMAD.WIDE.U32 UR4, UR40, UR4, URZ ;  /* 0x00000004280472a5 */ /* 0x000fc8000f8e003f */
[----:B------:R-:W-:-:S03]  /*fe80*/  @UP0 USHF.R.U32.HI UR40, URZ, UR8, UR5 ;  /* 0x000000083f280299 */ /* 0x000fc60008011605 */
[----:B------:R-:W-:Y:S02]  /*fe90*/  ULDC UR4, c[0x0][0xc78] ;  /* 0x00031e0000047ab9 */ /* 0x000fe40000000800 */
[----:B------:R-:W-:Y:S02]  /*fea0*/  UISETP.GE.AND UP0, UPT, UR40, UR4, UPT ;  /* 0x000000042800728c */ /* 0x000fe4000bf06270 */
[----:B------:R-:W-:-:S04]  /*feb0*/  UIADD3 UR4, -UR40, URZ, URZ ;  /* 0x0000003f28047290 */ /* 0x000fc8000fffe13f */
[----:B------:R-:W-:Y:S01]  /*fec0*/  PLOP3.LUT P0, PT, PT, PT, UP0, 0x40, 0x0 ;  /* 0x000000000000781c */ /* 0x000fe20003f0e808 */
[----:B------:R-:W-:-:S12]  /*fed0*/  UIMAD UR7, UR7, UR4, UR6 ;  /* 0x00000004070772a4 */ /* 0x000fd8000f8e0206 */
[----:B0--3--:R-:W-:Y:S05]  /*fee0*/  @P0 BRA `(.L_x_910) ;  /* 0x0000000000200947 */ /* 0x009fea0003800000 */
        /* <DEDUP_REMOVED lines=8> */
.L_x_910:
[----:B------:R-:W-:Y:S01]  /*ff70*/  ULDC UR8, c[0x0][0xc54] ;  /* 0x0003150000087ab9 */ /* 0x000fe20000000800 */
[----:B------:R-:W-:Y:S01]  /*ff80*/  UMOV UR6, UR7 ;  /* 0x0000000700067c82 */ /* 0x000fe20008000000 */
[----:B------:R-:W-:-:S11]  /*ff90*/  UISETP.NE.AND UP0, UPT, UR8, 0x1, UPT ;  /* 0x000000010800788c */ /* 0x000fd6000bf05270 */
[----:B------:R-:W-:Y:S02]  /*ffa0*/  @UP0 ULDC.64 UR10, c[0x0][0xc58] ;  /* 0x00031600000a0ab9 */ /* 0x000fe40000000a00 */
[----:B------:R-:W-:-:S04]  /*ffb0*/  UIMAD.WIDE.U32 UR4, UR7, UR10, URZ ;  /* 0x0000000a070472a5 */ /* 0x000fc8000f8e003f */
[----:B------:R-:W-:-:S04]  /*ffc0*/  @UP0 USHF.R.U32.HI UR6, URZ, UR11, UR5 ;  /* 0x0000000b3f060299 */ /* 0x000fc80008011605 */
[----:B------:R-:W-:-:S12]  /*ffd0*/  UIMAD UR4, UR6, UR8, URZ ;  /* 0x00000008060472a4 */ /* 0x000fd8000f8e023f */
.L_x_911:
[----:B------:R-:W-:Y:S01]  /*ffe0*/  ULDC UR5, c[0x0][0xc48] ;  /* 0x0003120000057ab9 */ /* 0x000fe20000000800 */
[----:B------:R-:W-:Y:S01]  /*fff0*/  ULDC.64 UR8, c[0x0][0xa28] ;  /* 0x00028a0000087ab9 */ /* 0x000fe20000000a00 */
[----:B------:R-:W-:Y:S01]  /*10000*/  UISETP.NE.AND UP1, UPT, UR5, 0x1, UPT ;  /* 0x000000010500788c */ /* 0x000fe2000bf25270 */
[----:B------:R-:W-:Y:S01]  /*10010*/  IMAD.MOV.U32 R18, RZ, RZ, RZ ;  /* 0x000000ffff127224 */ /* 0x000fe200078e00ff */
[----:B------:R-:W-:Y:S02]  /*10020*/  UIADD3 UR4, UR7, -UR4, URZ ;  /* 0x8000000407047290 */ /* 0x000fe4000fffe03f */
[----:B------:R-:W-:Y:S01]  /*10030*/  UISETP.NE.U32.AND UP0, UPT, UR8, URZ, UPT ;  /* 0x0000003f0800728c */ /* 0x000fe2000bf05070 */
[----:B------:R-:W-:Y:S02]  /*10040*/  ULDC UR5, c[0x0][0xc54] ;  /* 0x0003150000057ab9 */ /* 0x000fe40000000800 */
[----:B------:R-:W-:Y:S02]  /*10050*/  UIMAD UR40, UR40, UR5, UR4 ;  /* 0x00000005282872a4 */ /* 0x000fe4000f8e0204 */
[----:B------:R-:W-:-:S02]  /*10060*/  UISETP.NE.AND.EX UP0, UPT, UR9, URZ, UPT, UP0 ;  /* 0x0000003f0900728c */ /* 0x000fc4000bf05300 */
[----:B------:R-:W-:Y:S01]  /*10070*/  @UP1 ULDC UR4, c[0x0][0xc4c] ;  /* 0x0003130000041ab9 */ /* 0x000fe20000000800 */
[----:B------:R-:W-:Y:S01]  /*10080*/  @UP1 ULDC UR7, c[0x0][0xc50] ;  /* 0x0003140000071ab9 */ /* 0x000fe20000000800 */
[----:B------:R-:W-:Y:S02]  /*10090*/  UIMAD.WIDE.U32 UR4, UR40, UR4, URZ ;  /* 0x00000004280472a5 */ /* 0x000fe4000f8e003f */
[----:B------:R-:W-:Y:S01]  /*100a0*/  UMOV UR41, UR40 ;  /* 0x0000002800297c82 */ /* 0x000fe20008000000 */
[----:B------:R-:W-:Y:S01]  /*100b0*/  PLOP3.LUT P0, PT, PT, PT, UP0, 0x80, 0x0 ;  /* 0x000000000000781c */ /* 0x000fe20003f0f008 */
[----:B------:R-:W-:-:S03]  /*100c0*/  @UP1 USHF.R.U32.HI UR41, URZ, UR7, UR5 ;  /* 0x000000073f291299 */ /* 0x000fc60008011605 */
[----:B------:R-:W-:Y:S02]  /*100d0*/  @UP0 ULDC.64 UR4, c[0x0][0xa28] ;  /* 0x00028a0000040ab9 */ /* 0x000fe40000000a00 */
[----:B------:R-:W-:-:S06]  /*100e0*/  @UP0 UIMAD.WIDE UR4, UR41, 0x4, UR4 ;  /* 0x00000004290408a5 */ /* 0x000fcc000f8e0204 */
[----:B------:R-:W-:Y:S01]  /*100f0*/  IMAD.U32 R2, RZ, RZ, UR4 ;  /* 0x00000004ff027e24 */ /* 0x000fe2000f8e00ff */
[----:B------:R-:W-:Y:S01]  /*10100*/  ULOP3.LUT UR6, URZ, UR6, URZ, 0x33, !UPT ;  /* 0x000000063f067292 */ /* 0x000fe2000f8e333f */
[----:B------:R-:W-:Y:S01]  /*10110*/  IMAD.U32 R3, RZ, RZ, UR5 ;  /* 0x00000005ff037e24 */ /* 0x000fe2000f8e00ff */
[----:B------:R-:W-:Y:S01]  /*10120*/  ULDC UR5, c[0x0][0x448] ;  /* 0x0001120000057ab9 */ /* 0x000fe20000000800 */
[----:B------:R-:W-:-:S03]  /*10130*/  ULDC UR4, c[0x0][0xc3c] ;  /* 0x00030f0000047ab9 */ /* 0x000fc60000000800 */
[----:B------:R-:W2:Y:S01]  /*10140*/  @P0 LDG.E R18, desc[UR52][R2.64] ;  /* 0x0000003402120981 */ /* 0x000ea2000c1e1900 */
[----:B------:R-:W-:Y:S02]  /*10150*/  UISETP.NE.AND UP2, UPT, UR5, 0x1, UPT ;  /* 0x000000010500788c */ /* 0x000fe4000bf45270 */
[----:B------:R-:W-:Y:S02]  /*10160*/  UIADD3 UR6, UR6, UR4, URZ ;  /* 0x0000000406067290 */ /* 0x000fe4000fffe03f */
[----:B------:R-:W-:Y:S02]  /*10170*/  UP2UR UR49, UPR, URZ, 0x4 ;  /* 0x000000043f317883 */ /* 0x000fe40008000000 */
[----:B------:R-:W-:-:S04]  /*10180*/  UIMAD UR43, UR6, 0xc0, URZ ;  /* 0x000000c0062b78a4 */ /* 0x000fc8000f8e023f */
[----:B------:R-:W-:Y:S01]  /*10190*/  UIADD3 UR6, UR43, 0xbf, URZ ;  /* 0x000000bf2b067890 */ /* 0x000fe2000fffe03f */
[----:B------:R-:W-:Y:S01]  /*101a0*/  @UP2 ULDC UR4, c[0x0][0x44c] ;  /* 0x0001130000042ab9 */ /* 0x000fe20000000800 */
[----:B------:R-:W-:Y:S02]  /*101b0*/  @UP2 ULDC UR7, c[0x0][0x450] ;  /* 0x0001140000072ab9 */ /* 0x000fe40000000800 */
[----:B------:R-:W-:-:S04]  /*101c0*/  UIMAD.WIDE.U32 UR4, UR6, UR4, URZ ;  /* 0x00000004060472a5 */ /* 0x000fc8000f8e003f */
[----:B------:R-:W-:-:S03]  /*101d0*/  @UP2 USHF.R.U32.HI UR6, URZ, UR7, UR5 ;  /* 0x000000073f062299 */ /* 0x000fc60008011605 */
[----:B------:R-:W-:Y:S01]  /*101e0*/  ULDC.64 UR4, c[0x0][0x9e0] ;  /* 0x0002780000047ab9 */ /* 0x000fe20000000a00 */
[----:B------:R-:W-:Y:S02]  /*101f0*/  UIADD3 UR6, UR48, UR6, URZ ;  /* 0x0000000630067290 */ /* 0x000fe4000fffe03f */
[----:B------:R-:W-:Y:S02]  /*10200*/  UISETP.GE.AND UP0, UPT, UR5, 0x1, UPT ;  /* 0x000000010500788c */ /* 0x000fe4000bf06270 */
[----:B------:R-:W-:-:S04]  /*10210*/  UIADD3 UR4, UR6, UR4, URZ ;  /* 0x0000000406047290 */ /* 0x000fc8000fffe03f */
[----:B------:R-:W-:Y:S01]  /*10220*/  PLOP3.LUT P0, PT, PT, PT, UP0, 0x40, 0x0 ;  /* 0x000000000000781c */ /* 0x000fe20003f0e808 */
[----:B--2---:R0:W-:-:S12]  /*10230*/  STL [R1+0x8], R18 ;  /* 0x0000081201007387 */ /* 0x0041d80000100800 */
[----:B------:R-:W-:Y:S05]  /*10240*/  @P0 BRA `(.L_x_912) ;  /* 0x0000000000440947 */ /* 0x000fea0003800000 */
        /* <DEDUP_REMOVED lines=10> */
.L_x_913:
[----:B------:R-:W-:-:S11]  /*102f0*/  UISETP.NE.AND UP1, UPT, UR5, 0x1, UPT ;  /* 0x000000010500788c */ /* 0x000fd6000bf25270 */
[----:B------:R-:W-:Y:S02]  /*10300*/  @UP1 ULDC.64 UR10, c[0x0][0x9e8] ;  /* 0x00027a00000a1ab9 */ /* 0x000fe40000000a00 */
[----:B------:R-:W-:-:S04]  /*10310*/  UIMAD.WIDE.U32 UR6, UR8, UR10, URZ ;  /* 0x0000000a080672a5 */ /* 0x000fc8000f8e003f */
[----:B------:R-:W-:-:S12]  /*10320*/  @UP1 USHF.R.U32.HI UR8, URZ, UR11, UR7 ;  /* 0x0000000b3f081299 */ /* 0x000fd80008011607 */
.L_x_914:
[----:B------:R-:W-:-:S04]  /*10330*/  UIMAD UR8, UR8, UR5, UR5 ;  /* 0x00000005080872a4 */ /* 0x000fc8000f8e0205 */
[----:B------:R-:W-:-:S04]  /*10340*/  UISETP.LT.AND UP1, UPT, UR4, UR8, UPT ;  /* 0x000000080400728c */ /* 0x000fc8000bf21270 */
[----:B------:R-:W-:-:S12]  /*10350*/  USEL UR4, UR4, UR8, UP1 ;  /* 0x0000000804047287 */ /* 0x000fd80008800000 */
.L_x_912:
[----:B------:R-:W-:Y:S01]  /*10360*/  UISETP.NE.AND UP1, UPT, UR49, URZ, UPT ;  /* 0x0000003f3100728c */ /* 0x000fe2000bf25270 */
[----:B------:R-:W-:Y:S01]  /*10370*/  PLOP3.LUT P0, PT, PT, PT, UP0, 0x40, 0x0 ;  /* 0x000000000000781c */ /* 0x000fe20003f0e808 */
[----:B------:R-:W-:-:S04]  /*10380*/  UIADD3 UR4, UR4, 0x7f, URZ ;  /* 0x0000007f04047890 */ /* 0x000fc8000fffe03f */
[----:B------:R-:W-:-:S04]  /*10390*/  USHF.R.S32.HI UR8, URZ, 0x1f, UR4 ;  /* 0x0000001f3f087899 */ /* 0x000fc80008011404 */
[----:B------:R-:W-:Y:S01]  /*103a0*/  ULEA.HI UR8, UR8, UR4, URZ, 0x7 ;  /* 0x0000000408087291 */ /* 0x000fe2000f8f383f */
[----:B------:R-:W-:Y:S01]  /*103b0*/  @UP1 ULDC UR6, c[0x0][0x44c] ;  /* 0x0001130000061ab9 */ /* 0x000fe20000000800 */
[----:B------:R-:W-:Y:S01]  /*103c0*/  @UP1 ULDC UR9, c[0x0][0x450] ;  /* 0x0001140000091ab9 */ /* 0x000fe20000000800 */
[----:B------:R-:W-:Y:S02]  /*103d0*/  UIMAD.WIDE.U32 UR6, UR43, UR6, URZ ;  /* 0x000000062b0672a5 */ /* 0x000fe4000f8e003f */
[----:B------:R-:W-:Y:S01]  /*103e0*/  UMOV UR4, UR43 ;  /* 0x0000002b00047c82 */ /* 0x000fe20008000000 */
[----:B------:R-:W-:Y:S02]  /*103f0*/  USHF.R.S32.HI UR8, URZ, 0x7, UR8 ;  /* 0x000000073f087899 */ /* 0x000fe40008011408 */
[----:B------:R-:W-:Y:S02]  /*10400*/  @UP1 USHF.R.U32.HI UR4, URZ, UR9, UR7 ;  /* 0x000000093f041299 */ /* 0x000fe40008011607 */
[----:B------:R-:W-:-:S02]  /*10410*/  UISETP.LT.AND UP1, UPT, UR39, UR8, UPT ;  /* 0x000000082700728c */ /* 0x000fc4000bf21270 */
[----:B------:R-:W-:Y:S01]  /*10420*/  UIADD3 UR4, UR38, UR4, URZ ;  /* 0x0000000426047290 */ /* 0x000fe2000fffe03f */
[----:B------:R-:W-:Y:S01]  /*10430*/  ULDC UR6, c[0x0][0x9dc] ;  /* 0x0002770000067ab9 */ /* 0x000fe20000000800 */
[----:B------:R-:W-:Y:S02]  /*10440*/  USEL UR44, UR39, UR8, UP1 ;  /* 0x00000008272c7287 */ /* 0x000fe40008800000 */
[----:B------:R-:W-:Y:S01]  /*10450*/  UIADD3 UR8, UR4, -UR6, URZ ;  /* 0x8000000604087290 */ /* 0x000fe2000fffe03f */
[----:B------:R-:W-:Y:S11]  /*10460*/  @P0 BRA `(.L_x_915) ;  /* 0x0000000000440947 */ /* 0x000ff60003800000 */
        /* <DEDUP_REMOVED lines=10> */
.L_x_916:
[----:B------:R-:W-:-:S11]  /*10510*/  UISETP.NE.AND UP0, UPT, UR5, 0x1, UPT ;  /* 0x000000010500788c */ /* 0x000fd6000bf05270 */
[----:B------:R-:W-:Y:S02]  /*10520*/  @UP0 ULDC.64 UR10, c[0x0][0x9e8] ;  /* 0x00027a00000a0ab9 */ /* 0x000fe40000000a00 */
[----:B------:R-:W-:-:S04]  /*10530*/  UIMAD.WIDE.U32 UR6, UR4, UR10, URZ ;  /* 0x0000000a040672a5 */ /* 0x000fc8000f8e003f */
[----:B------:R-:W-:-:S12]  /*10540*/  @UP0 USHF.R.U32.HI UR4, URZ, UR11, UR7 ;  /* 0x0000000b3f040299 */ /* 0x000fd80008011607 */
.L_x_917:
[----:B------:R-:W-:-:S04]  /*10550*/  UIMAD UR4, UR4, UR5, URZ ;  /* 0x00000005040472a4 */ /* 0x000fc8000f8e023f */
[----:B------:R-:W-:-:S04]  /*10560*/  UISETP.LT.AND UP0, UPT, UR8, UR4, UPT ;  /* 0x000000040800728c */ /* 0x000fc8000bf01270 */
[----:B------:R-:W-:-:S12]  /*10570*/  USEL UR8, UR8, UR4, !UP0 ;  /* 0x0000000408087287 */ /* 0x000fd8000c000000 */
.L_x_915:
[----:B------:R-:W-:Y:S01]  /*10580*/  USHF.R.S32.HI UR4, URZ, 0x1f, UR8 ;  /* 0x0000001f3f047899 */ /* 0x000fe20008011408 */
[----:B------:R-:W-:Y:S03]  /*10590*/  BSSY B7, `(.L_x_918) ;  /* 0x0000339000077945 */ /* 0x000fe60003800000 */
[----:B------:R-:W-:-:S04]  /*105a0*/  ULEA.HI UR4, UR4, UR8, URZ, 0x7 ;  /* 0x0000000804047291 */ /* 0x000fc8000f8f383f */
[----:B------:R-:W-:-:S04]  /*105b0*/  USHF.R.S32.HI UR4, URZ, 0x7, UR4 ;  /* 0x000000073f047899 */ /* 0x000fc80008011404 */
[----:B------:R-:W-:-:S04]  /*105c0*/  UISETP.LT.AND UP0, UPT, URZ, UR4, UPT ;  /* 0x000000043f00728c */ /* 0x000fc8000bf01270 */
[----:B------:R-:W-:-:S04]  /*105d0*/  USEL UR45, URZ, UR4, !UP0 ;  /* 0x000000043f2d7287 */ /* 0x000fc8000c000000 */
[----:B------:R-:W-:-:S06]  /*105e0*/  UISETP.GT.AND UP0, UPT, UR44, UR45, UPT ;  /* 0x0000002d2c00728c */ /* 0x000fcc000bf04270 */
[----:B------:R-:W-:-:S13]  /*105f0*/  PLOP3.LUT P0, PT, PT, PT, UP0, 0x80, 0x0 ;  /* 0x000000000000781c */ /* 0x000fda0003f0f008 */
        /* <DEDUP_REMOVED lines=8> */
[----:B------:R-:W1:Y:S08]  /*10680*/  FLO.U32 R0, UR4 ;  /* 0x0000000400007d00 */ /* 0x000e7000080e0000 */
[----:B------:R-:W2:Y:S01]  /*10690*/  POPC R5, UR4 ;  /* 0x0000000400057d09 */ /* 0x000ea20008000000 */
[----:B-1----:R-:W-:-:S13]  /*106a0*/  ISETP.EQ.U32.AND P0, PT, R0, R7, PT ;  /* 0x000000070000720c */ /* 0x002fda0003f02070 */
[----:B--2---:R-:W2:Y:S01]  /*106b0*/  @P0 ATOMG.E.ADD.STRONG.GPU PT, R3, desc[UR52][R2.64], R5 ;  /* 0x00000005020309a8 */ /* 0x004ea200081ee1f4 */
[----:B------:R-:W1:Y:S02]  /*106c0*/  S2R R4, SR_LTMASK ;  /* 0x0000000000047919 */ /* 0x000e640000003900 */
[----:B-1----:R-:W-:-:S04]  /*106d0*/  LOP3.LUT R4, R4, UR4, RZ, 0xc0, !PT ;  /* 0x0000000404047c12 */ /* 0x002fc8000f8ec0ff */
[----:B------:R-:W1:Y:S01]  /*106e0*/  POPC R7, R4 ;  /* 0x0000000400077309 */ /* 0x000e620000000000 */
[----:B--2---:R-:W1:Y:S02]  /*106f0*/  SHFL.IDX PT, R0, R3, R0, 0x1f ;  /* 0x00001f0003007589 */ /* 0x004e6400000e0000 */
[----:B-1----:R-:W-:-:S05]  /*10700*/  IADD3 R0, R0, UR46, R7 ;  /* 0x0000002e00007c10 */ /* 0x002fca000fffe007 */
[----:B------:R1:W-:Y:S01]  /*10710*/  STL [R1+0x10], R0 ;  /* 0x0000100001007387 */ /* 0x0003e20000100800 */
[----:B------:R-:W-:Y:S05]  /*10720*/  BRA `(.L_x_920) ;  /* 0x00000030007c7947 */ /* 0x000fea0003800000 */
.L_x_919:
        /* <DEDUP_REMOVED lines=20> */
.L_x_922:
[----:B------:R-:W-:Y:S05]  /*10870*/  BSYNC B6 ;  /* 0x0000000000067941 */ /* 0x000fea0003800000 */
.L_x_921:
        /* <DEDUP_REMOVED lines=20> */
.L_x_925:
        /* <DEDUP_REMOVED lines=15> */
.L_x_924:
[----:B------:R-:W-:Y:S05]  /*10ab0*/  BSYNC B6 ;  /* 0x0000000000067941 */ /* 0x000fea0003800000 */
.L_x_923:
[----:B------:R-:W-:Y:S01]  /*10ac0*/  ULDC.64 UR4, c[0x0][0x9f8] ;  /* 0x00027e0000047ab9 */ /* 0x000fe20000000a00 */
[----:B------:R-:W-:Y:S01]  /*10ad0*/  IMAD.U32 R17, RZ, RZ, UR41 ;  /* 0x00000029ff117e24 */ /* 0x000fe2000f8e00ff */
[----:B------:R-:W-:Y:S01]  /*10ae0*/  UISETP.NE.U32.AND UP0, UPT, UR4, URZ, UPT ;  /* 0x0000003f0400728c */ /* 0x000fe2000bf05070 */
[----:B------:R-:W1:Y:S03]  /*10af0*/  LDC R10, c[0x0][0x430] ;  /* 0x00010c00ff0a7b82 */ /* 0x000e660000000800 */
[----:B------:R-:W-:-:S06]  /*10b00*/  UISETP.NE.AND.EX UP0, UPT, UR5, URZ, UPT, UP0 ;  /* 0x0000003f0500728c */ /* 0x000fcc000bf05300 */
[----:B------:R-:W-:-:S05]  /*10b10*/  PLOP3.LUT P0, PT, PT, PT, UP0, 0x80, 0x0 ;  /* 0x000000000000781c */ /* 0x000fca0003f0f008 */
[----:B------:R-:W-:Y:S02]  /*10b20*/  @UP0 ULDC.64 UR4, c[0x0][0x9f8] ;  /* 0x00027e0000040ab9 */ /* 0x000fe40000000a00 */
[----:B------:R-:W-:-:S06]  /*10b30*/  @UP0 UIMAD.WIDE UR4, UR41, 0x4, UR4 ;  /* 0x00000004290408a5 */ /* 0x000fcc000f8e0204 */
[----:B------:R-:W-:Y:S01]  /*10b40*/  IMAD.U32 R2, RZ, RZ, UR4 ;  /* 0x00000004ff027e24 */ /* 0x000fe2000f8e00ff */
[----:B------:R-:W-:Y:S01]  /*10b50*/  ULDC UR4, c[0x0][0xc48] ;  /* 0x0003120000047ab9 */ /* 0x000fe20000000800 */
[----:B------:R-:W-:-:S05]  /*10b60*/  IMAD.U32 R3, RZ, RZ, UR5 ;  /* 0x00000005ff037e24 */ /* 0x000fca000f8e00ff */
[----:B------:R-:W2:Y:S01]  /*10b70*/  @P0 LDG.E R17, desc[UR52][R2.64] ;  /* 0x0000003402110981 */ /* 0x000ea2000c1e1900 */
[----:B------:R-:W-:Y:S01]  /*10b80*/  UMOV UR5, 0xffffffff ;  /* 0xffffffff00057882 */ /* 0x000fe20000000000 */
[----:B------:R-:W-:Y:S02]  /*10b90*/  IMAD.U32 R22, RZ, RZ, UR4 ;  /* 0x00000004ff167e24 */ /* 0x000fe4000f8e00ff */
[----:B--2---:R2:W-:Y:S01]  /*10ba0*/  STL [R1], R17 ;  /* 0x0000001101007387 */ /* 0x0045e20000100800 */
[----:B-1----:R-:W-:Y:S05]  /*10bb0*/  BRA.DIV UR5, `(.L_x_926) ;  /* 0x0000003605887947 */ /* 0x002fea000b800000 */
.L_x_980:
[----:B------:R-:W1:Y:S01]  /*10bc0*/  S2R R3, SR_TID.X ;  /* 0x0000000000037919 */ /* 0x000e620000002100 */
[----:B------:R-:W-:Y:S01]  /*10bd0*/  UIADD3 UR4, UR44, -0x1, URZ ;  /* 0xffffffff2c047890 */ /* 0x000fe2000fffe03f */
[----:B------:R-:W-:Y:S01]  /*10be0*/  ISETP.NE.AND P1, PT, R10, 0x1, PT ;  /* 0x000000010a00780c */ /* 0x000fe20003f25270 */
[----:B------:R-:W3:Y:S01]  /*10bf0*/  S2R R0, SR_TID.X ;  /* 0x0000000000007919 */ /* 0x000ee20000002100 */
[----:B------:R-:W-:-:S03]  /*10c00*/  SHF.R.S32.HI R11, RZ, 0x1f, R17 ;  /* 0x0000001fff0b7819 */ /* 0x000fc60000011411 */
[----:B------:R-:W-:Y:S01]  /*10c10*/  IMAD.U32 R8, RZ, RZ, UR4 ;  /* 0x00000004ff087e24 */ /* 0x000fe2000f8e00ff */
[----:B------:R-:W-:Y:S01]  /*10c20*/  LOP3.LUT R19, R19, 0xffffff7f, RZ, 0xc0, !PT ;  /* 0xffffff7f13137812 */ /* 0x000fe200078ec0ff */
[----:B------:R4:W-:Y:S02]  /*10c30*/  STL [R1+0x4], R11 ;  /* 0x0000040b01007387 */ /* 0x0009e40000100800 */
[----:B------:R-:W-:-:S04]  /*10c40*/  IMAD.SHL.U32 R8, R8, 0x80, RZ ;  /* 0x0000008008087824 */ /* 0x000fc800078e00ff */
[----:B------:R-:W0:Y:S01]  /*10c50*/  @P1 LDC R9, c[0x0][0x438] ;  /* 0x00010e00ff091b82 */ /* 0x000e220000000800 */
[----:B------:R-:W-:Y:S01]  /*10c60*/  @P1 LOP3.LUT R19, R19, 0x80, RZ, 0xfc, !PT ;  /* 0x0000008013131812 */ /* 0x000fe200078efcff */
[----:B-1----:R-:W-:Y:S01]  /*10c70*/  IMAD.SHL.U32 R3, R3, 0x20, RZ ;  /* 0x0000002003037824 */ /* 0x002fe200078e00ff */
[----:B---3--:R-:W-:-:S04]  /*10c80*/  LOP3.LUT R0, R0, 0x7f, RZ, 0xc0, !PT ;  /* 0x0000007f00007812 */ /* 0x008fc800078ec0ff */
[----:B------:R-:W-:Y:S02]  /*10c90*/  LOP3.LUT R3, R3, 0x60, RZ, 0xc0, !PT ;  /* 0x0000006003037812 */ /* 0x000fe400078ec0ff */
[----:B------:R-:W-:-:S04]  /*10ca0*/  SHF.R.U32.HI R0, RZ, 0x2, R0 ;  /* 0x00000002ff007819 */ /* 0x000fc80000011600 */
[----:B------:R-:W-:Y:S02]  /*10cb0*/  LOP3.LUT R6, R8, R0, R3, 0xfe, !PT ;  /* 0x0000000008067212 */ /* 0x000fe400078efe03 */
[----:B------:R-:W1:Y:S02]  /*10cc0*/  @P1 LDC R3, c[0x0][0x434] ;  /* 0x00010d00ff031b82 */ /* 0x000e640000000800 */
[C---:B------:R-:W-:Y:S01]  /*10cd0*/  ISETP.GE.AND P0, PT, R6.reuse, UR36, PT ;  /* 0x0000002406007c0c */ /* 0x040fe2000bf06270 */
[----:B------:R-:W-:-:S04]  /*10ce0*/  IMAD.IADD R6, R6, 0x1, R18 ;  /* 0x0000000106067824 */ /* 0x000fc800078e0212 */
[----:B------:R-:W-:-:S08]  /*10cf0*/  IMAD.MOV.U32 R7, RZ, RZ, R6 ;  /* 0x000000ffff077224 */ /* 0x000fd000078e0006 */
[----:B------:R-:W3:Y:S01]  /*10d00*/  @!P0 LDC.64 R4, c[0x0][0x428] ;  /* 0x00010a00ff048b82 */ /* 0x000ee20000000a00 */
[----:B-1----:R-:W-:-:S05]  /*10d10*/  @P1 IMAD.HI.U32 R0, R6, R3, RZ ;  /* 0x0000000306001227 */ /* 0x002fca00078e00ff */
[----:B0-----:R-:W-:-:S04]  /*10d20*/  @P1 SHF.R.U32.HI R7, RZ, R9, R0 ;  /* 0x00000009ff071219 */ /* 0x001fc80000011600 */
[--C-:B------:R-:W-:Y:S01]  /*10d30*/  @!P0 SHF.R.S32.HI R3, RZ, 0x1f, R7.reuse ;  /* 0x0000001fff038819 */ /* 0x100fe20000011407 */
[----:B------:R-:W-:Y:S02]  /*10d40*/  @!P0 IMAD.MOV.U32 R2, RZ, RZ, R7 ;  /* 0x000000ffff028224 */ /* 0x000fe400078e0007 */
[-C--:B---3--:R-:W-:Y:S02]  /*10d50*/  @!P0 IMAD R0, R11, R4.reuse, RZ ;  /* 0x000000040b008224 */ /* 0x088fe400078e02ff */
[----:B------:R-:W-:-:S04]  /*10d60*/  @!P0 IMAD.WIDE.U32 R2, R17, R4, R2 ;  /* 0x0000000411028225 */ /* 0x000fc800078e0002 */
[----:B------:R-:W-:Y:S02]  /*10d70*/  @!P0 IMAD R0, R17, R5, R0 ;  /* 0x0000000511008224 */ /* 0x000fe400078e0200 */
[----:B------:R-:W0:Y:S02]  /*10d80*/  @!P0 LDC.64 R4, c[0x0][0x418] ;  /* 0x00010600ff048b82 */ /* 0x000e240000000a00 */
[----:B------:R-:W-:Y:S02]  /*10d90*/  @!P0 IMAD.IADD R0, R3, 0x1, R0 ;  /* 0x0000000103008824 */ /* 0x000fe400078e0200 */
[----:B------:R-:W-:Y:S01]  /*10da0*/  IMAD R3, RZ, RZ, -UR41 ;  /* 0x80000029ff037e24 */ /* 0x000fe2000f8e02ff */
[----:B0-----:R-:W-:-:S04]  /*10db0*/  @!P0 LEA R4, P1, R2, R4, 0x2 ;  /* 0x0000000402048211 */ /* 0x001fc800078210ff */
[----:B------:R-:W-:Y:S01]  /*10dc0*/  @!P0 LEA.HI.X R5, R2, R5, R0, 0x2, P1 ;  /* 0x0000000502058211 */ /* 0x000fe200008f1400 */
[----:B------:R-:W-:Y:S02]  /*10dd0*/  IMAD.U32 R2, RZ, RZ, UR47 ;  /* 0x0000002fff027e24 */ /* 0x000fe4000f8e00ff */
[----:B------:R-:W-:-:S03]  /*10de0*/  IMAD.MOV.U32 R0, RZ, RZ, RZ ;  /* 0x000000ffff007224 */ /* 0x000fc600078e00ff */
[----:B------:R-:W-:Y:S01]  /*10df0*/  ISETP.NE.AND P2, PT, R2, 0x3, PT ;  /* 0x000000030200780c */ /* 0x000fe20003f45270 */
[----:B------:R-:W-:Y:S01]  /*10e00*/  IMAD R22, R22, R3, UR40 ;  /* 0x0000002816167e24 */ /* 0x000fe2000f8e0203 */
[----:B------:R-:W-:Y:S01]  /*10e10*/  LOP3.LUT R19, R19, 0xffffffbf, RZ, 0xc0, !PT ;  /* 0xffffffbf13137812 */ /* 0x000fe200078ec0ff */
[----:B------:R-:W-:Y:S01]  /*10e20*/  IMAD.MOV R3, RZ, RZ, -R7 ;  /* 0x000000ffff037224 */ /* 0x000fe200078e0a07 */
[----:B------:R0:W5:Y:S01]  /*10e30*/  @!P0 LDG.E R0, desc[UR52][R4.64] ;  /* 0x0000003404008981 */ /* 0x000162000c1e1900 */
[----:B------:R-:W-:Y:S01]  /*10e40*/  IMAD.U32 R24, RZ, RZ, UR4 ;  /* 0x00000004ff187e24 */ /* 0x000fe2000f8e00ff */
[----:B------:R-:W-:-:S07]  /*10e50*/  SHF.R.S32.HI R29, RZ, 0x1f, R22 ;  /* 0x0000001fff1d7819 */ /* 0x000fce0000011416 */
[----:B------:R-:W-:Y:S01]  /*10e60*/  @P2 LOP3.LUT R19, R19, 0x40, RZ, 0xfc, !PT ;  /* 0x0000004013132812 */ /* 0x000fe200078efcff */
[----:B0-----:R-:W-:Y:S01]  /*10e70*/  IMAD R5, R10, R3, R6 ;  /* 0x000000030a057224 */ /* 0x001fe200078e0206 */
[----:B----4-:R-:W-:Y:S06]  /*10e80*/  @!P2 BRA `(.L_x_927) ;  /* 0x000000000004a947 */ /* 0x010fec0003800000 */
[----:B------:R-:W-:Y:S01]  /*10e90*/  BPT.TRAP 0x1 ;  /* 0x000000040000795c */ /* 0x000fe20000300000 */
.L_x_927:
        /* <DEDUP_REMOVED lines=18> */
[----:B--2---:R-:W-:Y:S01]  /*10fc0*/  LEA R17, P0, R2, UR4, 0x1 ;  /* 0x0000000402117c11 */ /* 0x004fe2000f8008ff */
[----:B------:R-:W-:-:S05]  /*10fd0*/  IMAD.IADD R6, R3, 0x1, R6 ;  /* 0x0000000103067824 */ /* 0x000fca00078e0206 */
[----:B------:R-:W-:Y:S01]  /*10fe0*/  LEA.HI.X R18, R2, UR5, R6, 0x1, P0 ;  /* 0x0000000502127c11 */ /* 0x000fe200080f0c06 */
[----:B------:R-:W-:Y:S01]  /*10ff0*/  IMAD R6, R23, 0x8, R16 ;  /* 0x0000000817067824 */ /* 0x000fe200078e0210 */
[----:B------:R-:W-:-:S04]  /*11000*/  SHF.L.U32 R2, R26, 0x1f, RZ ;  /* 0x0000001f1a027819 */ /* 0x000fc800000006ff */
[----:B------:R-:W0:Y:S02]  /*11010*/  SYNCS.PHASECHK.TRANS64.TRYWAIT P0, [R6+URZ+0x2d840], R2 ;  /* 0x02d84002060075a7 */ /* 0x000e24000800017f */
[----:B0-----:R-:W-:Y:S05]  /*11020*/  @!P0 BRA `(.L_x_929) ;  /* 0x0000003000988947 */ /* 0x001fea0003800000 */
.L_x_981:
[----:B------:R-:W-:Y:S05]  /*11030*/  BSYNC B0 ;  /* 0x0000000000007941 */ /* 0x000fea0003800000 */
.L_x_928:
[----:B------:R-:W1:Y:S01]  /*11040*/  S2R R9, SR_TID.X ;  /* 0x0000000000097919 */ /* 0x000e620000002100 */
[----:B------:R-:W-:Y:S01]  /*11050*/  ULDC.64 UR4, c[0x0][0x300] ;  /* 0x0000c00000047ab9 */ /* 0x000fe20000000a00 */
[C---:B------:R-:W-:Y:S01]  /*11060*/  LOP3.LUT P4, RZ, R19.reuse, 0x4, RZ, 0xc0, !PT ;  /* 0x0000000413ff7812 */ /* 0x040fe2000788c0ff */
[----:B------:R-:W-:Y:S01]  /*11070*/  IMAD R4, R4, UR4, RZ ;  /* 0x0000000404047c24 */ /* 0x000fe2000f8e02ff */
[----:B------:R-:W-:Y:S01]  /*11080*/  LOP3.LUT P3, RZ, R19, 0x2, RZ, 0xc0, !PT ;  /* 0x0000000213ff7812 */ /* 0x000fe2000786c0ff */
[----:B0-----:R-:W-:Y:S01]  /*11090*/  IMAD.WIDE.U32 R2, R5, UR4, RZ ;  /* 0x0000000405027c25 */ /* 0x001fe2000f8e00ff */
[----:B------:R-:W-:-:S03]  /*110a0*/  LOP3.LUT P2, RZ, R19, 0x1, RZ, 0xc0, !PT ;  /* 0x0000000113ff7812 */ /* 0x000fc6000784c0ff */
[----:B------:R-:W-:Y:S01]  /*110b0*/  IMAD R4, R5, UR5, R4 ;  /* 0x0000000505047c24 */ /* 0x000fe2000f8e0204 */
[----:B------:R-:W-:Y:S02]  /*110c0*/  ULDC.64 UR4, c[0x0][0x310] ;  /* 0x0000c40000047ab9 */ /* 0x000fe40000000a00 */
[----:B------:R-:W-:Y:S02]  /*110d0*/  IMAD R7, R7, UR4, RZ ;  /* 0x0000000407077c24 */ /* 0x000fe4000f8e02ff */
[----:B------:R-:W-:Y:S02]  /*110e0*/  IMAD.IADD R3, R3, 0x1, R4 ;  /* 0x0000000103037824 */ /* 0x000fe400078e0204 */
[C---:B------:R-:W-:Y:S02]  /*110f0*/  IMAD R7, R0.reuse, UR5, R7 ;  /* 0x0000000500077c24 */ /* 0x040fe4000f8e0207 */
[----:B------:R-:W-:Y:S01]  /*11100*/  IMAD.WIDE.U32 R2, R0, UR4, R2 ;  /* 0x0000000400027c25 */ /* 0x000fe2000f8e0002 */
[----:B------:R-:W-:-:S03]  /*11110*/  ULDC.64 UR4, c[0x0][0x308] ;  /* 0x0000c20000047ab9 */ /* 0x000fc60000000a00 */
[----:B------:R-:W-:Y:S02]  /*11120*/  IMAD R5, R29, UR4, RZ ;  /* 0x000000041d057c24 */ /* 0x000fe4000f8e02ff */
[----:B------:R-:W-:Y:S02]  /*11130*/  IMAD.IADD R3, R3, 0x1, R7 ;  /* 0x0000000103037824 */ /* 0x000fe400078e0207 */
[C---:B------:R-:W-:Y:S02]  /*11140*/  IMAD R0, R22.reuse, UR5, R5 ;  /* 0x0000000516007c24 */ /* 0x040fe4000f8e0205 */
[----:B------:R-:W-:Y:S01]  /*11150*/  IMAD.WIDE.U32 R2, R22, UR4, R2 ;  /* 0x0000000416027c25 */ /* 0x000fe2000f8e0002 */
[----:B------:R-:W-:Y:S01]  /*11160*/  ULDC.64 UR4, c[0x0][0x2e8] ;  /* 0x0000ba0000047ab9 */ /* 0x000fe20000000a00 */
[----:B-1----:R-:W-:Y:S02]  /*11170*/  LOP3.LUT R9, R9, 0x7f, RZ, 0xc0, !PT ;  /* 0x0000007f09097812 */ /* 0x002fe400078ec0ff */
[----:B------:R-:W-:Y:S01]  /*11180*/  IMAD.IADD R0, R3, 0x1, R0 ;  /* 0x0000000103007824 */ /* 0x000fe200078e0200 */
[----:B------:R-:W-:Y:S01]  /*11190*/  LEA R4, P0, R2, UR4, 0x1 ;  /* 0x0000000402047c11 */ /* 0x000fe2000f8008ff */
[----:B------:R-:W-:Y:S01]  /*111a0*/  UMOV UR4, 0xffffffff ;  /* 0xffffffff00047882 */ /* 0x000fe20000000000 */
[----:B------:R-:W-:-:S02]  /*111b0*/  SHF.R.U32.HI R10, RZ, 0x2, R9 ;  /* 0x00000002ff0a7819 */ /* 0x000fc40000011609 */
[----:B------:R-:W0:Y:S01]  /*111c0*/  S2R R9, SR_TID.X ;  /* 0x0000000000097919 */ /* 0x000e220000002100 */
[----:B------:R-:W-:Y:S02]  /*111d0*/  LEA.HI.X R0, R2, UR5, R0, 0x1, P0 ;  /* 0x0000000502007c11 */ /* 0x000fe400080f0c00 */
[----:B------:R-:W-:-:S04]  /*111e0*/  IADD3 R5, -R10, UR36, -R8 ;  /* 0x000000240a057c10 */ /* 0x000fc8000fffe908 */
[----:B------:R-:W-:Y:S01]  /*111f0*/  ISETP.GE.AND P0, PT, R5, 0x1, PT ;  /* 0x000000010500780c */ /* 0x000fe20003f06270 */
[C---:B0-----:R-:W-:Y:S02]  /*11200*/  IMAD.SHL.U32 R10, R9.reuse, 0x8, RZ ;  /* 0x00000008090a7824 */ /* 0x041fe400078e00ff */
[----:B------:R-:W-:-:S03]  /*11210*/  IMAD.SHL.U32 R11, R9, 0x8, RZ ;  /* 0x00000008090b7824 */ /* 0x000fc600078e00ff */
[----:B------:R-:W-:-:S04]  /*11220*/  LOP3.LUT R10, R10, 0xd8, RZ, 0xc0, !PT ;  /* 0x000000d80a0a7812 */ /* 0x000fc800078ec0ff */
[----:B------:R-:W-:Y:S01]  /*11230*/  LOP3.LUT R10, R10, 0x18, R9, 0x78, !PT ;  /* 0x000000180a0a7812 */ /* 0x000fe200078e7809 */
[----:B------:R-:W-:-:S03]  /*11240*/  IMAD.SHL.U32 R9, R9, 0x8, RZ ;  /* 0x0000000809097824 */ /* 0x000fc600078e00ff */
[----:B------:R-:W-:Y:S02]  /*11250*/  LOP3.LUT R10, R10, 0x320, R11, 0xf8, !PT ;  /* 0x000003200a0a7812 */ /* 0x000fe400078ef80b */
[----:B------:R-:W-:-:S03]  /*11260*/  LOP3.LUT R9, R9, 0x18, RZ, 0xc0, !PT ;  /* 0x0000001809097812 */ /* 0x000fc600078ec0ff */
[----:B------:R-:W-:Y:S01]  /*11270*/  IMAD R7, R23, 0x3000, R10 ;  /* 0x0000300017077824 */ /* 0x000fe200078e020a */
[----:B------:R-:W-:Y:S06]  /*11280*/  BRA.DIV UR4, `(.L_x_930) ;  /* 0x0000003204147947 */ /* 0x000fec000b800000 */
[----:B------:R-:W0:Y:S01]  /*11290*/  SHFL.IDX PT, R3, R4, RZ, 0x1c1f ;  /* 0x001c1fff04037589 */ /* 0x000e2200000e0000 */
[----:B------:R-:W-:-:S03]  /*112a0*/  @P0 IMAD R8, R7, 0x2, R16 ;  /* 0x0000000207080824 */ /* 0x000fc600078e0210 */
[----:B------:R-:W1:Y:S04]  /*112b0*/  SHFL.IDX PT, R2, R0, RZ, 0x1c1f ;  /* 0x001c1fff00027589 */ /* 0x000e6800000e0000 */
[----:B------:R-:W-:Y:S01]  /*112c0*/  SHFL.IDX PT, R14, R4, 0x3, 0x1c1f ;  /* 0x007c1f00040e7f89 */ /* 0x000fe200000e0000 */
        /* <DEDUP_REMOVED lines=33> */
.L_x_991:
[----:B------:R-:W-:-:S13]  /*114e0*/  ISETP.GE.AND P0, PT, R5, 0x61, PT ;  /* 0x000000610500780c */ /* 0x000fda0003f06270 */
[----:B0-----:R-:W-:Y:S01]  /*114f0*/  @P0 LEA R2, P1, R9, R14, 0x1 ;  /* 0x0000000e09020211 */ /* 0x001fe200078208ff */
        /* <DEDUP_REMOVED lines=10> */
.L_x_931:
        /* <DEDUP_REMOVED lines=11> */
.L_x_932:
[----:B------:R-:W-:Y:S01]  /*11650*/  VIADD R0, R16, 0xc400 ;  /* 0x0000c40010007836 */ /* 0x000fe20000000000 */
[----:B------:R1:W-:Y:S06]  /*11660*/  SYNCS.ARRIVE.TRANS64.A1T0 RZ, [R6+URZ+0x2d830], RZ ;  /* 0x02d830ff06ff79a7 */ /* 0x0003ec000810003f */
[----:B------:R-:W-:Y:S05]  /*11670*/  WARPSYNC.ALL ;  /* 0x0000000000007948 */ /* 0x000fea0003800000 */
[----:B------:R-:W-:Y:S01]  /*11680*/  BAR.SYNC.DEFER_BLOCKING 0x8, 0x200 ;  /* 0x0208000000007b1d */ /* 0x000fe20000010000 */
[----:B------:R-:W-:-:S05]  /*11690*/  LOP3.LUT P0, RZ, R0, 0x1bf, RZ, 0xc0, !PT ;  /* 0x000001bf00ff7812 */ /* 0x000fca000780c0ff */
[----:B------:R-:W-:Y:S08]  /*116a0*/  BSSY B6, `(.L_x_933) ;  /* 0x0000012000067945 */ /* 0x000ff00003800000 */
        /* <DEDUP_REMOVED lines=8> */
[----:B-1----:R-:W-:Y:S02]  /*11730*/  IMAD.U32 R6, RZ, RZ, UR8 ;  /* 0x00000008ff067e24 */ /* 0x002fe4000f8e00ff */
        /* <DEDUP_REMOVED lines=8> */
.L_x_934:
[----:B------:R-:W-:Y:S05]  /*117c0*/  BSYNC B6 ;  /* 0x0000000000067941 */ /* 0x000fea0003800000 */
.L_x_933:
[----:B------:R2:W5:Y:S01]  /*117d0*/  LDL R10, [R1+0xc] ;  /* 0x00000c00010a7983 */ /* 0x0005620000100800 */
[----:B------:R-:W-:Y:S01]  /*117e0*/  UISETP.NE.AND UP0, UPT, UR49, URZ, UPT ;  /* 0x0000003f3100728c */ /* 0x000fe2000bf05270 */
[----:B------:R-:W0:Y:S01]  /*117f0*/  S2R R20, SR_TID.X ;  /* 0x0000000000147919 */ /* 0x000e220000002100 */
[----:B------:R-:W-:Y:S01]  /*11800*/  R2UR UR6, R29 ;  /* 0x000000001d0672ca */ /* 0x000fe200000e0000 */
[----:B------:R-:W-:-:S03]  /*11810*/  ULDC.64 UR8, c[0x0][0x2d8] ;  /* 0x0000b60000087ab9 */ /* 0x000fc60000000a00 */
[----:B------:R-:W-:Y:S01]  /*11820*/  PLOP3.LUT P0, PT, PT, PT, UP0, 0x80, 0x0 ;  /* 0x000000000000781c */ /* 0x000fe20003f0f008 */
[----:B------:R-:W-:Y:S01]  /*11830*/  ULDC UR12, c[0x0][0x448] ;  /* 0x00011200000c7ab9 */ /* 0x000fe20000000800 */
[----:B------:R-:W-:Y:S01]  /*11840*/  R2UR UR7, R22 ;  /* 0x00000000160772ca */ /* 0x000fe200000e0000 */
[----:B------:R-:W-:Y:S01]  /*11850*/  ULDC.64 UR10, c[0x0][0x280] ;  /* 0x0000a000000a7ab9 */ /* 0x000fe20000000a00 */
[C---:B------:R-:W-:Y:S01]  /*11860*/  LOP3.LUT P3, RZ, R19.reuse, 0x400, RZ, 0xc0, !PT ;  /* 0x0000040013ff7812 */ /* 0x040fe2000786c0ff */
[----:B------:R-:W-:Y:S01]  /*11870*/  @UP0 ULDC UR4, c[0x0][0x44c] ;  /* 0x0001130000040ab9 */ /* 0x000fe20000000800 */
[----:B------:R-:W-:Y:S01]  /*11880*/  @UP0 ULDC UR13, c[0x0][0x44c] ;  /* 0x00011300000d0ab9 */ /* 0x000fe20000000800 */
[C---:B------:R-:W-:Y:S02]  /*11890*/  LOP3.LUT P4, RZ, R19.reuse, 0x200, RZ, 0xc0, !PT ;  /* 0x0000020013ff7812 */ /* 0x040fe4000788c0ff */
[----:B------:R-:W-:Y:S02]  /*118a0*/  LOP3.LUT P5, RZ, R19, 0x100, RZ, 0xc0, !PT ;  /* 0x0000010013ff7812 */ /* 0x000fe400078ac0ff */
[C---:B0-----:R-:W-:Y:S01]  /*118b0*/  LOP3.LUT R2, R20.reuse, 0x7f, RZ, 0xc0, !PT ;  /* 0x0000007f14027812 */ /* 0x041fe200078ec0ff */
[----:B------:R-:W-:-:S03]  /*118c0*/  IMAD.SHL.U32 R20, R20, 0x20, RZ ;  /* 0x0000002014147824 */ /* 0x000fc600078e00ff */
[----:B------:R-:W-:Y:S02]  /*118d0*/  SHF.R.U32.HI R2, RZ, 0x2, R2 ;  /* 0x00000002ff027819 */ /* 0x000fe40000011602 */
[----:B------:R-:W-:-:S04]  /*118e0*/  LOP3.LUT R20, R20, 0x60, RZ, 0xc0, !PT ;  /* 0x0000006014147812 */ /* 0x000fc800078ec0ff */
[----:B------:R-:W-:-:S05]  /*118f0*/  LOP3.LUT R2, R2, R20, RZ, 0xfc, !PT ;  /* 0x0000001402027212 */ /* 0x000fca00078efcff */
[----:B-1----:R-:W-:-:S04]  /*11900*/  VIADD R6, R2, UR43 ;  /* 0x0000002b02067c36 */ /* 0x002fc80008000000 */
[----:B------:R-:W-:Y:S01]  /*11910*/  @P0 IMAD.HI.U32 R0, R6, UR4, RZ ;  /* 0x0000000406000c27 */ /* 0x000fe2000f8e00ff */
[----:B------:R-:W-:Y:S01]  /*11920*/  PLOP3.LUT P0, PT, PT, PT, UP0, 0x80, 0x0 ;  /* 0x000000000000781c */ /* 0x000fe20003f0f008 */
[----:B------:R-:W-:Y:S02]  /*11930*/  @UP0 ULDC UR4, c[0x0][0x450] ;  /* 0x0001140000040ab9 */ /* 0x000fe40000000800 */
[----:B------:R-:W-:Y:S01]  /*11940*/  IMAD.MOV.U32 R3, RZ, RZ, R6 ;  /* 0x000000ffff037224 */ /* 0x000fe200078e0006 */
[----:B------:R-:W-:-:S09]  /*11950*/  UIMAD UR6, UR6, UR8, URZ ;  /* 0x00000008060672a4 */ /* 0x000fd2000f8e023f */
[----:B------:R-:W-:Y:S02]  /*11960*/  @P0 SHF.R.U32.HI R3, RZ, UR4, R0 ;  /* 0x00000004ff030c19 */ /* 0x000fe40008011600 */
[----:B------:R-:W-:Y:S01]  /*11970*/  R2UR UR4, R22 ;  /* 0x00000000160472ca */ /* 0x000fe200000e0000 */
[----:B------:R-:W-:Y:S02]  /*11980*/  UIMAD UR7, UR7, UR9, UR6 ;  /* 0x00000009070772a4 */ /* 0x000fe4000f8e0206 */
[----:B------:R-:W-:Y:S01]  /*11990*/  USHF.R.S32.HI UR6, URZ, 0x1f, UR41 ;  /* 0x0000001f3f067899 */ /* 0x000fe20008011429 */
[----:B------:R-:W-:-:S09]  /*119a0*/  SHF.R.S32.HI R0, RZ, 0x1f, R3 ;  /* 0x0000001fff007819 */ /* 0x000fd20000011403 */
[----:B------:R-:W-:-:S03]  /*119b0*/  UIMAD.WIDE.U32 UR4, UR4, UR8, URZ ;  /* 0x00000008040472a5 */ /* 0x000fc6000f8e003f */
[----:B------:R-:W-:Y:S01]  /*119c0*/  ULDC.64 UR8, c[0x0][0x2e0] ;  /* 0x0000b80000087ab9 */ /* 0x000fe20000000a00 */
[----:B------:R-:W-:Y:S02]  /*119d0*/  UIADD3 UR5, UR5, UR7, URZ ;  /* 0x0000000705057290 */ /* 0x000fe4000fffe03f */
[----:B------:R-:W-:Y:S02]  /*119e0*/  UIMAD UR6, UR6, UR8, URZ ;  /* 0x00000008060672a4 */ /* 0x000fe4000f8e023f */
[----:B------:R-:W-:Y:S02]  /*119f0*/  UIMAD.WIDE.U32 UR4, UR41, UR8, UR4 ;  /* 0x00000008290472a5 */ /* 0x000fe4000f8e0004 */
[----:B------:R-:W-:-:S03]  /*11a00*/  UIMAD UR6, UR41, UR9, UR6 ;  /* 0x00000009290672a4 */ /* 0x000fc6000f8e0206 */
[----:B------:R-:W-:Y:S02]  /*11a10*/  ULDC.64 UR8, c[0x0][0x2d0] ;  /* 0x0000b40000087ab9 */ /* 0x000fe40000000a00 */
[----:B------:R-:W-:Y:S01]  /*11a20*/  IMAD R0, R0, UR8, RZ ;  /* 0x0000000800007c24 */ /* 0x000fe2000f8e02ff */
[----:B------:R-:W-:Y:S01]  /*11a30*/  UIADD3 UR5, UR5, UR6, URZ ;  /* 0x0000000605057290 */ /* 0x000fe2000fffe03f */
[----:B------:R-:W-:Y:S02]  /*11a40*/  IMAD.U32 R4, RZ, RZ, UR8 ;  /* 0x00000008ff047e24 */ /* 0x000fe4000f8e00ff */
[C---:B------:R-:W-:Y:S01]  /*11a50*/  IMAD R5, R3.reuse, UR9, R0 ;  /* 0x0000000903057c24 */ /* 0x040fe2000f8e0200 */
[----:B------:R-:W-:Y:S01]  /*11a60*/  ULDC.64 UR6, c[0x0][0x2c8] ;  /* 0x0000b20000067ab9 */ /* 0x000fe20000000a00 */
[----:B------:R-:W-:Y:S02]  /*11a70*/  IMAD.MOV R0, RZ, RZ, -R3 ;  /* 0x000000ffff007224 */ /* 0x000fe400078e0a03 */
[----:B------:R-:W-:-:S04]  /*11a80*/  IMAD.WIDE.U32 R2, R3, R4, UR4 ;  /* 0x0000000403027e25 */ /* 0x000fc8000f8e0004 */
[----:B------:R-:W-:Y:S02]  /*11a90*/  IMAD R0, R0, UR12, R6 ;  /* 0x0000000c00007c24 */ /* 0x000fe4000f8e0206 */
[----:B------:R-:W-:-:S03]  /*11aa0*/  IMAD.IADD R3, R3, 0x1, R5 ;  /* 0x0000000103037824 */ /* 0x000fc600078e0205 */
[----:B------:R-:W-:Y:S01]  /*11ab0*/  SHF.R.S32.HI R5, RZ, 0x1f, R0 ;  /* 0x0000001fff057819 */ /* 0x000fe20000011400 */
[----:B------:R-:W-:-:S04]  /*11ac0*/  IMAD.WIDE.U32 R2, R0, UR6, R2 ;  /* 0x0000000600027c25 */ /* 0x000fc8000f8e0002 */
[----:B------:R-:W-:-:S04]  /*11ad0*/  IMAD R5, R5, UR6, RZ ;  /* 0x0000000605057c24 */ /* 0x000fc8000f8e02ff */
[----:B------:R-:W-:Y:S01]  /*11ae0*/  IMAD R5, R0, UR7, R5 ;  /* 0x0000000700057c24 */ /* 0x000fe2000f8e0205 */
[----:B------:R-:W-:-:S03]  /*11af0*/  LEA R0, P0, R2, UR10, 0x1 ;  /* 0x0000000a02007c11 */ /* 0x000fc6000f8008ff */
[----:B------:R-:W-:-:S05]  /*11b00*/  IMAD.IADD R5, R3, 0x1, R5 ;  /* 0x0000000103057824 */ /* 0x000fca00078e0205 */
[----:B------:R-:W-:Y:S02]  /*11b10*/  LEA.HI.X R5, R2, UR11, R5, 0x1, P0 ;  /* 0x0000000b02057c11 */ /* 0x000fe400080f0c05 */
[----:B------:R-:W-:Y:S01]  /*11b20*/  PLOP3.LUT P0, PT, PT, PT, UP0, 0x80, 0x0 ;  /* 0x000000000000781c */ /* 0x000fe20003f0f008 */
[----:B------:R-:W-:-:S12]  /*11b30*/  VIADD R6, R6, 0x80 ;  /* 0x0000008006067836 */ /* 0x000fd80000000000 */
[----:B------:R-:W-:Y:S01]  /*11b40*/  @P0 IMAD.HI.U32 R3, R6, UR13, RZ ;  /* 0x0000000d06030c27 */ /* 0x000fe2000f8e00ff */
[----:B------:R-:W-:Y:S01]  /*11b50*/  PLOP3.LUT P0, PT, PT, PT, UP0, 0x80, 0x0 ;  /* 0x000000000000781c */ /* 0x000fe20003f0f008 */
[----:B------:R-:W-:Y:S02]  /*11b60*/  @UP0 ULDC UR13, c[0x0][0x450] ;  /* 0x00011400000d0ab9 */ /* 0x000fe40000000800 */
[----:B------:R-:W-:Y:S01]  /*11b70*/  IMAD.MOV.U32 R2, RZ, RZ, R6 ;  /* 0x000000ffff027224 */ /* 0x000fe200078e0006 */
[----:B------:R-:W0:Y:S09]  /*11b80*/  S2R R20, SR_TID.X ;  /* 0x0000000000147919 */ /* 0x000e320000002100 */
[----:B------:R-:W-:-:S05]  /*11b90*/  @P0 SHF.R.U32.HI R2, RZ, UR13, R3 ;  /* 0x0000000dff020c19 */ /* 0x000fca0008011603 */
[----:B------:R-:W-:-:S04]  /*11ba0*/  IMAD.MOV R3, RZ, RZ, -R2 ;  /* 0x000000ffff037224 */ /* 0x000fc800078e0a02 */
[----:B------:R-:W-:Y:S01]  /*11bb0*/  IMAD R6, R3, UR12, R6 ;  /* 0x0000000c03067c24 */ /* 0x000fe2000f8e0206 */
[----:B------:R-:W-:-:S05]  /*11bc0*/  SHF.R.S32.HI R3, RZ, 0x1f, R2 ;  /* 0x0000001fff037819 */ /* 0x000fca0000011402 */
[----:B------:R-:W-:-:S04]  /*11bd0*/  IMAD R3, R3, UR8, RZ ;  /* 0x0000000803037c24 */ /* 0x000fc8000f8e02ff */
[C---:B------:R-:W-:Y:S02]  /*11be0*/  IMAD R7, R2.reuse, UR9, R3 ;  /* 0x0000000902077c24 */ /* 0x040fe4000f8e0203 */
[----:B------:R-:W-:Y:S01]  /*11bf0*/  IMAD.WIDE.U32 R2, R2, R4, UR4 ;  /* 0x0000000402027e25 */ /* 0x000fe2000f8e0004 */
[----:B------:R-:W-:-:S03]  /*11c00*/  SHF.R.S32.HI R4, RZ, 0x1f, R6 ;  /* 0x0000001fff047819 */ /* 0x000fc60000011406 */
[----:B------:R-:W-:Y:S02]  /*11c10*/  IMAD.IADD R3, R3, 0x1, R7 ;  /* 0x0000000103037824 */ /* 0x000fe400078e0207 */
[----:B------:R-:W-:Y:S02]  /*11c20*/  IMAD R4, R4, UR6, RZ ;  /* 0x0000000604047c24 */ /* 0x000fe4000f8e02ff */
[----:B------:R-:W-:-:S04]  /*11c30*/  IMAD.WIDE.U32 R2, R6, UR6, R2 ;  /* 0x0000000606027c25 */ /* 0x000fc8000f8e0002 */
[----:B------:R-:W-:Y:S01]  /*11c40*/  IMAD R7, R6, UR7, R4 ;  /* 0x0000000706077c24 */ /* 0x000fe2000f8e0204 */
[----:B0-----:R-:W-:-:S03]  /*11c50*/  LOP3.LUT R21, R20, 0x7f, RZ, 0xc0, !PT ;  /* 0x0000007f14157812 */ /* 0x001fc600078ec0ff */
[----:B------:R-:W-:Y:S01]  /*11c60*/  IMAD.IADD R6, R3, 0x1, R7 ;  /* 0x0000000103067824 */ /* 0x000fe200078e0207 */
[----:B------:R-:W-:Y:S01]  /*11c70*/  LEA R7, P0, R2, UR10, 0x1 ;  /* 0x0000000a02077c11 */ /* 0x000fe2000f8008ff */
[----:B------:R-:W-:Y:S01]  /*11c80*/  IMAD.SHL.U32 R20, R20, 0x8, RZ ;  /* 0x0000000814147824 */ /* 0x000fe200078e00ff */
[----:B------:R-:W-:Y:S02]  /*11c90*/  UMOV UR4, 0xffffffff ;  /* 0xffffffff00047882 */ /* 0x000fe40000000000 */
[----:B------:R-:W-:Y:S02]  /*11ca0*/  LEA.HI.X R6, R2, UR11, R6, 0x1, P0 ;  /* 0x0000000b02067c11 */ /* 0x000fe400080f0c06 */
[----:B------:R-:W-:Y:S02]  /*11cb0*/  LOP3.LUT R20, R20, 0x18, RZ, 0xc0, !PT ;  /* 0x0000001814147812 */ /* 0x000fe400078ec0ff */
[----:B------:R-:W-:Y:S01]  /*11cc0*/  SHF.R.U32.HI R21, RZ, 0x2, R21 ;  /* 0x00000002ff157819 */ /* 0x000fe20000011615 */
[----:B--2---:R-:W-:Y:S06]  /*11cd0*/  BRA.DIV UR4, `(.L_x_935) ;  /* 0x0000002a04e47947 */ /* 0x004fec000b800000 */
[----:B------:R-:W0:Y:S01]  /*11ce0*/  SHFL.IDX PT, R3, R0, RZ, 0x1c1f ;  /* 0x001c1fff00037589 */ /* 0x000e2200000e0000 */
[----:B------:R-:W-:-:S03]  /*11cf0*/  VIADD R4, R21, UR43 ;  /* 0x0000002b15047c36 */ /* 0x000fc60008000000 */
        /* <DEDUP_REMOVED lines=9> */
[----:B-----5:R-:W-:Y:S04]  /*11d90*/  @!P0 LDGSTS.E.BYPASS.LTC128B.128 [R10+0xc400], desc[UR52][R2.64], !P3 ;  /* 0x0c400000020a8fae */ /* 0x020fe8000d901d74 */
[----:B------:R-:W-:Y:S04]  /*11da0*/  @!P0 LDGSTS.E.BYPASS.LTC128B.128 [R10+0xf400], desc[UR52][R2.64+0x40], !P4 ;  /* 0x0f400040020a8fae */ /* 0x000fe8000e101d74 */
[----:B------:R0:W-:Y:S01]  /*11db0*/  @!P0 LDGSTS.E.BYPASS.LTC128B.128 [R10+0x12400], desc[UR52][R2.64+0x80], !P5 ;  /* 0x12400080020a8fae */ /* 0x0001e2000e901d74 */
[----:B------:R-:W-:Y:S01]  /*11dc0*/  ISETP.GE.AND P0, PT, R8, UR37, PT ;  /* 0x0000002508007c0c */ /* 0x000fe2000bf06270 */
[----:B------:R-:W-:-:S02]  /*11dd0*/  VIADD R8, R4, 0x40 ;  /* 0x0000004004087836 */ /* 0x000fc40000000000 */
        /* <DEDUP_REMOVED lines=10> */
[----:B------:R-:W-:-:S03]  /*11e80*/  ISETP.GE.AND P0, PT, R8, UR37, PT ;  /* 0x0000002508007c0c */ /* 0x000fc6000bf06270 */
[----:B0-----:R-:W0:Y:S04]  /*11e90*/  SHFL.IDX PT, R3, R0, 0x2, 0x1c1f ;  /* 0x005c1f0000037f89 */ /* 0x001e2800000e0000 */
[----:B------:R-:W1:Y:S04]  /*11ea0*/  SHFL.IDX PT, R2, R5, 0x2, 0x1c1f ;  /* 0x005c1f0005027f89 */ /* 0x000e6800000e0000 */
[----:B------:R-:W2:Y:S04]  /*11eb0*/  SHFL.IDX PT, R0, R0, 0x3, 0x1c1f ;  /* 0x007c1f0000007f89 */ /* 0x000ea800000e0000 */
[----:B------:R-:W3:Y:S01]  /*11ec0*/  SHFL.IDX PT, R5, R5, 0x3, 0x1c1f ;  /* 0x007c1f0005057f89 */ /* 0x000ee200000e0000 */
        /* <DEDUP_REMOVED lines=9> */
[----:B------:R-:W-:-:S13]  /*11f60*/  ISETP.GE.AND P0, PT, R2, UR37, PT ;  /* 0x0000002502007c0c */ /* 0x000fda000bf06270 */
[----:B--2---:R-:W-:Y:S02]  /*11f70*/  @!P0 LEA R8, P1, R20, R0, 0x1 ;  /* 0x0000000014088211 */ /* 0x004fe400078208ff */
[----:B------:R-:W-:Y:S03]  /*11f80*/  SHFL.IDX PT, R0, R6, RZ, 0x1c1f ;  /* 0x001c1fff06007589 */ /* 0x000fe600000e0000 */
[----:B---3--:R-:W-:Y:S01]  /*11f90*/  @!P0 IMAD.X R9, RZ, RZ, R5, P1 ;  /* 0x000000ffff098224 */ /* 0x008fe200008e0605 */
[----:B------:R-:W-:Y:S01]  /*11fa0*/  SHFL.IDX PT, R6, R6, 0x1, 0x1c1f ;  /* 0x003c1f0006067f89 */ /* 0x000fe200000e0000 */
[----:B------:R-:W-:Y:S02]  /*11fb0*/  @!P0 IMAD.MOV.U32 R2, RZ, RZ, R8 ;  /* 0x000000ffff028224 */ /* 0x000fe400078e0008 */
[----:B------:R-:W-:-:S05]  /*11fc0*/  @!P0 IMAD.MOV.U32 R3, RZ, RZ, R9 ;  /* 0x000000ffff038224 */ /* 0x000fca00078e0009 */
[----:B------:R-:W-:Y:S04]  /*11fd0*/  @!P0 LDGSTS.E.BYPASS.LTC128B.128 [R10+0xdc00], desc[UR52][R2.64], !P3 ;  /* 0x0dc00000020a8fae */ /* 0x000fe8000d901d74 */
[----:B------:R-:W-:Y:S04]  /*11fe0*/  @!P0 LDGSTS.E.BYPASS.LTC128B.128 [R10+0x10c00], desc[UR52][R2.64+0x40], !P4 ;  /* 0x10c00040020a8fae */ /* 0x000fe8000e101d74 */
[----:B------:R0:W-:Y:S04]  /*11ff0*/  @!P0 LDGSTS.E.BYPASS.LTC128B.128 [R10+0x13c00], desc[UR52][R2.64+0x80], !P5 ;  /* 0x13c00080020a8fae */ /* 0x0001e8000e901d74 */
[----:B0-----:R-:W0:Y:S01]  /*12000*/  SHFL.IDX PT, R2, R7, RZ, 0x1c1f ;  /* 0x001c1fff07027589 */ /* 0x001e2200000e0000 */
[----:B------:R-:W-:-:S05]  /*12010*/  VIADD R3, R4, 0x80 ;  /* 0x0000008004037836 */ /* 0x000fca0000000000 */
[----:B------:R-:W-:-:S13]  /*12020*/  ISETP.GE.AND P0, PT, R3, UR37, PT ;  /* 0x0000002503007c0c */ /* 0x000fda000bf06270 */
[----:B0-----:R-:W-:-:S05]  /*12030*/  @!P0 LEA R5, P1, R20, R2, 0x1 ;  /* 0x0000000214058211 */ /* 0x001fca00078208ff */
[----:B------:R-:W-:Y:S02]  /*12040*/  @!P0 IMAD.X R0, RZ, RZ, R0, P1 ;  /* 0x000000ffff008224 */ /* 0x000fe400008e0600 */
[----:B------:R-:W-:Y:S02]  /*12050*/  @!P0 IMAD.MOV.U32 R2, RZ, RZ, R5 ;  /* 0x000000ffff028224 */ /* 0x000fe400078e0005 */
[----:B------:R-:W-:-:S05]  /*12060*/  @!P0 IMAD.MOV.U32 R3, RZ, RZ, R0 ;  /* 0x000000ffff038224 */ /* 0x000fca00078e0000 */
[----:B------:R0:W-:Y:S04]  /*12070*/  @!P0 LDGSTS.E.BYPASS.LTC128B.128 [R10+0xe400], desc[UR52][R2.64], !P3 ;  /* 0x0e400000020a8fae */ /* 0x0001e8000d901d74 */
[----:B------:R0:W-:Y:S04]  /*12080*/  @!P0 LDGSTS.E.BYPASS.LTC128B.128 [R10+0x11400], desc[UR52][R2.64+0x40], !P4 ;  /* 0x11400040020a8fae */ /* 0x0001e8000e101d74 */
[----:B------:R0:W-:Y:S02]  /*12090*/  @!P0 LDGSTS.E.BYPASS.LTC128B.128 [R10+0x14400], desc[UR52][R2.64+0x80], !P5 ;  /* 0x14400080020a8fae */ /* 0x0001e4000e901d74 */
.L_x_1004:
[----:B------:R-:W-:-:S05]  /*120a0*/  VIADD R4, R4, 0xa0 ;  /* 0x000000a004047836 */ /* 0x000fca0000000000 */
[----:B------:R-:W-:-:S13]  /*120b0*/  ISETP.GE.AND P0, PT, R4, UR37, PT ;  /* 0x0000002504007c0c */ /* 0x000fda000bf06270 */
[----:B0-----:R-:W-:-:S05]  /*120c0*/  @!P0 LEA R2, P1, R20, R14, 0x1 ;  /* 0x0000000e14028211 */ /* 0x001fca00078208ff */
[----:B------:R-:W-:-:S05]  /*120d0*/  @!P0 IMAD.X R3, RZ, RZ, R6, P1 ;  /* 0x000000ffff038224 */ /* 0x000fca00008e0606 */
[----:B------:R-:W-:Y:S01]  /*120e0*/  @!PT LDS RZ, [RZ] ;  /* 0x00000000fffff984 */ /* 0x000fe20000000800 */
[----:B------:R-:W-:Y:S01]  /*120f0*/  @!PT LDS RZ, [RZ] ;  /* 0x00000000fffff984 */ /* 0x000fe20000000800 */
[----:B------:R-:W-:Y:S01]  /*12100*/  @!PT LDS RZ, [RZ] ;  /* 0x00000000fffff984 */ /* 0x000fe20000000800 */
[----:B------:R0:W-:Y:S04]  /*12110*/  @!P0 LDGSTS.E.BYPASS.LTC128B.128 [R10+0xec00], desc[UR52][R2.64], !P3 ;  /* 0x0ec00000020a8fae */ /* 0x0001e8000d901d74 */
[----:B------:R0:W-:Y:S04]  /*12120*/  @!P0 LDGSTS.E.BYPASS.LTC128B.128 [R10+0x11c00], desc[UR52][R2.64+0x40], !P4 ;  /* 0x11c00040020a8fae */ /* 0x0001e8000e101d74 */
[----:B------:R0:W-:Y:S01]  /*12130*/  @!P0 LDGSTS.E.BYPASS.LTC128B.128 [R10+0x14c00], desc[UR52][R2.64+0x80], !P5 ;  /* 0x14c00080020a8fae */ /* 0x0001e2000e901d74 */
[----:B------:R-:W-:Y:S01]  /*12140*/  PLOP3.LUT P0, PT, PT, PT, PT, 0x80, 0x0 ;  /* 0x000000000000781c */ /* 0x000fe20003f0f070 */
[----:B------:R-:W-:-:S12]  /*12150*/  NOP ;  /* 0x0000000000007918 */ /* 0x000fd80000000000 */
.L_x_936:
[----:B------:R-:W-:Y:S02]  /*12160*/  PLOP3.LUT P1, PT, P1, P0, PT, 0xa2, 0x0 ;  /* 0x000000000000781c */ /* 0x000fe40000f21472 */
[----:B------:R-:W-:-:S08]  /*12170*/  @P0 R2UR P1, UR4, R16 ;  /* 0x00000000100402ca */ /* 0x000fd00000020000 */
[----:B------:R-:W-:-:S05]  /*12180*/  @P0 PLOP3.LUT P0, PT, P1, PT, PT, 0x80, 0x0 ;  /* 0x000000000000081c */ /* 0x000fca0000f0f070 */
[----:B------:R-:W-:Y:S01]  /*12190*/  @!P1 SYNCS.ARRIVE.TRANS64.RED.A0T1 RZ, [UR4+0x2d800], RZ ;  /* 0x02d800ffffff99a7 */ /* 0x000fe20008200404 */
[----:B------:R-:W-:Y:S07]  /*121a0*/  @!P1 ARRIVES.LDGSTSBAR.64.TRANSCNT [UR4+0x2d800] ;  /* 0x02d80000ff0099b0 */ /* 0x000fee0008000a84 */
[----:B------:R-:W-:Y:S05]  /*121b0*/  @P0 BRA.U.ANY `(.L_x_936) ;  /* 0xfffffffd00e80947 */ /* 0x000fea000393ffff */
[----:B0-----:R-:W2:Y:S02]  /*121c0*/  LDL.LU R2, [R1+0x14] ;  /* 0x0000140001027983 */ /* 0x001ea40000300800 */
        /* <DEDUP_REMOVED lines=9> */
[----:B------:R-:W1:Y:S03]  /*12260*/  SYNCS.PHASECHK.TRANS64.TRYWAIT P0, [R16+URZ+0x2d820], R3 ;  /* 0x02d82003100075a7 */ /* 0x000e66000800017f */
[----:B01----:R-:W-:Y:S05]  /*12270*/  @!P0 BRA `(.L_x_938) ;  /* 0x0000002c00888947 */ /* 0x003fea0003800000 */
.L_x_1005:
[----:B------:R-:W-:Y:S05]  /*12280*/  BSYNC B0 ;  /* 0x0000000000007941 */ /* 0x000fea0003800000 */
.L_x_937:
[----:B------:R-:W-:-:S04]  /*12290*/  UIADD3 UR4, UR44, -0x2, URZ ;  /* 0xfffffffe2c047890 */ /* 0x000fc8000fffe03f */
[----:B------:R-:W-:-:S06]  /*122a0*/  UISETP.GE.AND UP0, UPT, UR4, UR45, UPT ;  /* 0x0000002d0400728c */ /* 0x000fcc000bf06270 */
[----:B------:R-:W-:-:S13]  /*122b0*/  PLOP3.LUT P0, PT, PT, PT, UP0, 0x40, 0x0 ;  /* 0x000000000000781c */ /* 0x000fda0003f0e808 */
[----:B------:R-:W-:Y:S05]  /*122c0*/  @P0 BRA `(.L_x_939) ;  /* 0x0000000c00d00947 */ /* 0x000fea0003800000 */
[----:B------:R-:W-:Y:S01]  /*122d0*/  BSSY B0, `(.L_x_939) ;  /* 0x00000f3000007945 */ /* 0x000fe20003800000 */
[----:B------:R-:W-:Y:S02]  /*122e0*/  IMAD.MOV.U32 R9, RZ, RZ, R23 ;  /* 0x000000ffff097224 */ /* 0x000fe400078e0017 */
[----:B------:R-:W-:Y:S02]  /*122f0*/  IMAD.MOV.U32 R20, RZ, RZ, R26 ;  /* 0x000000ffff147224 */ /* 0x000fe400078e001a */
[----:B------:R-:W-:Y:S02]  /*12300*/  IMAD.MOV.U32 R28, RZ, RZ, R24 ;  /* 0x000000ffff1c7224 */ /* 0x000fe400078e0018 */
[----:B------:R-:W-:-:S07]  /*12310*/  IMAD.U32 R0, RZ, RZ, UR4 ;  /* 0x00000004ff007e24 */ /* 0x000fce000f8e00ff */
.L_x_952:
[----:B------:R-:W2:Y:S01]  /*12320*/  LDL R8, [R1+0x8] ;  /* 0x0000080001087983 */ /* 0x000ea20000100800 */
[----:B------:R-:W1:Y:S03]  /*12330*/  LDC R4, c[0x0][0x430] ;  /* 0x00010c00ff047b82 */ /* 0x000e660000000800 */
[----:B------:R-:W3:Y:S04]  /*12340*/  LDL R6, [R1+0x4] ;  /* 0x0000040001067983 */ /* 0x000ee80000100800 */
[----:B------:R-:W4:Y:S01]  /*12350*/  LDL R7, [R1] ;  /* 0x0000000001077983 */ /* 0x000f220000100800 */
[----:B0-----:R-:W0:Y:S01]  /*12360*/  S2R R3, SR_TID.X ;  /* 0x0000000000037919 */ /* 0x001e220000002100 */
        /* <DEDUP_REMOVED lines=13> */
[----:B0-----:R-:W-:Y:S01]  /*12440*/  @P0 SHF.R.U32.HI R4, RZ, R2, R3 ;  /* 0x00000002ff040219 */ /* 0x001fe20000011603 */
        /* <DEDUP_REMOVED lines=24> */
.L_x_940:
[----:B------:R-:W-:Y:S01]  /*125d0*/  IMAD R6, R23, 0x8, R16 ;  /* 0x0000000817067824 */ /* 0x000fe200078e0210 */
[----:B------:R-:W-:Y:S01]  /*125e0*/  SHF.L.U32 R0, R26, 0x1f, RZ ;  /* 0x0000001f1a007819 */ /* 0x000fe200000006ff */
[----:B------:R-:W-:Y:S03]  /*125f0*/  BSSY B1, `(.L_x_941) ;  /* 0x0000003000017945 */ /* 0x000fe60003800000 */
[----:B------:R-:W0:Y:S02]  /*12600*/  SYNCS.PHASECHK.TRANS64.TRYWAIT P0, [R6+URZ+0x2d840], R0 ;  /* 0x02d84000060075a7 */ /* 0x000e24000800017f */
[----:B0-----:R-:W-:Y:S05]  /*12610*/  @!P0 BRA `(.L_x_942) ;  /* 0x0000002800b48947 */ /* 0x001fea0003800000 */
.L_x_1006:
[----:B------:R-:W-:Y:S05]  /*12620*/  BSYNC B1 ;  /* 0x0000000000017941 */ /* 0x000fea0003800000 */
.L_x_941:
[----:B------:R-:W1:Y:S01]  /*12630*/  S2R R12, SR_TID.X ;  /* 0x00000000000c7919 */ /* 0x000e620000002100 */
[----:B------:R-:W-:Y:S01]  /*12640*/  SHF.R.S32.HI R21, RZ, 0x1f, R5 ;  /* 0x0000001fff157819 */ /* 0x000fe20000011405 */
[----:B------:R-:W-:Y:S01]  /*12650*/  ULDC.64 UR4, c[0x0][0x300] ;  /* 0x0000c00000047ab9 */ /* 0x000fe20000000a00 */
[----:B------:R-:W-:Y:S01]  /*12660*/  LOP3.LUT P3, RZ, R19, 0x4, RZ, 0xc0, !PT ;  /* 0x0000000413ff7812 */ /* 0x000fe2000786c0ff */
[----:B------:R-:W-:Y:S01]  /*12670*/  IMAD.WIDE.U32 R2, R5, UR4, RZ ;  /* 0x0000000405027c25 */ /* 0x000fe2000f8e00ff */
[C---:B------:R-:W-:Y:S02]  /*12680*/  LOP3.LUT P2, RZ, R19.reuse, 0x2, RZ, 0xc0, !PT ;  /* 0x0000000213ff7812 */ /* 0x040fe4000784c0ff */
[----:B------:R-:W-:Y:S01]  /*12690*/  LOP3.LUT P1, RZ, R19, 0x1, RZ, 0xc0, !PT ;  /* 0x0000000113ff7812 */ /* 0x000fe2000782c0ff */
        /* <DEDUP_REMOVED lines=10> */
[----:B-1----:R-:W-:Y:S02]  /*12740*/  IMAD.SHL.U32 R8, R12, 0x8, RZ ;  /* 0x000000080c087824 */ /* 0x002fe400078e00ff */
[C---:B------:R-:W-:Y:S02]  /*12750*/  IMAD R0, R22.reuse, UR5, R0 ;  /* 0x0000000516007c24 */ /* 0x040fe4000f8e0200 */
[----:B------:R-:W-:Y:S01]  /*12760*/  IMAD.WIDE.U32 R2, R22, UR4, R2 ;  /* 0x0000000416027c25 */ /* 0x000fe2000f8e0002 */
[----:B------:R-:W-:Y:S01]  /*12770*/  LOP3.LUT R8, R8, 0xd8, RZ, 0xc0, !PT ;  /* 0x000000d808087812 */ /* 0x000fe200078ec0ff */
[----:B------:R-:W-:-:S02]  /*12780*/  ULDC.64 UR4, c[0x0][0x2e8] ;  /* 0x0000ba0000047ab9 */ /* 0x000fc40000000a00 */
[----:B------:R-:W-:Y:S01]  /*12790*/  IMAD.SHL.U32 R11, R12, 0x8, RZ ;  /* 0x000000080c0b7824 */ /* 0x000fe200078e00ff */
[----:B------:R-:W-:Y:S01]  /*127a0*/  LOP3.LUT R8, R8, 0x18, R12, 0x78, !PT ;  /* 0x0000001808087812 */ /* 0x000fe200078e780c */
[----:B------:R-:W-:Y:S01]  /*127b0*/  IMAD.IADD R0, R0, 0x1, R3 ;  /* 0x0000000100007824 */ /* 0x000fe200078e0203 */
[----:B------:R-:W-:Y:S01]  /*127c0*/  LEA R7, P0, R2, UR4, 0x1 ;  /* 0x0000000402077c11 */ /* 0x000fe2000f8008ff */
[----:B------:R-:W-:Y:S01]  /*127d0*/  UMOV UR4, 0xffffffff ;  /* 0xffffffff00047882 */ /* 0x000fe20000000000 */
[----:B------:R-:W-:Y:S02]  /*127e0*/  LOP3.LUT R8, R8, 0x320, R11, 0xf8, !PT ;  /* 0x0000032008087812 */ /* 0x000fe400078ef80b */
[----:B------:R-:W-:-:S03]  /*127f0*/  LEA.HI.X R10, R2, UR5, R0, 0x1, P0 ;  /* 0x00000005020a7c11 */ /* 0x000fc600080f0c00 */
[----:B------:R-:W-:Y:S01]  /*12800*/  IMAD R8, R23, 0x3000, R8 ;  /* 0x0000300017087824 */ /* 0x000fe200078e0208 */
[----:B------:R-:W-:Y:S06]  /*12810*/  BRA.DIV UR4, `(.L_x_943) ;  /* 0x0000002a04487947 */ /* 0x000fec000b800000 */
[----:B------:R-:W0:Y:S01]  /*12820*/  S2R R3, SR_TID.X ;  /* 0x0000000000037919 */ /* 0x000e220000002100 */
        /* <DEDUP_REMOVED lines=27> */
.L_x_1016:
        /* <DEDUP_REMOVED lines=10> */
.L_x_944:
        /* <DEDUP_REMOVED lines=11> */
.L_x_945:
[----:B------:R1:W-:Y:S01]  /*12b30*/  SYNCS.ARRIVE.TRANS64.A1T0 RZ, [R6+URZ+0x2d830], RZ ;  /* 0x02d830ff06ff79a7 */ /* 0x0003e2000810003f */
[----:B------:R-:W-:Y:S05]  /*12b40*/  @!P2 BRA `(.L_x_946) ;  /* 0x000000000004a947 */ /* 0x000fea0003800000 */
[----:B------:R-:W-:Y:S01]  /*12b50*/  BPT.TRAP 0x1 ;  /* 0x000000040000795c */ /* 0x000fe20000300000 */
.L_x_946:
[----:B------:R-:W-:Y:S01]  /*12b60*/  SHF.L.U32 R2, R20, 0x1f, RZ ;  /* 0x0000001f14027819 */ /* 0x000fe200000006ff */
[----:B-1----:R-:W-:Y:S01]  /*12b70*/  IMAD R6, R9, 0x8, R16 ;  /* 0x0000000809067824 */ /* 0x002fe200078e0210 */
[----:B------:R-:W-:Y:S03]  /*12b80*/  BSSY B1, `(.L_x_947) ;  /* 0x0000003000017945 */ /* 0x000fe60003800000 */
[----:B------:R-:W1:Y:S02]  /*12b90*/  SYNCS.PHASECHK.TRANS64.TRYWAIT P0, [R6+URZ+0x2d860], R2 ;  /* 0x02d86002060075a7 */ /* 0x000e64000800017f */
[----:B-1----:R-:W-:Y:S05]  /*12ba0*/  @!P0 BRA `(.L_x_948) ;  /* 0x0000002800a88947 */ /* 0x002fea0003800000 */
.L_x_1017:
[----:B------:R-:W-:Y:S05]  /*12bb0*/  BSYNC B1 ;  /* 0x0000000000017941 */ /* 0x000fea0003800000 */
.L_x_947:
[----:B------:R-:W0:Y:S01]  /*12bc0*/  S2R R3, SR_TID.X ;  /* 0x0000000000037919 */ /* 0x000e220000002100 */
[----:B-1----:R-:W-:Y:S01]  /*12bd0*/  IMAD.MOV.U32 R2, RZ, RZ, -0x80 ;  /* 0xffffff80ff027424 */ /* 0x002fe200078e00ff */
[----:B------:R-:W-:Y:S01]  /*12be0*/  UMOV UR4, 0xffffffff ;  /* 0xffffffff00047882 */ /* 0x000fe20000000000 */
[C---:B------:R-:W-:Y:S02]  /*12bf0*/  LOP3.LUT P3, RZ, R19.reuse, 0x20, RZ, 0xc0, !PT ;  /* 0x0000002013ff7812 */ /* 0x040fe4000786c0ff */
[----:B------:R-:W-:Y:S01]  /*12c00*/  IMAD R2, R28, R2, UR36 ;  /* 0x000000241c027e24 */ /* 0x000fe2000f8e0202 */
[C---:B------:R-:W-:Y:S02]  /*12c10*/  LOP3.LUT P2, RZ, R19.reuse, 0x10, RZ, 0xc0, !PT ;  /* 0x0000001013ff7812 */ /* 0x040fe4000784c0ff */
[----:B------:R-:W-:Y:S01]  /*12c20*/  LOP3.LUT P1, RZ, R19, 0x8, RZ, 0xc0, !PT ;  /* 0x0000000813ff7812 */ /* 0x000fe2000782c0ff */
[C---:B0-----:R-:W-:Y:S02]  /*12c30*/  IMAD.SHL.U32 R7, R3.reuse, 0x8, RZ ;  /* 0x0000000803077824 */ /* 0x041fe400078e00ff */
[----:B------:R-:W-:-:S03]  /*12c40*/  IMAD.SHL.U32 R8, R3, 0x8, RZ ;  /* 0x0000000803087824 */ /* 0x000fc600078e00ff */
[----:B------:R-:W-:-:S04]  /*12c50*/  LOP3.LUT R7, R7, 0xd8, RZ, 0xc0, !PT ;  /* 0x000000d807077812 */ /* 0x000fc800078ec0ff */
[----:B------:R-:W-:Y:S02]  /*12c60*/  LOP3.LUT R7, R7, 0x18, R3, 0x78, !PT ;  /* 0x0000001807077812 */ /* 0x000fe400078e7803 */
[----:B------:R-:W-:Y:S02]  /*12c70*/  LOP3.LUT R3, R3, 0x7f, RZ, 0xc0, !PT ;  /* 0x0000007f03037812 */ /* 0x000fe400078ec0ff */
[----:B------:R-:W-:Y:S02]  /*12c80*/  LOP3.LUT R7, R7, 0x320, R8, 0xf8, !PT ;  /* 0x0000032007077812 */ /* 0x000fe400078ef808 */
[----:B------:R-:W-:-:S03]  /*12c90*/  SHF.R.U32.HI R3, RZ, 0x2, R3 ;  /* 0x00000002ff037819 */ /* 0x000fc60000011603 */
[----:B------:R-:W-:Y:S02]  /*12ca0*/  IMAD R7, R9, 0x3000, R7 ;  /* 0x0000300009077824 */ /* 0x000fe400078e0207 */
[----:B------:R-:W-:Y:S01]  /*12cb0*/  IMAD.IADD R8, R2, 0x1, -R3 ;  /* 0x0000000102087824 */ /* 0x000fe200078e0a03 */
[----:B------:R-:W-:Y:S06]  /*12cc0*/  BRA.DIV UR4, `(.L_x_949) ;  /* 0x0000002a04747947 */ /* 0x000fec000b800000 */
[----:B------:R-:W0:Y:S01]  /*12cd0*/  SHFL.IDX PT, R2, R17, RZ, 0x1c1f ;  /* 0x001c1fff11027589 */ /* 0x000e2200000e0000 */
        /* <DEDUP_REMOVED lines=33> */
.L_x_1027:
        /* <DEDUP_REMOVED lines=21> */
[----:B------:R-:W-:Y:S02]  /*13040*/  ULDC.64 UR4, c[0x0][0x330] ;  /* 0x0000cc0000047ab9 */ /* 0x000fe40000000a00 */
[----:B------:R-:W-:Y:S02]  /*13050*/  IMAD R5, R29, UR4, RZ ;  /* 0x000000041d057c24 */ /* 0x000fe4000f8e02ff */
[----:B------:R-:W-:Y:S02]  /*13060*/  IMAD.IADD R3, R3, 0x1, R25 ;  /* 0x0000000103037824 */ /* 0x000fe400078e0219 */
[C---:B------:R-:W-:Y:S02]  /*13070*/  IMAD R5, R22.reuse, UR5, R5 ;  /* 0x0000000516057c24 */ /* 0x040fe4000f8e0205 */
[----:B------:R-:W-:Y:S01]  /*13080*/  IMAD.WIDE.U32 R2, R22, UR4, R2 ;  /* 0x0000000416027c25 */ /* 0x000fe2000f8e0002 */
[----:B------:R-:W-:-:S03]  /*13090*/  ULDC.64 UR4, c[0x0][0x318] ;  /* 0x0000c60000047ab9 */ /* 0x000fc60000000a00 */
[----:B------:R-:W-:Y:S01]  /*130a0*/  IMAD.IADD R3, R5, 0x1, R3 ;  /* 0x0000000105037824 */ /* 0x000fe200078e0203 */
[----:B0-----:R-:W-:-:S04]  /*130b0*/  LEA R17, P0, R2, UR4, 0x1 ;  /* 0x0000000402117c11 */ /* 0x001fc8000f8008ff */
[----:B------:R-:W-:Y:S02]  /*130c0*/  LEA.HI.X R18, R2, UR5, R3, 0x1, P0 ;  /* 0x0000000502127c11 */ /* 0x000fe400080f0c03 */
[----:B------:R-:W-:-:S13]  /*130d0*/  PLOP3.LUT P0, PT, PT, PT, PT, 0x80, 0x0 ;  /* 0x000000000000781c */ /* 0x000fda0003f0f070 */
.L_x_950:
        /* <DEDUP_REMOVED lines=11> */
.L_x_951:
[C---:B------:R-:W-:Y:S01]  /*13190*/  ISETP.GT.AND P0, PT, R24.reuse, UR45, PT ;  /* 0x0000002d18007c0c */ /* 0x040fe2000bf04270 */
[----:B------:R1:W-:Y:S01]  /*131a0*/  SYNCS.ARRIVE.TRANS64.A1T0 RZ, [R6+URZ+0x2d850], RZ ;  /* 0x02d850ff06ff79a7 */ /* 0x0003e2000810003f */
[----:B------:R-:W-:Y:S02]  /*131b0*/  VIADD R0, R24, 0xffffffff ;  /* 0xffffffff18007836 */ /* 0x000fe40000000000 */
[----:B------:R-:W-:Y:S02]  /*131c0*/  IMAD.MOV.U32 R9, RZ, RZ, R23 ;  /* 0x000000ffff097224 */ /* 0x000fe400078e0017 */
[----:B------:R-:W-:Y:S02]  /*131d0*/  IMAD.MOV.U32 R20, RZ, RZ, R26 ;  /* 0x000000ffff147224 */ /* 0x000fe400078e001a */
[----:B------:R-:W-:-:S05]  /*131e0*/  IMAD.MOV.U32 R28, RZ, RZ, R24 ;  /* 0x000000ffff1c7224 */ /* 0x000fca00078e0018 */
[----:B-1----:R-:W-:Y:S05]  /*131f0*/  @P0 BRA `(.L_x_952) ;  /* 0xfffffff000480947 */ /* 0x002fea000383ffff */
[----:B------:R-:W-:Y:S05]  /*13200*/  BSYNC B0 ;  /* 0x0000000000007941 */ /* 0x000fea0003800000 */
.L_x_939:
[----:B------:R-:W1:Y:S01]  /*13210*/  S2R R0, SR_TID.X ;  /* 0x0000000000007919 */ /* 0x000e620000002100 */
[----:B------:R-:W-:Y:S01]  /*13220*/  BSSY B0, `(.L_x_953) ;  /* 0x0000011000007945 */ /* 0x000fe20003800000 */
[----:B-1----:R-:W-:-:S04]  /*13230*/  LOP3.LUT R0, R0, 0x7f, RZ, 0xc0, !PT ;  /* 0x0000007f00007812 */ /* 0x002fc800078ec0ff */
[----:B------:R-:W-:-:S13]  /*13240*/  ISETP.NE.AND P2, PT, R0, RZ, PT ;  /* 0x000000ff0000720c */ /* 0x000fda0003f45270 */
[----:B------:R-:W-:Y:S05]  /*13250*/  @P2 BRA `(.L_x_954) ;  /* 0x0000000000342947 */ /* 0x000fea0003800000 */
[----:B------:R-:W1:Y:S01]  /*13260*/  S2R R7, SR_LANEID ;  /* 0x0000000000077919 */ /* 0x000e620000000000 */
[----:B------:R-:W-:Y:S01]  /*13270*/  VOTEU.ANY UR4, UPT, PT ;  /* 0x0000000000047886 */ /* 0x000fe200038e0100 */
[----:B0-----:R-:W0:Y:S01]  /*13280*/  LDC.64 R2, c[0x0][0xc80] ;  /* 0x00032000ff027b82 */ /* 0x001e220000000a00 */
[----:B------:R-:W1:Y:S08]  /*13290*/  FLO.U32 R0, UR4 ;  /* 0x0000000400007d00 */ /* 0x000e7000080e0000 */
[----:B------:R-:W0:Y:S01]  /*132a0*/  POPC R5, UR4 ;  /* 0x0000000400057d09 */ /* 0x000e220008000000 */
[----:B-1----:R-:W-:-:S13]  /*132b0*/  ISETP.EQ.U32.AND P0, PT, R0, R7, PT ;  /* 0x000000070000720c */ /* 0x002fda0003f02070 */
[----:B0-----:R-:W2:Y:S01]  /*132c0*/  @P0 ATOMG.E.ADD.STRONG.GPU PT, R3, desc[UR52][R2.64], R5 ;  /* 0x00000005020309a8 */ /* 0x001ea200081ee1f4 */
[----:B------:R-:W0:Y:S02]  /*132d0*/  S2R R4, SR_LTMASK ;  /* 0x0000000000047919 */ /* 0x000e240000003900 */
[----:B0-----:R-:W-:-:S04]  /*132e0*/  LOP3.LUT R4, R4, UR4, RZ, 0xc0, !PT ;  /* 0x0000000404047c12 */ /* 0x001fc8000f8ec0ff */
[----:B------:R-:W0:Y:S01]  /*132f0*/  POPC R7, R4 ;  /* 0x0000000400077309 */ /* 0x000e220000000000 */
[----:B--2---:R-:W0:Y:S02]  /*13300*/  SHFL.IDX PT, R0, R3, R0, 0x1f ;  /* 0x00001f0003007589 */ /* 0x004e2400000e0000 */
[----:B0-----:R-:W-:-:S05]  /*13310*/  IADD3 R0, R0, UR46, R7 ;  /* 0x0000002e00007c10 */ /* 0x001fca000fffe007 */
[----:B------:R1:W-:Y:S02]  /*13320*/  STL [R1+0x10], R0 ;  /* 0x0000100001007387 */ /* 0x0003e40000100800 */
.L_x_954:
[----:B------:R-:W-:Y:S05]  /*13330*/  BSYNC B0 ;  /* 0x0000000000007941 */ /* 0x000fea0003800000 */
.L_x_953:
[----:B-1----:R-:W-:-:S05]  /*13340*/  IMAD.U32 R0, RZ, RZ, UR47 ;  /* 0x0000002fff007e24 */ /* 0x002fca000f8e00ff */
[----:B------:R-:W-:-:S13]  /*13350*/  ISETP.NE.AND P0, PT, R0, 0x3, PT ;  /* 0x000000030000780c */ /* 0x000fda0003f05270 */
[----:B------:R-:W-:Y:S05]  /*13360*/  @!P0 BRA `(.L_x_955) ;  /* 0x0000000000048947 */ /* 0x000fea0003800000 */
[----:B------:R-:W-:Y:S01]  /*13370*/  BPT.TRAP 0x1 ;  /* 0x000000040000795c */ /* 0x000fe20000300000 */
.L_x_955:
[----:B------:R-:W-:Y:S01]  /*13380*/  IMAD R4, R23, 0x8, R16 ;  /* 0x0000000817047824 */ /* 0x000fe200078e0210 */
[----:B0-----:R-:W-:Y:S01]  /*13390*/  SHF.L.U32 R3, R26, 0x1f, RZ ;  /* 0x0000001f1a037819 */ /* 0x001fe200000006ff */
[----:B------:R-:W-:Y:S03]  /*133a0*/  BSSY B0, `(.L_x_956) ;  /* 0x0000003000007945 */ /* 0x000fe60003800000 */
[----:B------:R-:W0:Y:S02]  /*133b0*/  SYNCS.PHASECHK.TRANS64.TRYWAIT P0, [R4+URZ+0x2d860], R3 ;  /* 0x02d86003040075a7 */ /* 0x000e24000800017f */
[----:B0-----:R-:W-:Y:S05]  /*133c0*/  @!P0 BRA `(.L_x_957) ;  /* 0x0000002800188947 */ /* 0x001fea0003800000 */
.L_x_1028:
[----:B------:R-:W-:Y:S05]  /*133d0*/  BSYNC B0 ;  /* 0x0000000000007941 */ /* 0x000fea0003800000 */
.L_x_956:
[----:B------:R-:W1:Y:S01]  /*133e0*/  S2R R7, SR_TID.X ;  /* 0x0000000000077919 */ /* 0x000e620000002100 */
[----:B------:R-:W-:Y:S01]  /*133f0*/  IMAD.MOV.U32 R5, RZ, RZ, -0x80 ;  /* 0xffffff80ff057424 */ /* 0x000fe200078e00ff */
[----:B------:R-:W-:Y:S01]  /*13400*/  UMOV UR4, 0xffffffff ;  /* 0xffffffff00047882 */ /* 0x000fe20000000000 */
[C---:B------:R-:W-:Y:S02]  /*13410*/  LOP3.LUT P4, RZ, R19.reuse, 0x20, RZ, 0xc0, !PT ;  /* 0x0000002013ff7812 */ /* 0x040fe4000788c0ff */
[----:B------:R-:W-:Y:S01]  /*13420*/  IMAD R5, R24, R5, UR36 ;  /* 0x0000002418057e24 */ /* 0x000fe2000f8e0205 */
[C---:B------:R-:W-:Y:S02]  /*13430*/  LOP3.LUT P3, RZ, R19.reuse, 0x10, RZ, 0xc0, !PT ;  /* 0x0000001013ff7812 */ /* 0x040fe4000786c0ff */
[----:B------:R-:W-:Y:S01]  /*13440*/  LOP3.LUT P1, RZ, R19, 0x8, RZ, 0xc0, !PT ;  /* 0x0000000813ff7812 */ /* 0x000fe2000782c0ff */
[C---:B-1----:R-:W-:Y:S01]  /*13450*/  IMAD.SHL.U32 R0, R7.reuse, 0x8, RZ ;  /* 0x0000000807007824 */ /* 0x042fe200078e00ff */
[C---:B------:R-:W-:Y:S01]  /*13460*/  LOP3.LUT R6, R7.reuse, 0x7f, RZ, 0xc0, !PT ;  /* 0x0000007f07067812 */ /* 0x040fe200078ec0ff */
[----:B------:R-:W-:-:S03]  /*13470*/  IMAD.SHL.U32 R2, R7, 0x8, RZ ;  /* 0x0000000807027824 */ /* 0x000fc600078e00ff */
[----:B------:R-:W-:Y:S02]  /*13480*/  LOP3.LUT R0, R0, 0xd8, RZ, 0xc0, !PT ;  /* 0x000000d800007812 */ /* 0x000fe400078ec0ff */
[----:B------:R-:W-:Y:S02]  /*13490*/  SHF.R.U32.HI R6, RZ, 0x2, R6 ;  /* 0x00000002ff067819 */ /* 0x000fe40000011606 */
[----:B------:R-:W-:-:S03]  /*134a0*/  LOP3.LUT R0, R0, 0x18, R7, 0x78, !PT ;  /* 0x0000001800007812 */ /* 0x000fc600078e7807 */
[----:B------:R-:W-:Y:S01]  /*134b0*/  IMAD.IADD R5, R5, 0x1, -R6 ;  /* 0x0000000105057824 */ /* 0x000fe200078e0a06 */
[----:B------:R-:W-:-:S05]  /*134c0*/  LOP3.LUT R0, R0, 0x320, R2, 0xf8, !PT ;  /* 0x0000032000007812 */ /* 0x000fca00078ef802 */
[----:B------:R-:W-:Y:S01]  /*134d0*/  IMAD R7, R23, 0x3000, R0 ;  /* 0x0000300017077824 */ /* 0x000fe200078e0200 */
[----:B------:R-:W-:Y:S06]  /*134e0*/  BRA.DIV UR4, `(.L_x_958) ;  /* 0x0000002604e47947 */ /* 0x000fec000b800000 */
[----:B------:R-:W1:Y:S01]  /*134f0*/  S2R R2, SR_TID.X ;  /* 0x0000000000027919 */ /* 0x000e620000002100 */
[----:B------:R-:W2:Y:S04]  /*13500*/  SHFL.IDX PT, R14, R17, RZ, 0x1c1f ;  /* 0x001c1fff110e7589 */ /* 0x000ea800000e0000 */
[----:B------:R-:W0:Y:S01]  /*13510*/  SHFL.IDX PT, R0, R18, RZ, 0x1c1f ;  /* 0x001c1fff12007589 */ /* 0x000e2200000e0000 */
[----:B-1----:R-:W-:-:S05]  /*13520*/  IMAD.SHL.U32 R2, R2, 0x8, RZ ;  /* 0x0000000802027824 */ /* 0x002fca00078e00ff */
[----:B------:R-:W-:-:S05]  /*13530*/  LOP3.LUT R2, R2, 0x18, RZ, 0xc0, !PT ;  /* 0x0000001802027812 */ /* 0x000fca00078ec0ff */
[----:B------:R-:W-:-:S05]  /*13540*/  IMAD.SHL.U32 R6, R2, 0x2, RZ ;  /* 0x0000000202067824 */ /* 0x000fca00078e00ff */
[----:B--2---:R-:W-:Y:S02]  /*13550*/  IADD3 R2, P0, R14, R6, RZ ;  /* 0x000000060e027210 */ /* 0x004fe40007f1e0ff */
[----:B------:R-:W1:Y:S03]  /*13560*/  SHFL.IDX PT, R14, R17, 0x1, 0x1c1f ;  /* 0x003c1f00110e7f89 */ /* 0x000e6600000e0000 */
[----:B0-----:R-:W-:Y:S01]  /*13570*/  IMAD.X R3, RZ, RZ, R0, P0 ;  /* 0x000000ffff037224 */ /* 0x001fe200000e0600 */
[----:B------:R-:W-:Y:S01]  /*13580*/  ISETP.LT.OR P0, PT, R5, 0x1, P4 ;  /* 0x000000010500780c */ /* 0x000fe20002701670 */
[----:B------:R-:W-:Y:S02]  /*13590*/  IMAD R0, R7, 0x2, R16 ;  /* 0x0000000207007824 */ /* 0x000fe400078e0210 */
[----:B------:R-:W-:Y:S10]  /*135a0*/  SHFL.IDX PT, R7, R18, 0x3, 0x1c1f ;  /* 0x007c1f0012077f89 */ /* 0x000ff400000e0000 */
        /* <DEDUP_REMOVED lines=25> */
.L_x_1038:
        /* <DEDUP_REMOVED lines=13> */
.L_x_959:
        /* <DEDUP_REMOVED lines=11> */
.L_x_960:
[----:B------:R2:W-:Y:S01]  /*138c0*/  SYNCS.ARRIVE.TRANS64.A1T0 RZ, [R4+URZ+0x2d850], RZ ;  /* 0x02d850ff04ff79a7 */ /* 0x0005e2000810003f */
[----:B------:R-:W-:-:S05]  /*138d0*/  VIADD R23, R23, 0x1 ;  /* 0x0000000117177836 */ /* 0x000fca0000000000 */
[----:B------:R-:W-:-:S04]  /*138e0*/  ISETP.NE.AND P0, PT, R23, 0x2, PT ;  /* 0x000000021700780c */ /* 0x000fc80003f05270 */
[----:B------:R-:W-:Y:S02]  /*138f0*/  SEL R3, RZ, 0x1, P0 ;  /* 0x00000001ff037807 */ /* 0x000fe40000000000 */
[----:B------:R-:W-:Y:S02]  /*13900*/  SEL R23, R23, RZ, P0 ;  /* 0x000000ff17177207 */ /* 0x000fe40000000000 */
[----:B--2---:R-:W-:-:S07]  /*13910*/  LOP3.LUT R26, R26, R3, RZ, 0x3c, !PT ;  /* 0x000000031a1a7212 */ /* 0x004fce00078e3cff */
.L_x_920:
[----:B------:R-:W-:Y:S05]  /*13920*/  BSYNC B7 ;  /* 0x0000000000077941 */ /* 0x000fea0003800000 */
.L_x_918:
[----:B------:R2:W5:Y:S01]  /*13930*/  LDL R2, [R1+0x10] ;  /* 0x0000100001027983 */ /* 0x0005620000100800 */
[----:B------:R-:W-:-:S13]  /*13940*/  LOP3.LUT P0, RZ, R19, 0x800, RZ, 0xc0, !PT ;  /* 0x0000080013ff7812 */ /* 0x000fda000780c0ff */
[----:B--2---:R-:W-:Y:S05]  /*13950*/  @!P0 BRA `(.L_x_961) ;  /* 0x0000000000288947 */ /* 0x004fea0003800000 */
[----:B------:R-:W-:Y:S05]  /*13960*/  WARPSYNC.ALL ;  /* 0x0000000000007948 */ /* 0x000fea0003800000 */
[----:B------:R-:W2:Y:S08]  /*13970*/  S2UR UR5, SR_CgaCtaId ;  /* 0x00000000000579c3 */ /* 0x000eb00000008800 */
[----:B------:R-:W-:Y:S06]  /*13980*/  BAR.SYNC.DEFER_BLOCKING 0x5, 0x200 ;  /* 0x0148000000007b1d */ /* 0x000fec0000010000 */
[----:B------:R-:W-:-:S02]  /*13990*/  UMOV UR4, 0x400 ;  /* 0x0000040000047882 */ /* 0x000fc40000000000 */
[----:B--2---:R-:W-:-:S06]  /*139a0*/  ULEA UR4, UR5, UR4, 0x18 ;  /* 0x0000000405047291 */ /* 0x004fcc000f8ec03f */
[----:B------:R-:W-:-:S05]  /*139b0*/  IMAD.U32 R16, RZ, RZ, UR4 ;  /* 0x00000004ff107e24 */ /* 0x000fca000f8e00ff */
[----:B-----5:R-:W2:Y:S04]  /*139c0*/  LDS R2, [R16+0x2d8d0] ;  /* 0x02d8d00010027984 */ /* 0x020ea80000000800 */
[----:B--2---:R2:W-:Y:S01]  /*139d0*/  STL [R1+0x10], R2 ;  /* 0x0000100201007387 */ /* 0x0045e20000100800 */
[----:B------:R-:W-:Y:S06]  /*139e0*/  BAR.ARV 0x4, 0x200 ;  /* 0x0108000000007b1d */ /* 0x000fec0000002000 */
[----:B------:R-:W-:Y:S05]  /*139f0*/  BRA `(.L_x_962) ;  /* 0x00000000002c7947 */ /* 0x000fea0003800000 */
.L_x_961:
[----:B------:R-:W-:-:S03]  /*13a00*/  UMOV UR4, 0xffffffff ;  /* 0xffffffff00047882 */ /* 0x000fc60000000000 */
[----:B------:R-:W-:Y:S05]  /*13a10*/  BRA.DIV UR4, `(.L_x_963) ;  /* 0x0000002604fc7947 */ /* 0x000fea000b800000 */
[----:B-----5:R2:W3:Y:S02]  /*13a20*/  SHFL.IDX PT, R14, R2, RZ, 0x1f ;  /* 0x00001fff020e7589 */ /* 0x0204e400000e0000 */
.L_x_1041:
[----:B------:R-:W4:Y:S01]  /*13a30*/  @!P2 S2R R3, SR_CgaCtaId ;  /* 0x000000000003a919 */ /* 0x000f220000008800 */
[----:B------:R-:W-:Y:S05]  /*13a40*/  WARPSYNC.ALL ;  /* 0x0000000000007948 */ /* 0x000fea0003800000 */
[----:B------:R-:W-:Y:S01]  /*13a50*/  BAR.SYNC.DEFER_BLOCKING 0x4, 0x200 ;  /* 0x0108000000007b1d */ /* 0x000fe20000010000 */
[----:B-1----:R-:W-:-:S05]  /*13a60*/  @!P2 MOV R0, 0x400 ;  /* 0x000004000000a802 */ /* 0x002fca0000000f00 */
[----:B---3--:R3:W-:Y:S01]  /*13a70*/  STL [R1+0x10], R14 ;  /* 0x0000100e01007387 */ /* 0x0087e20000100800 */
[----:B----4-:R-:W-:-:S05]  /*13a80*/  @!P2 LEA R16, R3, R0, 0x18 ;  /* 0x000000000310a211 */ /* 0x010fca00078ec0ff */
[----:B------:R3:W-:Y:S01]  /*13a90*/  @!P2 STS [R16+0x2d8d0], R2 ;  /* 0x02d8d0021000a388 */ /* 0x0007e20000000800 */
[----:B------:R-:W-:Y:S06]  /*13aa0*/  BAR.ARV 0x5, 0x200 ;  /* 0x0148000000007b1d */ /* 0x000fec0000002000 */
.L_x_962:
[----:B-1----:R-:W4:Y:S01]  /*13ab0*/  LDL R0, [R1+0x10] ;  /* 0x0000100001007983 */ /* 0x002f220000100800 */
[----:B------:R-:W-:Y:S02]  /*13ac0*/  ULDC UR4, c[0x0][0xc38] ;  /* 0x00030e0000047ab9 */ /* 0x000fe40000000800 */
[----:B----4-:R-:W-:-:S13]  /*13ad0*/  ISETP.GE.AND P0, PT, R0, UR4, PT ;  /* 0x0000000400007c0c */ /* 0x010fda000bf06270 */
[----:B------:R-:W-:Y:S05]  /*13ae0*/  @!P0 BRA `(.L_x_964) ;  /* 0xffffffc000c48947 */ /* 0x000fea000383ffff */
.L_x_909:
[----:B------:R-:W4:Y:S01]  /*13af0*/  LDL.LU R0, [R1+0x14] ;  /* 0x0000140001007983 */ /* 0x000f220000300800 */
[----:B------:R-:W-:Y:S01]  /*13b00*/  BSSY B0, `(.L_x_965) ;  /* 0x000000b000007945 */ /* 0x000fe20003800000 */
[----:B------:R-:W1:Y:S01]  /*13b10*/  S2R R5, SR_CgaCtaId ;  /* 0x0000000000057919 */ /* 0x000e620000008800 */
[----:B----4-:R-:W-:-:S05]  /*13b20*/  VIADD R0, R0, 0x1 ;  /* 0x0000000100007836 */ /* 0x010fca0000000000 */
[----:B--23--:R-:W-:-:S04]  /*13b30*/  LEA.HI R2, R0, R0, RZ, 0x1 ;  /* 0x0000000000027211 */ /* 0x00cfc800078f08ff */
[----:B------:R-:W-:Y:S02]  /*13b40*/  LOP3.LUT R3, R2, 0xfffffffe, RZ, 0xc0, !PT ;  /* 0xfffffffe02037812 */ /* 0x000fe400078ec0ff */
[----:B------:R-:W-:-:S03]  /*13b50*/  MOV R2, 0x400 ;  /* 0x0000040000027802 */ /* 0x000fc60000000f00 */
[----:B------:R-:W-:Y:S01]  /*13b60*/  IMAD.IADD R0, R0, 0x1, -R3 ;  /* 0x0000000100007824 */ /* 0x000fe200078e0a03 */
[----:B-1----:R-:W-:-:S04]  /*13b70*/  LEA R4, R5, R2, 0x18 ;  /* 0x0000000205047211 */ /* 0x002fc800078ec0ff */
[----:B------:R-:W-:-:S04]  /*13b80*/  SHF.L.U32 R0, R0, 0x1f, RZ ;  /* 0x0000001f00007819 */ /* 0x000fc800000006ff */
[----:B------:R-:W1:Y:S02]  /*13b90*/  SYNCS.PHASECHK.TRANS64.TRYWAIT P0, [R4+URZ+0x2d820], R0 ;  /* 0x02d82000040075a7 */ /* 0x000e64000800017f */
[----:B-1----:R-:W-:Y:S05]  /*13ba0*/  @!P0 BRA `(.L_x_966) ;  /* 0x0000002400c08947 */ /* 0x002fea0003800000 */
.L_x_1042:
[----:B------:R-:W-:Y:S05]  /*13bb0*/  BSYNC B0 ;  /* 0x0000000000007941 */ /* 0x000fea0003800000 */
.L_x_965:
[----:B------:R-:W-:-:S03]  /*13bc0*/  UMOV UR4, 0xffffffff ;  /* 0xffffffff00047882 */ /* 0x000fc60000000000 */
[----:B------:R-:W-:Y:S05]  /*13bd0*/  BRA.DIV UR4, `(.L_x_967) ;  /* 0x0000002604c87947 */ /* 0x000fea000b800000 */
[----:B-1----:R-:W1:Y:S02]  /*13be0*/  S2R R0, SR_TID.X ;  /* 0x0000000000007919 */ /* 0x002e640000002100 */
[----:B-1----:R-:W-:-:S04]  /*13bf0*/  SHF.R.U32.HI R0, RZ, 0x5, R0 ;  /* 0x00000005ff007819 */ /* 0x002fc80000011600 */
[----:B------:R-:W-:-:S05]  /*13c00*/  LOP3.LUT R0, R0, 0x3, RZ, 0xc0, !PT ;  /* 0x0000000300007812 */ /* 0x000fca00078ec0ff */
[----:B------:R1:W2:Y:S02]  /*13c10*/  SHFL.IDX PT, R14, R0, RZ, 0x1f ;  /* 0x00001fff000e7589 */ /* 0x0002a400000e0000 */
.L_x_1045:
[----:B--2---:R-:W-:Y:S01]  /*13c20*/  ISETP.NE.AND P0, PT, R14, RZ, PT ;  /* 0x000000ff0e00720c */ /* 0x004fe20003f05270 */
[----:B------:R-:W-:-:S12]  /*13c30*/  BSSY B0, `(.L_x_968) ;  /* 0x0000024000007945 */ /* 0x000fd80003800000 */
[----:B------:R-:W-:Y:S05]  /*13c40*/  @P0 BRA `(.L_x_969) ;  /* 0x0000000000880947 */ /* 0x000fea0003800000 */
[----:B------:R-:W-:-:S03]  /*13c50*/  UMOV UR4, 0xffffffff ;  /* 0xffffffff00047882 */ /* 0x000fc60000000000 */
[----:B------:R-:W-:Y:S05]  /*13c60*/  BRA.DIV UR4, `(.L_x_970) ;  /* 0x0000002604d87947 */ /* 0x000fea000b800000 */
[----:B------:R-:W-:-:S13]  /*13c70*/  ELECT P6, URZ, PT ;  /* 0x00000000003f782f */ /* 0x000fda00038c0000 */
.L_x_1048:
[----:B------:R-:W-:Y:S05]  /*13c80*/  @!P6 BRA `(.L_x_969) ;  /* 0x000000000078e947 */ /* 0x000fea0003800000 */
[----:B------:R-:W-:-:S06]  /*13c90*/  ULOP3.LUT UR4, UR42, 0x2, URZ, 0xfc, !UPT ;  /* 0x000000022a047892 */ /* 0x000fcc000f8efc3f */
[----:B-1----:R-:W-:-:S05]  /*13ca0*/  IMAD.U32 R0, RZ, RZ, UR4 ;  /* 0x00000004ff007e24 */ /* 0x002fca000f8e00ff */
[----:B------:R-:W-:-:S13]  /*13cb0*/  ISETP.NE.AND P0, PT, R0, 0x3, PT ;  /* 0x000000030000780c */ /* 0x000fda0003f05270 */
[----:B------:R-:W-:Y:S05]  /*13cc0*/  @!P0 BRA `(.L_x_971) ;  /* 0x0000000000048947 */ /* 0x000fea0003800000 */
[----:B------:R-:W-:Y:S01]  /*13cd0*/  BPT.TRAP 0x1 ;  /* 0x000000040000795c */ /* 0x000fe20000300000 */
.L_x_971:
[C---:B------:R-:W-:Y:S01]  /*13ce0*/  IMAD R5, R23.reuse, 0x8, R4 ;  /* 0x0000000817057824 */ /* 0x040fe200078e0204 */
[----:B------:R-:W-:Y:S01]  /*13cf0*/  SHF.L.U32 R0, R26, 0x1f, RZ ;  /* 0x0000001f1a007819 */ /* 0x000fe200000006ff */
[----:B------:R-:W-:-:S03]  /*13d00*/  VIADD R23, R23, 0x1 ;  /* 0x0000000117177836 */ /* 0x000fc60000000000 */
[----:B------:R-:W1:Y:S02]  /*13d10*/  SYNCS.PHASECHK.TRANS64.TRYWAIT P1, [R5+URZ+0x2d840], R0 ;  /* 0x02d84000050075a7 */ /* 0x000e64000802017f */
[----:B------:R-:W-:-:S04]  /*13d20*/  ISETP.NE.AND P2, PT, R23, 0x2, PT ;  /* 0x000000021700780c */ /* 0x000fc80003f45270 */
[----:B------:R-:W-:Y:S01]  /*13d30*/  SEL R3, RZ, 0x1, P2 ;  /* 0x00000001ff037807 */ /* 0x000fe20001000000 */
[----:B-1----:R-:W-:Y:S08]  /*13d40*/  @!P1 BRA `(.L_x_972) ;  /* 0x0000002400c09947 */ /* 0x002ff00003800000 */
.L_x_1049:
[----:B------:R-:W-:Y:S02]  /*13d50*/  SEL R23, R23, RZ, P2 ;  /* 0x000000ff17177207 */ /* 0x000fe40001000000 */
[----:B------:R-:W-:Y:S01]  /*13d60*/  LOP3.LUT R2, R26, R3, RZ, 0x3c, !PT ;  /* 0x000000031a027212 */ /* 0x000fe200078e3cff */
[----:B------:R-:W-:Y:S06]  /*13d70*/  @!P0 BRA `(.L_x_973) ;  /* 0x0000000000048947 */ /* 0x000fec0003800000 */
[----:B------:R-:W-:Y:S01]  /*13d80*/  BPT.TRAP 0x1 ;  /* 0x000000040000795c */ /* 0x000fe20000300000 */
.L_x_973:
[----:B------:R-:W-:Y:S01]  /*13d90*/  IMAD R23, R23, 0x8, R4 ;  /* 0x0000000817177824 */ /* 0x000fe200078e0204 */
[----:B------:R-:W-:-:S04]  /*13da0*/  SHF.L.U32 R2, R2, 0x1f, RZ ;  /* 0x0000001f02027819 */ /* 0x000fc800000006ff */
[----:B------:R-:W2:Y:S02]  /*13db0*/  SYNCS.PHASECHK.TRANS64.TRYWAIT P1, [R23+URZ+0x2d840], R2 ;  /* 0x02d84002170075a7 */ /* 0x000ea4000802017f */
[----:B--2---:R-:W-:Y:S05]  /*13dc0*/  @!P1 BRA `(.L_x_974) ;  /* 0x0000002400b49947 */ /* 0x004fea0003800000 */
.L_x_1050:
[----:B------:R-:W-:Y:S05]  /*13dd0*/  @!P0 BRA `(.L_x_975) ;  /* 0x0000000000048947 */ /* 0x000fea0003800000 */
[----:B------:R-:W-:Y:S01]  /*13de0*/  BPT.TRAP 0x1 ;  /* 0x000000040000795c */ /* 0x000fe20000300000 */
.L_x_975:
[----:B------:R-:W3:Y:S02]  /*13df0*/  SYNCS.PHASECHK.TRANS64.TRYWAIT P1, [R5+URZ+0x2d860], R0 ;  /* 0x02d86000050075a7 */ /* 0x000ee4000802017f */
[----:B---3--:R-:W-:Y:S05]  /*13e00*/  @!P1 BRA `(.L_x_976) ;  /* 0x0000002400b89947 */ /* 0x008fea0003800000 */
.L_x_1051:
[----:B------:R-:W-:Y:S05]  /*13e10*/  @!P0 BRA `(.L_x_977) ;  /* 0x0000000000048947 */ /* 0x000fea0003800000 */
[----:B------:R-:W-:Y:S01]  /*13e20*/  BPT.TRAP 0x1 ;  /* 0x000000040000795c */ /* 0x000fe20000300000 */
.L_x_977:
[----:B----4-:R4:W0:Y:S02]  /*13e30*/  SYNCS.PHASECHK.TRANS64.TRYWAIT P0, [R23+URZ+0x2d860], R2 ;  /* 0x02d86002170075a7 */ /* 0x010824000800017f */
[----:B0-----:R-:W-:Y:S05]  /*13e40*/  @!P0 NANOSLEEP.SYNCS 0x989680 ;  /* 0x009896800000895d */ /* 0x001fea0003900000 */
[----:B------:R-:W0:Y:S02]  /*13e50*/  @!P0 SYNCS.PHASECHK.TRANS64 P0, [R23+URZ+0x2d860], R2 ;  /* 0x02d86002170085a7 */ /* 0x000e24000800007f */
[----:B0-----:R-:W-:Y:S05]  /*13e60*/  @!P0 BRA `(.L_x_977) ;  /* 0xfffffffc00f08947 */ /* 0x001fea000383ffff */
.L_x_969:
[----:B------:R-:W-:Y:S05]  /*13e70*/  BSYNC B0 ;  /* 0x0000000000007941 */ /* 0x000fea0003800000 */
.L_x_968:
[----:B------:R-:W-:Y:S05]  /*13e80*/  EXIT ;  /* 0x000000000000794d */ /* 0x000fea0003800000 */
.L_x_822:
[----:B0-----:R-:W-:-:S04]  /*13e90*/  IMAD.U32 R3, RZ, RZ, UR40 ;  /* 0x00000028ff037e24 */ /* 0x001fc8000f8e00ff */
[----:B------:R0:W1:Y:S03]  /*13ea0*/  SYNCS.PHASECHK.TRANS64.TRYWAIT P1, [R3+URZ+0x2d800], R0 ;  /* 0x02d80000030075a7 */ /* 0x000066000802017f */
[----:B-1----:R-:W-:Y:S05]  /*13eb0*/  @!P1 NANOSLEEP.SYNCS 0x989680 ;  /* 0x009896800000995d */ /* 0x002fea0003900000 */
[----:B------:R-:W1:Y:S02]  /*13ec0*/  @!P1 SYNCS.PHASECHK.TRANS64 P1, [R3+URZ+0x2d800], R0 ;  /* 0x02d80000030095a7 */ /* 0x000e64000802007f */
[----:B-1----:R-:W-:Y:S05]  /*13ed0*/  @!P1 BRA `(.L_x_822) ;  /* 0xfffffffc00ec9947 */ /* 0x002fea000383ffff */
[----:B------:R-:W-:Y:S05]  /*13ee0*/  BRA `(.L_x_978) ;  /* 0xfffffedc00007947 */ /* 0x000fea000383ffff */
.L_x_826:
[----:B-1----:R1:W2:Y:S02]  /*13ef0*/  SYNCS.PHASECHK.TRANS64.TRYWAIT P1, [R3+URZ+0x2d830], R0 ;  /* 0x02d83000030075a7 */ /* 0x0022a4000802017f */
[----:B--2---:R-:W-:Y:S05]  /*13f00*/  @!P1 NANOSLEEP.SYNCS 0x989680 ;  /* 0x009896800000995d */ /* 0x004fea0003900000 */
[----:B------:R-:W2:Y:S02]  /*13f10*/  @!P1 SYNCS.PHASECHK.TRANS64 P1, [R3+URZ+0x2d830], R0 ;  /* 0x02d83000030095a7 */ /* 0x000ea4000802007f */
[----:B--2---:R-:W-:Y:S05]  /*13f20*/  @!P1 BRA `(.L_x_826) ;  /* 0xfffffffc00f09947 */ /* 0x004fea000383ffff */
[----:B------:R-:W-:Y:S05]  /*13f30*/  BRA `(.L_x_825) ;  /* 0xfffffedc001c7947 */ /* 0x000fea000383ffff */
.L_x_843:
[----:B-1--4-:R-:W-:-:S04]  /*13f40*/  IMAD.U32 R9, RZ, RZ, UR6 ;  /* 0x00000006ff097e24 */ /* 0x012fc8000f8e00ff */
[----:B------:R1:W2:Y:S03]  /*13f50*/  SYNCS.PHASECHK.TRANS64.TRYWAIT P1, [R9+URZ+0x2d830], R0 ;  /* 0x02d83000090075a7 */ /* 0x0002a6000802017f */
[----:B--2---:R-:W-:Y:S05]  /*13f60*/  @!P1 NANOSLEEP.SYNCS 0x989680 ;  /* 0x009896800000995d */ /* 0x004fea0003900000 */
[----:B------:R-:W2:Y:S02]  /*13f70*/  @!P1 SYNCS.PHASECHK.TRANS64 P1, [R9+URZ+0x2d830], R0 ;  /* 0x02d83000090095a7 */ /* 0x000ea4000802007f */
[----:B--2---:R-:W-:Y:S05]  /*13f80*/  @!P1 BRA `(.L_x_843) ;  /* 0xfffffffc00ec9947 */ /* 0x004fea000383ffff */
[----:B------:R-:W-:Y:S05]  /*13f90*/  BRA `(.L_x_840) ;  /* 0xffffff1000347947 */ /* 0x000fea000383ffff */
.L_x_847:
[----:B-1----:R-:W-:-:S04]  /*13fa0*/  IMAD.U32 R9, RZ, RZ, UR6 ;  /* 0x00000006ff097e24 */ /* 0x002fc8000f8e00ff */
[----:B------:R1:W2:Y:S03]  /*13fb0*/  SYNCS.PHASECHK.TRANS64.TRYWAIT P1, [R9+URZ+0x2d850], R0 ;  /* 0x02d85000090075a7 */ /* 0x0002a6000802017f */
[----:B--2---:R-:W-:Y:S05]  /*13fc0*/  @!P1 NANOSLEEP.SYNCS 0x989680 ;  /* 0x009896800000995d */ /* 0x004fea0003900000 */
[----:B------:R-:W2:Y:S02]  /*13fd0*/  @!P1 SYNCS.PHASECHK.TRANS64 P1, [R9+URZ+0x2d850], R0 ;  /* 0x02d85000090095a7 */ /* 0x000ea4000802007f */
[----:B--2---:R-:W-:Y:S05]  /*13fe0*/  @!P1 BRA `(.L_x_847) ;  /* 0xfffffffc00ec9947 */ /* 0x004fea000383ffff */
[----:B------:R-:W-:Y:S05]  /*13ff0*/  BRA `(.L_x_844) ;  /* 0xffffff1000e07947 */ /* 0x000fea000383ffff */
.L_x_866:
[----:B-1----:R-:W-:-:S04]  /*14000*/  IMAD.U32 R7, RZ, RZ, UR6 ;  /* 0x00000006ff077e24 */ /* 0x002fc8000f8e00ff */
[----:B------:R1:W2:Y:S03]  /*14010*/  SYNCS.PHASECHK.TRANS64.TRYWAIT P1, [R7+URZ+0x2d830], R0 ;  /* 0x02d83000070075a7 */ /* 0x0002a6000802017f */
[----:B--2---:R-:W-:Y:S05]  /*14020*/  @!P1 NANOSLEEP.SYNCS 0x989680 ;  /* 0x009896800000995d */ /* 0x004fea0003900000 */
[----:B------:R-:W2:Y:S02]  /*14030*/  @!P1 SYNCS.PHASECHK.TRANS64 P1, [R7+URZ+0x2d830], R0 ;  /* 0x02d83000070095a7 */ /* 0x000ea4000802007f */
[----:B--2---:R-:W-:Y:S05]  /*14040*/  @!P1 BRA `(.L_x_866) ;  /* 0xfffffffc00ec9947 */ /* 0x004fea000383ffff */
[----:B------:R-:W-:Y:S05]  /*14050*/  BRA `(.L_x_863) ;  /* 0xffffff4400347947 */ /* 0x000fea000383ffff */
.L_x_870:
[----:B-1----:R-:W-:-:S04]  /*14060*/  IMAD.U32 R7, RZ, RZ, UR6 ;  /* 0x00000006ff077e24 */ /* 0x002fc8000f8e00ff */
[----:B------:R1:W2:Y:S03]  /*14070*/  SYNCS.PHASECHK.TRANS64.TRYWAIT P1, [R7+URZ+0x2d850], R0 ;  /* 0x02d85000070075a7 */ /* 0x0002a6000802017f */
[----:B--2---:R-:W-:Y:S05]  /*14080*/  @!P1 NANOSLEEP.SYNCS 0x989680 ;  /* 0x009896800000995d */ /* 0x004fea0003900000 */
[----:B------:R-:W2:Y:S02]  /*14090*/  @!P1 SYNCS.PHASECHK.TRANS64 P1, [R7+URZ+0x2d850], R0 ;  /* 0x02d85000070095a7 */ /* 0x000ea4000802007f */
[----:B--2---:R-:W-:Y:S05]  /*140a0*/  @!P1 BRA `(.L_x_870) ;  /* 0xfffffffc00ec9947 */ /* 0x004fea000383ffff */
[----:B------:R-:W-:Y:S05]  /*140b0*/  BRA `(.L_x_867) ;  /* 0xffffff4400e07947 */ /* 0x000fea000383ffff */
.L_x_878:
[----:B-1----:R-:W-:-:S04]  /*140c0*/  IMAD.U32 R9, RZ, RZ, UR6 ;  /* 0x00000006ff097e24 */ /* 0x002fc8000f8e00ff */
[----:B------:R1:W2:Y:S03]  /*140d0*/  SYNCS.PHASECHK.TRANS64.TRYWAIT P1, [R9+URZ+0x2d830], R0 ;  /* 0x02d83000090075a7 */ /* 0x0002a6000802017f */
[----:B--2---:R-:W-:Y:S05]  /*140e0*/  @!P1 NANOSLEEP.SYNCS 0x989680 ;  /* 0x009896800000995d */ /* 0x004fea0003900000 */
[----:B------:R-:W2:Y:S02]  /*140f0*/  @!P1 SYNCS.PHASECHK.TRANS64 P1, [R9+URZ+0x2d830], R0 ;  /* 0x02d83000090095a7 */ /* 0x000ea4000802007f */
[----:B--2---:R-:W-:Y:S05]  /*14100*/  @!P1 BRA `(.L_x_878) ;  /* 0xfffffffc00ec9947 */ /* 0x004fea000383ffff */
[----:B------:R-:W-:Y:S05]  /*14110*/  BRA `(.L_x_875) ;  /* 0xffffff64005c7947 */ /* 0x000fea000383ffff */
.L_x_882:
[----:B-1----:R-:W-:-:S04]  /*14120*/  IMAD.U32 R9, RZ, RZ, UR6 ;  /* 0x00000006ff097e24 */ /* 0x002fc8000f8e00ff */
[----:B------:R1:W2:Y:S03]  /*14130*/  SYNCS.PHASECHK.TRANS64.TRYWAIT P1, [R9+URZ+0x2d850], R0 ;  /* 0x02d85000090075a7 */ /* 0x0002a6000802017f */
[----:B--2---:R-:W-:Y:S05]  /*14140*/  @!P1 NANOSLEEP.SYNCS 0x989680 ;  /* 0x009896800000995d */ /* 0x004fea0003900000 */
[----:B------:R-:W2:Y:S02]  /*14150*/  @!P1 SYNCS.PHASECHK.TRANS64 P1, [R9+URZ+0x2d850], R0 ;  /* 0x02d85000090095a7 */ /* 0x000ea4000802007f */
[----:B--2---:R-:W-:Y:S05]  /*14160*/  @!P1 BRA `(.L_x_882) ;  /* 0xfffffffc00ec9947 */ /* 0x004fea000383ffff */
[----:B------:R-:W-:Y:S05]  /*14170*/  BRA `(.L_x_879) ;  /* 0xffffff6800087947 */ /* 0x000fea000383ffff */
.L_x_897:
[----:B-1----:R-:W-:-:S04]  /*14180*/  IMAD.U32 R6, RZ, RZ, UR8 ;  /* 0x00000008ff067e24 */ /* 0x002fc8000f8e00ff */
[----:B------:R1:W2:Y:S03]  /*14190*/  SYNCS.PHASECHK.TRANS64.TRYWAIT P1, [R6+URZ+0x2d850], R5 ;  /* 0x02d85005060075a7 */ /* 0x0002a6000802017f */
[----:B--2---:R-:W-:Y:S05]  /*141a0*/  @!P1 NANOSLEEP.SYNCS 0x989680 ;  /* 0x009896800000995d */ /* 0x004fea0003900000 */
[----:B------:R-:W2:Y:S02]  /*141b0*/  @!P1 SYNCS.PHASECHK.TRANS64 P1, [R6+URZ+0x2d850], R5 ;  /* 0x02d85005060095a7 */ /* 0x000ea4000802007f */
[----:B--2---:R-:W-:Y:S05]  /*141c0*/  @!P1 BRA `(.L_x_897) ;  /* 0xfffffffc00ec9947 */ /* 0x004fea000383ffff */
[----:B------:R-:W-:Y:S05]  /*141d0*/  BRA `(.L_x_896) ;  /* 0xffffff9400807947 */ /* 0x000fea000383ffff */
.L_x_926:
[----:B------:R-:W1:Y:S01]  /*141e0*/  S2R R20, SR_TID.X ;  /* 0x0000000000147919 */ /* 0x000e620000002100 */
        /* <DEDUP_REMOVED lines=9> */
.L_x_979:
[----:B------:R-:W-:Y:S05]  /*14280*/  BRA `(.L_x_980) ;  /* 0xffffffc8004c7947 */ /* 0x000fea000383ffff */
.L_x_929:
[----:B0-----:R0:W1:Y:S02]  /*14290*/  SYNCS.PHASECHK.TRANS64.TRYWAIT P0, [R6+URZ+0x2d840], R2 ;  /* 0x02d84002060075a7 */ /* 0x001064000800017f */
[----:B-1----:R-:W-:Y:S05]  /*142a0*/  @!P0 NANOSLEEP.SYNCS 0x989680 ;  /* 0x009896800000895d */ /* 0x002fea0003900000 */
[----:B------:R-:W1:Y:S02]  /*142b0*/  @!P0 SYNCS.PHASECHK.TRANS64 P0, [R6+URZ+0x2d840], R2 ;  /* 0x02d84002060085a7 */ /* 0x000e64000800007f */
[----:B-1----:R-:W-:Y:S05]  /*142c0*/  @!P0 BRA `(.L_x_929) ;  /* 0xfffffffc00f08947 */ /* 0x002fea000383ffff */
[----:B------:R-:W-:Y:S05]  /*142d0*/  BRA `(.L_x_981) ;  /* 0xffffffcc00547947 */ /* 0x000fea000383ffff */
.L_x_930:
        /* <DEDUP_REMOVED lines=8> */
.L_x_983:
[----:B------:R-:W-:Y:S05]  /*14360*/  BSYNC B0 ;  /* 0x0000000000007941 */ /* 0x000fea0003800000 */
.L_x_982:
[----:B------:R-:W-:Y:S02]  /*14370*/  IMAD.MOV.U32 R13, RZ, RZ, R4 ;  /* 0x000000ffff0d7224 */ /* 0x000fe400078e0004 */
[----:B------:R-:W-:Y:S02]  /*14380*/  IMAD.MOV.U32 R12, RZ, RZ, RZ ;  /* 0x000000ffff0c7224 */ /* 0x000fe400078e00ff */
[----:B------:R-:W-:Y:S02]  /*14390*/  IMAD.MOV.U32 R11, RZ, RZ, 0x1c1f ;  /* 0x00001c1fff0b7424 */ /* 0x000fe400078e00ff */
[----:B------:R-:W-:Y:S02]  /*143a0*/  IMAD.MOV.U32 R15, RZ, RZ, -0x1 ;  /* 0xffffffffff0f7424 */ /* 0x000fe400078e00ff */
[----:B------:R-:W-:Y:S02]  /*143b0*/  IMAD.MOV.U32 R2, RZ, RZ, R14 ;  /* 0x000000ffff027224 */ /* 0x000fe400078e000e */
[----:B------:R-:W-:-:S07]  /*143c0*/  @P0 IMAD R8, R7, 0x2, R16 ;  /* 0x0000000207080824 */ /* 0x000fce00078e0210 */
[----:B------:R-:W-:Y:S05]  /*143d0*/  WARPSYNC.COLLECTIVE R15, `(.L_x_984) ;  /* 0x000000000f087348 */ /* 0x000fea0003c00000 */
[----:B------:R0:W1:Y:S02]  /*143e0*/  SHFL.IDX P6, R14, R13, R12, R11 ;  /* 0x0000000c0d0e7389 */ /* 0x00006400000c000b */
[----:B01----:R-:W-:Y:S01]  /*143f0*/  ENDCOLLECTIVE ;  /* 0x000000000000791b */ /* 0x003fe20003800000 */
.L_x_984:
[----:B------:R-:W-:Y:S02]  /*14400*/  IMAD.MOV.U32 R13, RZ, RZ, R0 ;  /* 0x000000ffff0d7224 */ /* 0x000fe400078e0000 */
[----:B------:R-:W-:Y:S02]  /*14410*/  IMAD.MOV.U32 R12, RZ, RZ, 0x1 ;  /* 0x00000001ff0c7424 */ /* 0x000fe400078e00ff */
[----:B------:R-:W-:-:S07]  /*14420*/  IMAD.MOV.U32 R3, RZ, RZ, R14 ;  /* 0x000000ffff037224 */ /* 0x000fce00078e000e */
[----:B------:R-:W-:Y:S05]  /*14430*/  WARPSYNC.COLLECTIVE R15, `(.L_x_985) ;  /* 0x000000000f087348 */ /* 0x000fea0003c00000 */
[----:B------:R0:W1:Y:S02]  /*14440*/  SHFL.IDX P6, R14, R13, R12, R11 ;  /* 0x0000000c0d0e7389 */ /* 0x00006400000c000b */
[----:B01----:R-:W-:Y:S01]  /*14450*/  ENDCOLLECTIVE ;  /* 0x000000000000791b */ /* 0x003fe20003800000 */
.L_x_985:
        /* <DEDUP_REMOVED lines=17> */
.L_x_986:
[----:B------:R-:W-:Y:S02]  /*14570*/  @P0 IMAD R8, R7, 0x2, R16 ;  /* 0x0000000207080824 */ /* 0x000fe400078e0210 */
[----:B------:R-:W-:Y:S02]  /*14580*/  IMAD.MOV.U32 R13, RZ, RZ, R0 ;  /* 0x000000ffff0d7224 */ /* 0x000fe400078e0000 */
[----:B------:R-:W-:Y:S02]  /*14590*/  IMAD.MOV.U32 R12, RZ, RZ, 0x2 ;  /* 0x00000002ff0c7424 */ /* 0x000fe400078e00ff */
[----:B------:R-:W-:-:S07]  /*145a0*/  IMAD.MOV.U32 R3, RZ, RZ, R14 ;  /* 0x000000ffff037224 */ /* 0x000fce00078e000e */
[----:B------:R-:W-:Y:S05]  /*145b0*/  WARPSYNC.COLLECTIVE R15, `(.L_x_987) ;  /* 0x000000000f087348 */ /* 0x000fea0003c00000 */
[----:B------:R0:W1:Y:S02]  /*145c0*/  SHFL.IDX P6, R14, R13, R12, R11 ;  /* 0x0000000c0d0e7389 */ /* 0x00006400000c000b */
[----:B01----:R-:W-:Y:S01]  /*145d0*/  ENDCOLLECTIVE ;  /* 0x000000000000791b */ /* 0x003fe20003800000 */
.L_x_987:
        /* <DEDUP_REMOVED lines=17> */
.L_x_988:
[----:B------:R-:W-:Y:S02]  /*146f0*/  @P0 IMAD R8, R7, 0x2, R16 ;  /* 0x0000000207080824 */ /* 0x000fe400078e0210 */
[----:B------:R-:W-:Y:S02]  /*14700*/  IMAD.MOV.U32 R13, RZ, RZ, R0 ;  /* 0x000000ffff0d7224 */ /* 0x000fe400078e0000 */
[----:B------:R-:W-:Y:S02]  /*14710*/  IMAD.MOV.U32 R12, RZ, RZ, 0x3 ;  /* 0x00000003ff0c7424 */ /* 0x000fe400078e00ff */
[----:B------:R-:W-:-:S07]  /*14720*/  IMAD.MOV.U32 R3, RZ, RZ, R14 ;  /* 0x000000ffff037224 */ /* 0x000fce00078e000e */
[----:B------:R-:W-:Y:S05]  /*14730*/  WARPSYNC.COLLECTIVE R15, `(.L_x_989) ;  /* 0x000000000f087348 */ /* 0x000fea0003c00000 */
[----:B------:R0:W1:Y:S02]  /*14740*/  SHFL.IDX P6, R14, R13, R12, R11 ;  /* 0x0000000c0d0e7389 */ /* 0x00006400000c000b */
[----:B01----:R-:W-:Y:S01]  /*14750*/  ENDCOLLECTIVE ;  /* 0x000000000000791b */ /* 0x003fe20003800000 */
.L_x_989:
        /* <DEDUP_REMOVED lines=16> */
.L_x_990:
[----:B------:R-:W-:Y:S05]  /*14860*/  BRA `(.L_x_991) ;  /* 0xffffffcc001c7947 */ /* 0x000fea000383ffff */
.L_x_935:
[----:B------:R-:W-:Y:S02]  /*14870*/  IMAD.MOV.U32 R13, RZ, RZ, R5 ;  /* 0x000000ffff0d7224 */ /* 0x000fe400078e0005 */
[----:B------:R-:W-:Y:S02]  /*14880*/  IMAD.MOV.U32 R12, RZ, RZ, RZ ;  /* 0x000000ffff0c7224 */ /* 0x000fe400078e00ff */
[----:B------:R-:W-:Y:S02]  /*14890*/  IMAD.MOV.U32 R11, RZ, RZ, 0x1c1f ;  /* 0x00001c1fff0b7424 */ /* 0x000fe400078e00ff */
[----:B------:R-:W-:Y:S02]  /*148a0*/  IMAD.MOV.U32 R15, RZ, RZ, -0x1 ;  /* 0xffffffffff0f7424 */ /* 0x000fe400078e00ff */
[----:B------:R-:W-:-:S07]  /*148b0*/  VIADD R4, R21, UR43 ;  /* 0x0000002b15047c36 */ /* 0x000fce0008000000 */
[----:B-----5:R-:W-:Y:S05]  /*148c0*/  WARPSYNC.COLLECTIVE R15, `(.L_x_992) ;  /* 0x000000000f087348 */ /* 0x020fea0003c00000 */
[----:B------:R0:W1:Y:S02]  /*148d0*/  SHFL.IDX P6, R14, R13, R12, R11 ;  /* 0x0000000c0d0e7389 */ /* 0x00006400000c000b */
[----:B01---5:R-:W-:Y:S01]  /*148e0*/  ENDCOLLECTIVE ;  /* 0x000000000000791b */ /* 0x023fe20003800000 */
.L_x_992:
[C---:B------:R-:W-:Y:S01]  /*148f0*/  VIADD R8, R4.reuse, 0x20 ;  /* 0x0000002004087836 */ /* 0x040fe20000000000 */
[----:B------:R-:W-:Y:S01]  /*14900*/  ISETP.GE.AND P0, PT, R4, UR37, PT ;  /* 0x0000002504007c0c */ /* 0x000fe2000bf06270 */
[----:B------:R-:W-:Y:S02]  /*14910*/  IMAD.MOV.U32 R13, RZ, RZ, R0 ;  /* 0x000000ffff0d7224 */ /* 0x000fe400078e0000 */
[----:B------:R-:W-:-:S10]  /*14920*/  IMAD.MOV.U32 R2, RZ, RZ, R14 ;  /* 0x000000ffff027224 */ /* 0x000fd400078e000e */
[----:B------:R-:W-:Y:S05]  /*14930*/  WARPSYNC.COLLECTIVE R15, `(.L_x_993) ;  /* 0x000000000f087348 */ /* 0x000fea0003c00000 */
[----:B------:R0:W1:Y:S02]  /*14940*/  SHFL.IDX P6, R14, R13, R12, R11 ;  /* 0x0000000c0d0e7389 */ /* 0x00006400000c000b */
[----:B01----:R-:W-:Y:S01]  /*14950*/  ENDCOLLECTIVE ;  /* 0x000000000000791b */ /* 0x003fe20003800000 */
.L_x_993:
[----:B------:R-:W-:Y:S02]  /*14960*/  IMAD.MOV.U32 R13, RZ, RZ, R5 ;  /* 0x000000ffff0d7224 */ /* 0x000fe400078e0005 */
[----:B------:R-:W-:Y:S02]  /*14970*/  IMAD.MOV.U32 R12, RZ, RZ, 0x1 ;  /* 0x00000001ff0c7424 */ /* 0x000fe400078e00ff */
[----:B------:R-:W-:-:S07]  /*14980*/  IMAD.MOV.U32 R3, RZ, RZ, R14 ;  /* 0x000000ffff037224 */ /* 0x000fce00078e000e */
[----:B------:R-:W-:Y:S05]  /*14990*/  WARPSYNC.COLLECTIVE R15, `(.L_x_994) ;  /* 0x000000000f087348 */ /* 0x000fea0003c00000 */
[----:B------:R0:W1:Y:S02]  /*149a0*/  SHFL.IDX P6, R14, R13, R12, R11 ;  /* 0x0000000c0d0e7389 */ /* 0x00006400000c000b */
[----:B01----:R-:W-:Y:S01]  /*149b0*/  ENDCOLLECTIVE ;  /* 0x000000000000791b */ /* 0x003fe20003800000 */
.L_x_994:
        /* <DEDUP_REMOVED lines=17> */
.L_x_995:
[----:B------:R-:W-:Y:S02]  /*14ad0*/  IMAD.MOV.U32 R13, RZ, RZ, R5 ;  /* 0x000000ffff0d7224 */ /* 0x000fe400078e0005 */
[----:B------:R-:W-:Y:S02]  /*14ae0*/  IMAD.MOV.U32 R12, RZ, RZ, 0x2 ;  /* 0x00000002ff0c7424 */ /* 0x000fe400078e00ff */
[----:B------:R-:W-:-:S07]  /*14af0*/  IMAD.MOV.U32 R3, RZ, RZ, R14 ;  /* 0x000000ffff037224 */ /* 0x000fce00078e000e */
[----:B------:R-:W-:Y:S05]  /*14b00*/  WARPSYNC.COLLECTIVE R15, `(.L_x_996) ;  /* 0x000000000f087348 */ /* 0x000fea0003c00000 */
[----:B------:R0:W1:Y:S02]  /*14b10*/  SHFL.IDX P6, R14, R13, R12, R11 ;  /* 0x0000000c0d0e7389 */ /* 0x00006400000c000b */
[----:B01----:R-:W-:Y:S01]  /*14b20*/  ENDCOLLECTIVE ;  /* 0x000000000000791b */ /* 0x003fe20003800000 */
.L_x_996:
        /* <DEDUP_REMOVED lines=13> */
[----:B------:R-:W-:Y:S01]  /*14c00*/  ISETP.GE.AND P0, PT, R2, UR37, PT ;  /* 0x0000002502007c0c */ /* 0x000fe2000bf06270 */
[----:B------:R-:W-:-:S12]  /*14c10*/  IMAD.MOV.U32 R2, RZ, RZ, R14 ;  /* 0x000000ffff027224 */ /* 0x000fd800078e000e */
[----:B------:R-:W-:Y:S05]  /*14c20*/  WARPSYNC.COLLECTIVE R15, `(.L_x_997) ;  /* 0x000000000f087348 */ /* 0x000fea0003c00000 */
[----:B------:R0:W1:Y:S02]  /*14c30*/  SHFL.IDX P6, R14, R13, R12, R11 ;  /* 0x0000000c0d0e7389 */ /* 0x00006400000c000b */
[----:B01----:R-:W-:Y:S01]  /*14c40*/  ENDCOLLECTIVE ;  /* 0x000000000000791b */ /* 0x003fe20003800000 */
.L_x_997:
[----:B------:R-:W-:Y:S02]  /*14c50*/  IMAD.MOV.U32 R13, RZ, RZ, R5 ;  /* 0x000000ffff0d7224 */ /* 0x000fe400078e0005 */
[----:B------:R-:W-:Y:S02]  /*14c60*/  IMAD.MOV.U32 R12, RZ, RZ, 0x3 ;  /* 0x00000003ff0c7424 */ /* 0x000fe400078e00ff */
[----:B------:R-:W-:-:S07]  /*14c70*/  IMAD.MOV.U32 R3, RZ, RZ, R14 ;  /* 0x000000ffff037224 */ /* 0x000fce00078e000e */
[----:B------:R-:W-:Y:S05]  /*14c80*/  WARPSYNC.COLLECTIVE R15, `(.L_x_998) ;  /* 0x000000000f087348 */ /* 0x000fea0003c00000 */
[----:B------:R0:W1:Y:S02]  /*14c90*/  SHFL.IDX P6, R14, R13, R12, R11 ;  /* 0x0000000c0d0e7389 */ /* 0x00006400000c000b */
[----:B01----:R-:W-:Y:S01]  /*14ca0*/  ENDCOLLECTIVE ;  /* 0x000000000000791b */ /* 0x003fe20003800000 */
.L_x_998:
        /* <DEDUP_REMOVED lines=10> */
.L_x_999:
        /* <DEDUP_REMOVED lines=13> */
.L_x_1000:
[----:B------:R-:W-:-:S13]  /*14e20*/  ISETP.GE.AND P0, PT, R2, UR37, PT ;  /* 0x0000002502007c0c */ /* 0x000fda000bf06270 */
[----:B------:R-:W-:Y:S01]  /*14e30*/  @!P0 LEA R8, P1, R20, R0, 0x1 ;  /* 0x0000000014088211 */ /* 0x000fe200078208ff */
[----:B------:R-:W-:Y:S02]  /*14e40*/  VIADD R0, R4, 0x80 ;  /* 0x0000008004007836 */ /* 0x000fe40000000000 */
[----:B------:R-:W-:Y:S02]  /*14e50*/  IMAD.MOV.U32 R13, RZ, RZ, R7 ;  /* 0x000000ffff0d7224 */ /* 0x000fe400078e0007 */
[----:B------:R-:W-:Y:S02]  /*14e60*/  @!P0 IMAD.X R9, RZ, RZ, R5, P1 ;  /* 0x000000ffff098224 */ /* 0x000fe400008e0605 */
[----:B------:R-:W-:Y:S02]  /*14e70*/  @!P0 IMAD.MOV.U32 R2, RZ, RZ, R8 ;  /* 0x000000ffff028224 */ /* 0x000fe400078e0008 */
[----:B------:R-:W-:-:S05]  /*14e80*/  @!P0 IMAD.MOV.U32 R3, RZ, RZ, R9 ;  /* 0x000000ffff038224 */ /* 0x000fca00078e0009 */
[----:B------:R-:W-:Y:S01]  /*14e90*/  @!PT LDS RZ, [RZ] ;  /* 0x00000000fffff984 */ /* 0x000fe20000000800 */
[----:B------:R-:W-:Y:S01]  /*14ea0*/  @!PT LDS RZ, [RZ] ;  /* 0x00000000fffff984 */ /* 0x000fe20000000800 */
[----:B------:R-:W-:Y:S01]  /*14eb0*/  @!PT LDS RZ, [RZ] ;  /* 0x00000000fffff984 */ /* 0x000fe20000000800 */
[----:B------:R0:W-:Y:S04]  /*14ec0*/  @!P0 LDGSTS.E.BYPASS.LTC128B.128 [R10+0xdc00], desc[UR52][R2.64], !P3 ;  /* 0x0dc00000020a8fae */ /* 0x0001e8000d901d74 */
[----:B------:R0:W-:Y:S04]  /*14ed0*/  @!P0 LDGSTS.E.BYPASS.LTC128B.128 [R10+0x10c00], desc[UR52][R2.64+0x40], !P4 ;  /* 0x10c00040020a8fae */ /* 0x0001e8000e101d74 */
[----:B------:R0:W-:Y:S01]  /*14ee0*/  @!P0 LDGSTS.E.BYPASS.LTC128B.128 [R10+0x13c00], desc[UR52][R2.64+0x80], !P5 ;  /* 0x13c00080020a8fae */ /* 0x0001e2000e901d74 */
[----:B------:R-:W-:Y:S01]  /*14ef0*/  ISETP.GE.AND P0, PT, R0, UR37, PT ;  /* 0x0000002500007c0c */ /* 0x000fe2000bf06270 */
[----:B------:R-:W-:-:S12]  /*14f00*/  IMAD.MOV.U32 R0, RZ, RZ, R14 ;  /* 0x000000ffff007224 */ /* 0x000fd800078e000e */
[----:B0-----:R-:W-:Y:S05]  /*14f10*/  WARPSYNC.COLLECTIVE R15, `(.L_x_1001) ;  /* 0x000000000f087348 */ /* 0x001fea0003c00000 */
[----:B------:R1:W2:Y:S02]  /*14f20*/  SHFL.IDX P6, R14, R13, R12, R11 ;  /* 0x0000000c0d0e7389 */ /* 0x0002a400000c000b */
[----:B012---:R-:W-:Y:S01]  /*14f30*/  ENDCOLLECTIVE ;  /* 0x000000000000791b */ /* 0x007fe20003800000 */
.L_x_1001:
[----:B------:R-:W-:Y:S02]  /*14f40*/  IMAD.MOV.U32 R13, RZ, RZ, R6 ;  /* 0x000000ffff0d7224 */ /* 0x000fe400078e0006 */
[----:B------:R-:W-:Y:S02]  /*14f50*/  IMAD.MOV.U32 R12, RZ, RZ, 0x1 ;  /* 0x00000001ff0c7424 */ /* 0x000fe400078e00ff */
[----:B------:R-:W-:-:S07]  /*14f60*/  IMAD.MOV.U32 R2, RZ, RZ, R14 ;  /* 0x000000ffff027224 */ /* 0x000fce00078e000e */
[----:B------:R-:W-:Y:S05]  /*14f70*/  WARPSYNC.COLLECTIVE R15, `(.L_x_1002) ;  /* 0x000000000f087348 */ /* 0x000fea0003c00000 */
[----:B------:R0:W1:Y:S02]  /*14f80*/  SHFL.IDX P6, R14, R13, R12, R11 ;  /* 0x0000000c0d0e7389 */ /* 0x00006400000c000b */
[----:B01----:R-:W-:Y:S01]  /*14f90*/  ENDCOLLECTIVE ;  /* 0x000000000000791b */ /* 0x003fe20003800000 */
.L_x_1002:
[----:B------:R-:W-:-:S05]  /*14fa0*/  @!P0 LEA R5, P1, R20, R2, 0x1 ;  /* 0x0000000214058211 */ /* 0x000fca00078208ff */
[----:B------:R-:W-:Y:S02]  /*14fb0*/  @!P0 IMAD.X R0, RZ, RZ, R0, P1 ;  /* 0x000000ffff008224 */ /* 0x000fe400008e0600 */
[----:B------:R-:W-:Y:S02]  /*14fc0*/  @!P0 IMAD.MOV.U32 R2, RZ, RZ, R5 ;  /* 0x000000ffff028224 */ /* 0x000fe400078e0005 */
        /* <DEDUP_REMOVED lines=12> */
.L_x_1003:
[----:B------:R-:W-:Y:S05]  /*15090*/  BRA `(.L_x_1004) ;  /* 0xffffffd000007947 */ /* 0x000fea000383ffff */
.L_x_938:
[----:B0-----:R0:W1:Y:S02]  /*150a0*/  SYNCS.PHASECHK.TRANS64.TRYWAIT P0, [R16+URZ+0x2d820], R3 ;  /* 0x02d82003100075a7 */ /* 0x001064000800017f */
[----:B-1----:R-:W-:Y:S05]  /*150b0*/  @!P0 NANOSLEEP.SYNCS 0x989680 ;  /* 0x009896800000895d */ /* 0x002fea0003900000 */
[----:B------:R-:W1:Y:S02]  /*150c0*/  @!P0 SYNCS.PHASECHK.TRANS64 P0, [R16+URZ+0x2d820], R3 ;  /* 0x02d82003100085a7 */ /* 0x000e64000800007f */
[----:B-1----:R-:W-:Y:S05]  /*150d0*/  @!P0 BRA `(.L_x_938) ;  /* 0xfffffffc00f08947 */ /* 0x002fea000383ffff */
[----:B------:R-:W-:Y:S05]  /*150e0*/  BRA `(.L_x_1005) ;  /* 0xffffffd000647947 */ /* 0x000fea000383ffff */
.L_x_942:
[----:B0-----:R0:W1:Y:S02]  /*150f0*/  SYNCS.PHASECHK.TRANS64.TRYWAIT P0, [R6+URZ+0x2d840], R0 ;  /* 0x02d84000060075a7 */ /* 0x001064000800017f */
[----:B-1----:R-:W-:Y:S05]  /*15100*/  @!P0 NANOSLEEP.SYNCS 0x989680 ;  /* 0x009896800000895d */ /* 0x002fea0003900000 */
[----:B------:R-:W1:Y:S02]  /*15110*/  @!P0 SYNCS.PHASECHK.TRANS64 P0, [R6+URZ+0x2d840], R0 ;  /* 0x02d84000060085a7 */ /* 0x000e64000800007f */
[----:B-1----:R-:W-:Y:S05]  /*15120*/  @!P0 BRA `(.L_x_942) ;  /* 0xfffffffc00f08947 */ /* 0x002fea000383ffff */
[----:B------:R-:W-:Y:S05]  /*15130*/  BRA `(.L_x_1006) ;  /* 0xffffffd400387947 */ /* 0x000fea000383ffff */
.L_x_943:
        /* <DEDUP_REMOVED lines=8> */
.L_x_1008:
[----:B------:R-:W-:Y:S05]  /*151c0*/  BSYNC B1 ;  /* 0x0000000000017941 */ /* 0x000fea0003800000 */
.L_x_1007:
        /* <DEDUP_REMOVED lines=10> */
.L_x_1009:
        /* <DEDUP_REMOVED lines=8> */
.L_x_1010:
        /* <DEDUP_REMOVED lines=14> */
.L_x_1011:
[----:B------:R-:W-:Y:S02]  /*153d0*/  IMAD.MOV.U32 R13, RZ, RZ, R10 ;  /* 0x000000ffff0d7224 */ /* 0x000fe400078e000a */
[----:B------:R-:W-:Y:S02]  /*153e0*/  IMAD.MOV.U32 R12, RZ, RZ, 0x2 ;  /* 0x00000002ff0c7424 */ /* 0x000fe400078e00ff */
[----:B------:R-:W-:-:S07]  /*153f0*/  IMAD.MOV.U32 R2, RZ, RZ, R14 ;  /* 0x000000ffff027224 */ /* 0x000fce00078e000e */
[----:B------:R-:W-:Y:S05]  /*15400*/  WARPSYNC.COLLECTIVE R15, `(.L_x_1012) ;  /* 0x000000000f087348 */ /* 0x000fea0003c00000 */
[----:B------:R0:W1:Y:S02]  /*15410*/  SHFL.IDX P6, R14, R13, R12, R11 ;  /* 0x0000000c0d0e7389 */ /* 0x00006400000c000b */
[----:B01----:R-:W-:Y:S01]  /*15420*/  ENDCOLLECTIVE ;  /* 0x000000000000791b */ /* 0x003fe20003800000 */
.L_x_1012:
        /* <DEDUP_REMOVED lines=13> */
.L_x_1013:
[----:B------:R-:W-:Y:S02]  /*15500*/  IMAD.MOV.U32 R13, RZ, RZ, R10 ;  /* 0x000000ffff0d7224 */ /* 0x000fe400078e000a */
[----:B------:R-:W-:Y:S02]  /*15510*/  IMAD.MOV.U32 R12, RZ, RZ, 0x3 ;  /* 0x00000003ff0c7424 */ /* 0x000fe400078e00ff */
[----:B------:R-:W-:-:S07]  /*15520*/  IMAD.MOV.U32 R2, RZ, RZ, R14 ;  /* 0x000000ffff027224 */ /* 0x000fce00078e000e */
[----:B------:R-:W-:Y:S05]  /*15530*/  WARPSYNC.COLLECTIVE R15, `(.L_x_1014) ;  /* 0x000000000f087348 */ /* 0x000fea0003c00000 */
[----:B------:R0:W1:Y:S02]  /*15540*/  SHFL.IDX P6, R14, R13, R12, R11 ;  /* 0x0000000c0d0e7389 */ /* 0x00006400000c000b */
[----:B01----:R-:W-:Y:S01]  /*15550*/  ENDCOLLECTIVE ;  /* 0x000000000000791b */ /* 0x003fe20003800000 */
.L_x_1014:
        /* <DEDUP_REMOVED lines=13> */
.L_x_1015:
[----:B------:R-:W-:Y:S01]  /*15630*/  IMAD.MOV.U32 R2, RZ, RZ, R14 ;  /* 0x000000ffff027224 */ /* 0x000fe200078e000e */
[----:B------:R-:W-:Y:S06]  /*15640*/  BRA `(.L_x_1016) ;  /* 0xffffffd000e47947 */ /* 0x000fec000383ffff */
.L_x_948:
[----:B-1----:R1:W2:Y:S02]  /*15650*/  SYNCS.PHASECHK.TRANS64.TRYWAIT P0, [R6+URZ+0x2d860], R2 ;  /* 0x02d86002060075a7 */ /* 0x0022a4000800017f */
[----:B--2---:R-:W-:Y:S05]  /*15660*/  @!P0 NANOSLEEP.SYNCS 0x989680 ;  /* 0x009896800000895d */ /* 0x004fea0003900000 */
[----:B------:R-:W2:Y:S02]  /*15670*/  @!P0 SYNCS.PHASECHK.TRANS64 P0, [R6+URZ+0x2d860], R2 ;  /* 0x02d86002060085a7 */ /* 0x000ea4000800007f */
[----:B--2---:R-:W-:Y:S05]  /*15680*/  @!P0 BRA `(.L_x_948) ;  /* 0xfffffffc00f08947 */ /* 0x004fea000383ffff */
[----:B------:R-:W-:Y:S05]  /*15690*/  BRA `(.L_x_1017) ;  /* 0xffffffd400447947 */ /* 0x000fea000383ffff */
.L_x_949:
        /* <DEDUP_REMOVED lines=8> */
.L_x_1019:
[----:B------:R-:W-:Y:S05]  /*15720*/  BSYNC B1 ;  /* 0x0000000000017941 */ /* 0x000fea0003800000 */
.L_x_1018:
        /* <DEDUP_REMOVED lines=9> */
.L_x_1020:
[----:B------:R-:W-:Y:S02]  /*157c0*/  IMAD.MOV.U32 R13, RZ, RZ, R18 ;  /* 0x000000ffff0d7224 */ /* 0x000fe400078e0012 */
[----:B------:R-:W-:Y:S02]  /*157d0*/  IMAD.MOV.U32 R12, RZ, RZ, 0x1 ;  /* 0x00000001ff0c7424 */ /* 0x000fe400078e00ff */
[----:B------:R-:W-:-:S07]  /*157e0*/  IMAD.MOV.U32 R2, RZ, RZ, R14 ;  /* 0x000000ffff027224 */ /* 0x000fce00078e000e */
[----:B------:R-:W-:Y:S05]  /*157f0*/  WARPSYNC.COLLECTIVE R15, `(.L_x_1021) ;  /* 0x000000000f087348 */ /* 0x000fea0003c00000 */
[----:B------:R0:W1:Y:S02]  /*15800*/  SHFL.IDX P6, R14, R13, R12, R11 ;  /* 0x0000000c0d0e7389 */ /* 0x00006400000c000b */
[----:B01----:R-:W-:Y:S01]  /*15810*/  ENDCOLLECTIVE ;  /* 0x000000000000791b */ /* 0x003fe20003800000 */
.L_x_1021:
        /* <DEDUP_REMOVED lines=16> */
.L_x_1022:
[----:B------:R-:W-:Y:S02]  /*15920*/  IMAD.MOV.U32 R13, RZ, RZ, R18 ;  /* 0x000000ffff0d7224 */ /* 0x000fe400078e0012 */
[----:B------:R-:W-:Y:S02]  /*15930*/  IMAD.MOV.U32 R12, RZ, RZ, 0x2 ;  /* 0x00000002ff0c7424 */ /* 0x000fe400078e00ff */
[----:B------:R-:W-:-:S07]  /*15940*/  IMAD.MOV.U32 R2, RZ, RZ, R14 ;  /* 0x000000ffff027224 */ /* 0x000fce00078e000e */
[----:B------:R-:W-:Y:S05]  /*15950*/  WARPSYNC.COLLECTIVE R15, `(.L_x_1023) ;  /* 0x000000000f087348 */ /* 0x000fea0003c00000 */
[----:B------:R0:W1:Y:S02]  /*15960*/  SHFL.IDX P6, R14, R13, R12, R11 ;  /* 0x0000000c0d0e7389 */ /* 0x00006400000c000b */
[----:B01----:R-:W-:Y:S01]  /*15970*/  ENDCOLLECTIVE ;  /* 0x000000000000791b */ /* 0x003fe20003800000 */
.L_x_1023:
        /* <DEDUP_REMOVED lines=16> */
.L_x_1024:
[----:B------:R-:W-:Y:S02]  /*15a80*/  IMAD.MOV.U32 R13, RZ, RZ, R18 ;  /* 0x000000ffff0d7224 */ /* 0x000fe400078e0012 */
[----:B------:R-:W-:Y:S02]  /*15a90*/  IMAD.MOV.U32 R12, RZ, RZ, 0x3 ;  /* 0x00000003ff0c7424 */ /* 0x000fe400078e00ff */
[----:B------:R-:W-:-:S07]  /*15aa0*/  IMAD.MOV.U32 R2, RZ, RZ, R14 ;  /* 0x000000ffff027224 */ /* 0x000fce00078e000e */
[----:B------:R-:W-:Y:S05]  /*15ab0*/  WARPSYNC.COLLECTIVE R15, `(.L_x_1025) ;  /* 0x000000000f087348 */ /* 0x000fea0003c00000 */
[----:B------:R0:W1:Y:S02]  /*15ac0*/  SHFL.IDX P6, R14, R13, R12, R11 ;  /* 0x0000000c0d0e7389 */ /* 0x00006400000c000b */
[----:B01----:R-:W-:Y:S01]  /*15ad0*/  ENDCOLLECTIVE ;  /* 0x000000000000791b */ /* 0x003fe20003800000 */
.L_x_1025:
        /* <DEDUP_REMOVED lines=13> */
.L_x_1026:
        /* <DEDUP_REMOVED lines=8> */
.L_x_957:
[----:B0-----:R0:W1:Y:S02]  /*15c30*/  SYNCS.PHASECHK.TRANS64.TRYWAIT P0, [R4+URZ+0x2d860], R3 ;  /* 0x02d86003040075a7 */ /* 0x001064000800017f */
[----:B-1----:R-:W-:Y:S05]  /*15c40*/  @!P0 NANOSLEEP.SYNCS 0x989680 ;  /* 0x009896800000895d */ /* 0x002fea0003900000 */
[----:B------:R-:W1:Y:S02]  /*15c50*/  @!P0 SYNCS.PHASECHK.TRANS64 P0, [R4+URZ+0x2d860], R3 ;  /* 0x02d86003040085a7 */ /* 0x000e64000800007f */
[----:B-1----:R-:W-:Y:S05]  /*15c60*/  @!P0 BRA `(.L_x_957) ;  /* 0xfffffffc00f08947 */ /* 0x002fea000383ffff */
[----:B------:R-:W-:Y:S05]  /*15c70*/  BRA `(.L_x_1028) ;  /* 0xffffffd400d47947 */ /* 0x000fea000383ffff */
.L_x_958:
        /* <DEDUP_REMOVED lines=8> */
.L_x_1030:
[----:B------:R-:W-:Y:S05]  /*15d00*/  BSYNC B0 ;  /* 0x0000000000007941 */ /* 0x000fea0003800000 */
.L_x_1029:
[----:B------:R-:W0:Y:S01]  /*15d10*/  S2R R2, SR_TID.X ;  /* 0x0000000000027919 */ /* 0x000e220000002100 */
[----:B------:R-:W-:Y:S02]  /*15d20*/  IMAD.MOV.U32 R13, RZ, RZ, R17 ;  /* 0x000000ffff0d7224 */ /* 0x000fe400078e0011 */
[----:B------:R-:W-:Y:S02]  /*15d30*/  IMAD.MOV.U32 R12, RZ, RZ, RZ ;  /* 0x000000ffff0c7224 */ /* 0x000fe400078e00ff */
[----:B------:R-:W-:Y:S02]  /*15d40*/  IMAD.MOV.U32 R11, RZ, RZ, 0x1c1f ;  /* 0x00001c1fff0b7424 */ /* 0x000fe400078e00ff */
[----:B------:R-:W-:Y:S02]  /*15d50*/  IMAD.MOV.U32 R15, RZ, RZ, -0x1 ;  /* 0xffffffffff0f7424 */ /* 0x000fe400078e00ff */
[----:B------:R-:W-:-:S07]  /*15d60*/  IMAD.MOV.U32 R0, RZ, RZ, R14 ;  /* 0x000000ffff007224 */ /* 0x000fce00078e000e */
[----:B0-----:R-:W-:Y:S05]  /*15d70*/  WARPSYNC.COLLECTIVE R15, `(.L_x_1031) ;  /* 0x000000000f087348 */ /* 0x001fea0003c00000 */
[----:B------:R1:W2:Y:S02]  /*15d80*/  SHFL.IDX P6, R14, R13, R12, R11 ;  /* 0x0000000c0d0e7389 */ /* 0x0002a400000c000b */
[----:B012---:R-:W-:Y:S01]  /*15d90*/  ENDCOLLECTIVE ;  /* 0x000000000000791b */ /* 0x007fe20003800000 */
.L_x_1031:
        /* <DEDUP_REMOVED lines=9> */
.L_x_1032:
[----:B------:R-:W-:Y:S01]  /*15e30*/  IMAD.X R3, RZ, RZ, R0, P0 ;  /* 0x000000ffff037224 */ /* 0x000fe200000e0600 */
[----:B------:R-:W-:Y:S01]  /*15e40*/  ISETP.LT.OR P0, PT, R5, 0x1, P4 ;  /* 0x000000010500780c */ /* 0x000fe20002701670 */
[----:B------:R-:W-:Y:S02]  /*15e50*/  IMAD R0, R7, 0x2, R16 ;  /* 0x0000000207007824 */ /* 0x000fe400078e0210 */
        /* <DEDUP_REMOVED lines=13> */
.L_x_1033:
[----:B------:R-:W-:Y:S02]  /*15f30*/  IMAD.MOV.U32 R13, RZ, RZ, R18 ;  /* 0x000000ffff0d7224 */ /* 0x000fe400078e0012 */
[----:B------:R-:W-:Y:S01]  /*15f40*/  IMAD.MOV.U32 R12, RZ, RZ, 0x2 ;  /* 0x00000002ff0c7424 */ /* 0x000fe200078e00ff */
[----:B------:R-:W-:-:S13]  /*15f50*/  IADD3 R2, P0, R14, R6, RZ ;  /* 0x000000060e027210 */ /* 0x000fda0007f1e0ff */
[----:B------:R-:W-:Y:S05]  /*15f60*/  WARPSYNC.COLLECTIVE R15, `(.L_x_1034) ;  /* 0x000000000f087348 */ /* 0x000fea0003c00000 */
[----:B------:R0:W1:Y:S02]  /*15f70*/  SHFL.IDX P6, R14, R13, R12, R11 ;  /* 0x0000000c0d0e7389 */ /* 0x00006400000c000b */
[----:B01----:R-:W-:Y:S01]  /*15f80*/  ENDCOLLECTIVE ;  /* 0x000000000000791b */ /* 0x003fe20003800000 */
.L_x_1034:
        /* <DEDUP_REMOVED lines=15> */
.L_x_1035:
[----:B------:R-:W-:Y:S02]  /*16080*/  IMAD.MOV.U32 R13, RZ, RZ, R18 ;  /* 0x000000ffff0d7224 */ /* 0x000fe400078e0012 */
[----:B------:R-:W-:Y:S01]  /*16090*/  IMAD.MOV.U32 R12, RZ, RZ, 0x3 ;  /* 0x00000003ff0c7424 */ /* 0x000fe200078e00ff */
[----:B------:R-:W-:-:S13]  /*160a0*/  IADD3 R2, P0, R14, R6, RZ ;  /* 0x000000060e027210 */ /* 0x000fda0007f1e0ff */
[----:B------:R-:W-:Y:S05]  /*160b0*/  WARPSYNC.COLLECTIVE R15, `(.L_x_1036) ;  /* 0x000000000f087348 */ /* 0x000fea0003c00000 */
[----:B------:R0:W1:Y:S02]  /*160c0*/  SHFL.IDX P6, R14, R13, R12, R11 ;  /* 0x0000000c0d0e7389 */ /* 0x00006400000c000b */
[----:B01----:R-:W-:Y:S01]  /*160d0*/  ENDCOLLECTIVE ;  /* 0x000000000000791b */ /* 0x003fe20003800000 */
.L_x_1036:
        /* <DEDUP_REMOVED lines=12> */
.L_x_1037:
[----:B------:R-:W-:Y:S01]  /*161a0*/  @!PT LDS RZ, [RZ] ;  /* 0x00000000fffff984 */ /* 0x000fe20000000800 */
[----:B------:R-:W-:Y:S01]  /*161b0*/  @!PT LDS RZ, [RZ] ;  /* 0x00000000fffff984 */ /* 0x000fe20000000800 */
[----:B------:R-:W-:Y:S01]  /*161c0*/  @!PT LDS RZ, [RZ] ;  /* 0x00000000fffff984 */ /* 0x000fe20000000800 */
[----:B------:R0:W-:Y:S01]  /*161d0*/  LDGSTS.E.BYPASS.LTC128B.128 [R0+0x3400], desc[UR52][R2.64+0x40], !P0 ;  /* 0x0340004002007fae */ /* 0x0001e2000c101d74 */
[----:B------:R-:W-:-:S13]  /*161e0*/  ISETP.LT.OR P0, PT, R5, 0x41, P1 ;  /* 0x000000410500780c */ /* 0x000fda0000f01670 */
[----:B------:R0:W-:Y:S01]  /*161f0*/  LDGSTS.E.BYPASS.LTC128B.128 [R0+0x5400], desc[UR52][R2.64+0x80], !P0 ;  /* 0x0540008002007fae */ /* 0x0001e2000c101d74 */
[----:B------:R-:W-:Y:S05]  /*16200*/  BRA `(.L_x_1038) ;  /* 0xffffffd4004c7947 */ /* 0x000fea000383ffff */
.L_x_963:
[----:B------:R-:W-:Y:S01]  /*16210*/  BSSY B0, `(.L_x_1039) ;  /* 0x0000008000007945 */ /* 0x000fe20003800000 */
[----:B-----5:R-:W-:Y:S02]  /*16220*/  IMAD.MOV.U32 R13, RZ, RZ, R2 ;  /* 0x000000ffff0d7224 */ /* 0x020fe400078e0002 */
[----:B------:R-:W-:Y:S02]  /*16230*/  IMAD.MOV.U32 R12, RZ, RZ, RZ ;  /* 0x000000ffff0c7224 */ /* 0x000fe400078e00ff */
[----:B------:R-:W-:Y:S02]  /*16240*/  IMAD.MOV.U32 R11, RZ, RZ, 0x1f ;  /* 0x0000001fff0b7424 */ /* 0x000fe400078e00ff */
[----:B------:R-:W-:-:S07]  /*16250*/  IMAD.MOV.U32 R15, RZ, RZ, -0x1 ;  /* 0xffffffffff0f7424 */ /* 0x000fce00078e00ff */
[----:B01----:R-:W-:Y:S05]  /*16260*/  WARPSYNC.COLLECTIVE R15, `(.L_x_1040) ;  /* 0x000000000f087348 */ /* 0x003fea0003c00000 */
[----:B------:R2:W3:Y:S02]  /*16270*/  SHFL.IDX P6, R14, R13, R12, R11 ;  /* 0x0000000c0d0e7389 */ /* 0x0004e400000c000b */
[----:B0123--:R-:W-:Y:S01]  /*16280*/  ENDCOLLECTIVE ;  /* 0x000000000000791b */ /* 0x00ffe20003800000 */
.L_x_1040:
[----:B------:R-:W-:Y:S05]  /*16290*/  BSYNC B0 ;  /* 0x0000000000007941 */ /* 0x000fea0003800000 */
.L_x_1039:
[----:B------:R-:W-:Y:S05]  /*162a0*/  BRA `(.L_x_1041) ;  /* 0xffffffd400e07947 */ /* 0x000fea000383ffff */
.L_x_966:
[----:B-1----:R1:W2:Y:S02]  /*162b0*/  SYNCS.PHASECHK.TRANS64.TRYWAIT P0, [R4+URZ+0x2d820], R0 ;  /* 0x02d82000040075a7 */ /* 0x0022a4000800017f */
[----:B--2---:R-:W-:Y:S05]  /*162c0*/  @!P0 NANOSLEEP.SYNCS 0x989680 ;  /* 0x009896800000895d */ /* 0x004fea0003900000 */
[----:B------:R-:W2:Y:S02]  /*162d0*/  @!P0 SYNCS.PHASECHK.TRANS64 P0, [R4+URZ+0x2d820], R0 ;  /* 0x02d82000040085a7 */ /* 0x000ea4000800007f */
[----:B--2---:R-:W-:Y:S05]  /*162e0*/  @!P0 BRA `(.L_x_966) ;  /* 0xfffffffc00f08947 */ /* 0x004fea000383ffff */
[----:B------:R-:W-:Y:S05]  /*162f0*/  BRA `(.L_x_1042) ;  /* 0xffffffd8002c7947 */ /* 0x000fea000383ffff */
.L_x_967:
        /* <DEDUP_REMOVED lines=11> */
.L_x_1044:
[----:B------:R-:W-:Y:S05]  /*163b0*/  BSYNC B0 ;  /* 0x0000000000007941 */ /* 0x000fea0003800000 */
.L_x_1043:
[----:B------:R-:W-:Y:S05]  /*163c0*/  BRA `(.L_x_1045) ;  /* 0xffffffd800147947 */ /* 0x000fea000383ffff */
.L_x_970:
[----:B------:R-:W-:Y:S01]  /*163d0*/  BSSY B1, `(.L_x_1046) ;  /* 0x0000006000017945 */ /* 0x000fe20003800000 */
[----:B------:R-:W-:-:S07]  /*163e0*/  IMAD.MOV.U32 R15, RZ, RZ, -0x1 ;  /* 0xffffffffff0f7424 */ /* 0x000fce00078e00ff */
[----:B01----:R-:W-:Y:S05]  /*163f0*/  WARPSYNC.COLLECTIVE R15, `(.L_x_1047) ;  /* 0x000000000f0c7348 */ /* 0x003fea0003c00000 */
[----:B------:R-:W-:Y:S02]  /*16400*/  ELECT P6, UR62, PT ;  /* 0x00000000003e782f */ /* 0x000fe400038c0000 */
[----:B------:R-:W-:Y:S01]  /*16410*/  MOV R14, UR62 ;  /* 0x0000003e000e7c02 */ /* 0x000fe20008000f00 */
[----:B01----:R-:W-:Y:S10]  /*16420*/  ENDCOLLECTIVE ;  /* 0x000000000000791b */ /* 0x003ff40003800000 */
.L_x_1047:
[----:B------:R-:W-:Y:S05]  /*16430*/  BSYNC B1 ;  /* 0x0000000000017941 */ /* 0x000fea0003800000 */
.L_x_1046:
[----:B------:R-:W-:Y:S05]  /*16440*/  BRA `(.L_x_1048) ;  /* 0xffffffd8000c7947 */ /* 0x000fea000383ffff */
.L_x_972:
[----:B-1----:R1:W2:Y:S02]  /*16450*/  SYNCS.PHASECHK.TRANS64.TRYWAIT P1, [R5+URZ+0x2d840], R0 ;  /* 0x02d84000050075a7 */ /* 0x0022a4000802017f */
[----:B--2---:R-:W-:Y:S05]  /*16460*/  @!P1 NANOSLEEP.SYNCS 0x989680 ;  /* 0x009896800000995d */ /* 0x004fea0003900000 */
[----:B------:R-:W2:Y:S02]  /*16470*/  @!P1 SYNCS.PHASECHK.TRANS64 P1, [R5+URZ+0x2d840], R0 ;  /* 0x02d84000050095a7 */ /* 0x000ea4000802007f */
[----:B--2---:R-:W-:Y:S05]  /*16480*/  @!P1 BRA `(.L_x_972) ;  /* 0xfffffffc00f09947 */ /* 0x004fea000383ffff */
[----:B------:R-:W-:Y:S05]  /*16490*/  BRA `(.L_x_1049) ;  /* 0xffffffd8002c7947 */ /* 0x000fea000383ffff */
.L_x_974:
[----:B--2---:R2:W3:Y:S02]  /*164a0*/  SYNCS.PHASECHK.TRANS64.TRYWAIT P1, [R23+URZ+0x2d840], R2 ;  /* 0x02d84002170075a7 */ /* 0x0044e4000802017f */
[----:B---3--:R-:W-:Y:S05]  /*164b0*/  @!P1 NANOSLEEP.SYNCS 0x989680 ;  /* 0x009896800000995d */ /* 0x008fea0003900000 */
[----:B------:R-:W3:Y:S02]  /*164c0*/  @!P1 SYNCS.PHASECHK.TRANS64 P1, [R23+URZ+0x2d840], R2 ;  /* 0x02d84002170095a7 */ /* 0x000ee4000802007f */
[----:B---3--:R-:W-:Y:S05]  /*164d0*/  @!P1 BRA `(.L_x_974) ;  /* 0xfffffffc00f09947 */ /* 0x008fea000383ffff */
[----:B------:R-:W-:Y:S05]  /*164e0*/  BRA `(.L_x_1050) ;  /* 0xffffffd800387947 */ /* 0x000fea000383ffff */
.L_x_976:
[----:B---3--:R3:W4:Y:S02]  /*164f0*/  SYNCS.PHASECHK.TRANS64.TRYWAIT P1, [R5+URZ+0x2d860], R0 ;  /* 0x02d86000050075a7 */ /* 0x008724000802017f */
[----:B----4-:R-:W-:Y:S05]  /*16500*/  @!P1 NANOSLEEP.SYNCS 0x989680 ;  /* 0x009896800000995d */ /* 0x010fea0003900000 */
[----:B------:R-:W4:Y:S02]  /*16510*/  @!P1 SYNCS.PHASECHK.TRANS64 P1, [R5+URZ+0x2d860], R0 ;  /* 0x02d86000050095a7 */ /* 0x000f24000802007f */
[----:B----4-:R-:W-:Y:S05]  /*16520*/  @!P1 BRA `(.L_x_976) ;  /* 0xfffffffc00f09947 */ /* 0x010fea000383ffff */
[----:B------:R-:W-:Y:S05]  /*16530*/  BRA `(.L_x_1051) ;  /* 0xffffffd800347947 */ /* 0x000fea000383ffff */
.L_x_1052:
        /* <DEDUP_REMOVED lines=12> */
.L_x_2731:


//--------------------- .text._ZN7cutlass13device_kernelIN5flash11enable_sm90INS1_16FlashAttnFwdSm90INS1_25CollectiveMainloopFwdSm90ILi2EN4cute5tupleIJNS5_1CILi1EEES8_S8_EEENS6_IJNS7_ILi192EEENS7_ILi128EEENS7_ILi96EEEEEELi96ENS_10bfloat16_tEfNS_4arch4Sm90ELb0ELb1ELb0ELb1ELb1ELb0ELb0ELb0ELb1ELb1ELb0ELb0EEENS1_21CollectiveEpilogueFwdINS6_IJSA_SC_SB_EEES9_SE_SG_Li384ELb1ELb1ELb0ELb0EEENS1_36VarlenDynamicPersistentTileSchedulerILi192ELi128ELi384ELi128ELb0ELb1ELb1ELb1ELb0ELb1EEEEEEEEEvNT_6ParamsE --------------------------
	.section	.text._ZN7cutlass13device_kernelIN5flash11enable_sm90INS1_16FlashAttnFwdSm90INS1_25CollectiveMainloopFwdSm90ILi2EN4cute5tupleIJNS5_1CILi1EEES8_S8_EEENS6_IJNS7_ILi192EEENS7_ILi128EEENS7_ILi96EEEEEELi96ENS_10bfloat16_tEfNS_4arch4Sm90ELb0ELb1ELb0ELb1ELb1ELb0ELb0ELb0ELb1ELb1ELb0ELb0EEENS1_21CollectiveEpilogueFwdINS6_IJSA_SC_SB_EEES9_SE_SG_Li384ELb1ELb1ELb0ELb0EEENS1_36VarlenDynamicPersistentTileSchedulerILi192ELi128ELi384ELi128ELb0ELb1ELb1ELb1ELb0ELb1EEEEEEEEEvNT_6ParamsE,"ax",@progbits
	.align	128
.text._ZN7cutlass13device_kernelIN5flash11enable_sm90INS1_16FlashAttnFwdSm90INS1_25CollectiveMainloopFwdSm90ILi2EN4cute5tupleIJNS5_1CILi1EEES8_S8_EEENS6_IJNS7_ILi192EEENS7_ILi128EEENS7_ILi96EEEEEELi96ENS_10bfloat16_tEfNS_4arch4Sm90ELb0ELb1ELb0ELb1ELb1ELb0ELb0ELb0ELb1ELb1ELb0ELb0EEENS1_21CollectiveEpilogueFwdINS6_IJSA_SC_SB_EEES9_SE_SG_Li384ELb1ELb1ELb0ELb0EEENS1_36VarlenDynamicPersistentTileSchedulerILi192ELi128ELi384ELi128ELb0ELb1ELb1ELb1ELb0ELb1EEEEEEEEEvNT_6ParamsE:
        .type           _ZN7cutlass13device_kernelIN5flash11enable_sm90INS1_16FlashAttnFwdSm90INS1_25CollectiveMainloopFwdSm90ILi2EN4cute5tupleIJNS5_1CILi1EEES8_S8_EEENS6_IJNS7_ILi192EEENS7_ILi128EEENS7_ILi96EEEEEELi96ENS_10bfloat16_tEfNS_4arch4Sm90ELb0ELb1ELb0ELb1ELb1ELb0ELb0ELb0ELb1ELb1ELb0ELb0EEENS1_21CollectiveEpilogueFwdINS6_IJSA_SC_SB_EEES9_SE_SG_Li384ELb1ELb1ELb0ELb0EEENS1_36VarlenDynamicPersistentTileSchedulerILi192ELi128ELi384ELi128ELb0ELb1ELb1ELb1ELb0ELb1EEEEEEEEEvNT_6ParamsE,@function
        .size           _ZN7cutlass13device_kernelIN5flash11enable_sm90INS1_16FlashAttnFwdSm90INS1_25CollectiveMainloopFwdSm90ILi2EN4cute5tupleIJNS5_1CILi1EEES8_S8_EEENS6_IJNS7_ILi192EEENS7_ILi128EEENS7_ILi96EEEEEELi96ENS_10bfloat16_tEfNS_4arch4Sm90ELb0ELb1ELb0ELb1ELb1ELb0ELb0ELb0ELb1ELb1ELb0ELb0EEENS1_21CollectiveEpilogueFwdINS6_IJSA_SC_SB_EEES9_SE_SG_Li384ELb1ELb1ELb0ELb0EEENS1_36VarlenDynamicPersistentTileSchedulerILi192ELi128ELi384ELi128ELb0ELb1ELb1ELb1ELb0ELb1EEEEEEEEEvNT_6ParamsE,(.L_x_2732 - _ZN7cutlass13device_kernelIN5flash11enable_sm90INS1_16FlashAttnFwdSm90INS1_25CollectiveMainloopFwdSm90ILi2EN4cute5tupleIJNS5_1CILi1EEES8_S8_EEENS6_IJNS7_ILi192EEENS7_ILi128EEENS7_ILi96EEEEEELi96ENS_10bfloat16_tEfNS_4arch4Sm90ELb0ELb1ELb0ELb1ELb1ELb0ELb0ELb0ELb1ELb1ELb0ELb0EEENS1_21CollectiveEpilogueFwdINS6_IJSA_SC_SB_EEES9_SE_SG_Li384ELb1ELb1ELb0ELb0EEENS1_36VarlenDynamicPersistentTileSchedulerILi192ELi128ELi384ELi128ELb0ELb1ELb1ELb1ELb0ELb1EEEEEEEEEvNT_6ParamsE)
        .other          _ZN7cutlass13device_kernelIN5flash11enable_sm90INS1_16FlashAttnFwdSm90INS1_25CollectiveMainloopFwdSm90ILi2EN4cute5tupleIJNS5_1CILi1EEES8_S8_EEENS6_IJNS7_ILi192EEENS7_ILi128EEENS7_ILi96EEEEEELi96ENS_10bfloat16_tEfNS_4arch4Sm90ELb0ELb1ELb0ELb1ELb1ELb0ELb0ELb0ELb1ELb1ELb0ELb0EEENS1_21CollectiveEpilogueFwdINS6_IJSA_SC_SB_EEES9_SE_SG_Li384ELb1ELb1ELb0ELb0EEENS1_36VarlenDynamicPersistentTileSchedulerILi192ELi128ELi384ELi128ELb0ELb1ELb1ELb1ELb0ELb1EEEEEEEEEvNT_6ParamsE,@"STO_CUDA_ENTRY STV_DEFAULT"
_ZN7cutlass13device_kernelIN5flash11enable_sm90INS1_16FlashAttnFwdSm90INS1_25CollectiveMainloopFwdSm90ILi2EN4cute5tupleIJNS5_1CILi1EEES8_S8_EEENS6_IJNS7_ILi192EEENS7_ILi128EEENS7_ILi96EEEEEELi96ENS_10bfloat16_tEfNS_4arch4Sm90ELb0ELb1ELb0ELb1ELb1ELb0ELb0ELb0ELb1ELb1ELb0ELb0EEENS1_21CollectiveEpilogueFwdINS6_IJSA_SC_SB_EEES9_SE_SG_Li384ELb1ELb1ELb0ELb0EEENS1_36VarlenDynamicPersistentTileSchedulerILi192ELi128ELi384ELi128ELb0ELb1ELb1ELb1ELb0ELb1EEEEEEEEEvNT_6ParamsE:
        /* <DEDUP_REMOVED lines=45> */
.L_x_1053:
        /* <DEDUP_REMOVED lines=22> */
.L_x_1054:
        /* <DEDUP_REMOVED lines=18> */
.L_x_1055:
        /* <DEDUP_REMOVED lines=22> */
.L_x_1056:
        /* <DEDUP_REMOVED lines=23> */
.L_x_1057:
        /* <DEDUP_REMOVED lines=8> */
.L_x_1059:
        /* <DEDUP_REMOVED lines=18> */
[----:B------:R-:W-:Y:S01]  /*09c0*/  VIADD R150, R2, 0xffffff80 ;  /* 0xffffff8002967836 */ /* 0x000fe20000000000 */
[----:B------:R-:W-:Y:S01]  /*09d0*/  R2UR UR5, R9 ;  /* 0x00000000090572ca */ /* 0x000fe200000e0000 */
[----:B------:R-:W-:Y:S01]  /*09e0*/  IMAD.MOV.U32 R18, RZ, RZ, 0x40 ;  /* 0x00000040ff127424 */ /* 0x000fe200078e00ff */
[----:B------:R-:W-:Y:S01]  /*09f0*/  R2UR UR7, R10 ;  /* 0x000000000a0772ca */ /* 0x000fe200000e0000 */
[----:B------:R-:W-:Y:S01]  /*0a00*/  ULOP3.LUT UR50, UR43, 0x1, URZ, 0xfc, !UPT ;  /* 0x000000012b327892 */ /* 0x000fe2000f8efc3f */
[----:B------:R-:W-:Y:S01]  /*0a10*/  SHF.R.S32.HI R3, RZ, 0x1f, R150 ;  /* 0x0000001fff037819 */ /* 0x000fe20000011496 */
[----:B------:R-:W-:Y:S01]  /*0a20*/  UMOV UR49, URZ ;  /* 0x0000003f00317c82 */ /* 0x000fe20008000000 */
[----:B------:R-:W-:Y:S01]  /*0a30*/  R2UR UR6, R11 ;  /* 0x000000000b0672ca */ /* 0x000fe200000e0000 */
[----:B------:R-:W-:Y:S01]  /*0a40*/  UMOV UR48, URZ ;  /* 0x0000003f00307c82 */ /* 0x000fe20008000000 */
[CC--:B------:R-:W-:Y:S01]  /*0a50*/  LEA.HI R145, R3.reuse, R150.reuse, RZ, 0x7 ;  /* 0x0000009603917211 */ /* 0x0c0fe200078f38ff */
[----:B------:R-:W-:Y:S01]  /*0a60*/  UMOV UR47, URZ ;  /* 0x0000003f002f7c82 */ /* 0x000fe20008000000 */
[----:B------:R-:W-:-:S02]  /*0a70*/  LEA.HI R0, R3, R150, RZ, 0x4 ;  /* 0x0000009603007211 */ /* 0x000fc400078f20ff */
[----:B------:R-:W-:Y:S02]  /*0a80*/  LOP3.LUT R7, R145, 0xffffff80, RZ, 0xc0, !PT ;  /* 0xffffff8091077812 */ /* 0x000fe400078ec0ff */
[----:B------:R-:W-:Y:S02]  /*0a90*/  LOP3.LUT R5, R0, 0xfffffff0, RZ, 0xc0, !PT ;  /* 0xfffffff000057812 */ /* 0x000fe400078ec0ff */
[----:B------:R-:W-:Y:S01]  /*0aa0*/  LEA.HI R4, R3, R150, RZ, 0x5 ;  /* 0x0000009603047211 */ /* 0x000fe200078f28ff */
[C---:B------:R-:W-:Y:S01]  /*0ab0*/  IMAD.IADD R144, R150.reuse, 0x1, -R7 ;  /* 0x0000000196907824 */ /* 0x040fe200078e0a07 */
[----:B------:R-:W-:Y:S01]  /*0ac0*/  SHF.R.S32.HI R7, RZ, 0x4, R0 ;  /* 0x00000004ff077819 */ /* 0x000fe20000011400 */
[----:B------:R-:W-:Y:S01]  /*0ad0*/  IMAD.IADD R5, R150, 0x1, -R5 ;  /* 0x0000000196057824 */ /* 0x000fe200078e0a05 */
[----:B------:R-:W-:Y:S02]  /*0ae0*/  SHF.R.S32.HI R6, RZ, 0x5, R4 ;  /* 0x00000005ff067819 */ /* 0x000fe40000011404 */
[----:B------:R-:W-:-:S02]  /*0af0*/  LEA.HI R2, R0, R7, RZ, 0x1 ;  /* 0x0000000700027211 */ /* 0x000fc400078f08ff */
[--C-:B------:R-:W-:Y:S01]  /*0b00*/  SHF.R.S32.HI R0, RZ, 0x1f, R5.reuse ;  /* 0x0000001fff007819 */ /* 0x100fe20000011405 */
[----:B------:R-:W-:Y:S01]  /*0b10*/  IMAD R12, R6, 0x10, R5 ;  /* 0x00000010060c7824 */ /* 0x000fe200078e0205 */
[----:B------:R-:W-:Y:S02]  /*0b20*/  LOP3.LUT R2, R2, 0x1ffffffe, RZ, 0xc0, !PT ;  /* 0x1ffffffe02027812 */ /* 0x000fe400078ec0ff */
[----:B------:R-:W-:Y:S02]  /*0b30*/  LEA.HI R0, R0, R5, RZ, 0x3 ;  /* 0x0000000500007211 */ /* 0x000fe400078f18ff */
[----:B------:R-:W-:Y:S01]  /*0b40*/  SHF.R.S32.HI R145, RZ, 0x7, R145 ;  /* 0x00000007ff917819 */ /* 0x000fe20000011491 */
[----:B------:R-:W-:Y:S01]  /*0b50*/  IMAD.IADD R2, R7, 0x1, -R2 ;  /* 0x0000000107027824 */ /* 0x000fe200078e0a02 */
[----:B------:R-:W-:Y:S01]  /*0b60*/  LEA.HI R143, R3, R150, RZ, 0x2 ;  /* 0x00000096038f7211 */ /* 0x000fe200078f10ff */
[C---:B------:R-:W-:Y:S01]  /*0b70*/  IMAD.SHL.U32 R4, R0.reuse, 0x40, RZ ;  /* 0x0000004000047824 */ /* 0x040fe200078e00ff */
[----:B------:R-:W-:Y:S01]  /*0b80*/  LOP3.LUT R0, R0, 0xfffffff8, RZ, 0xc0, !PT ;  /* 0xfffffff800007812 */ /* 0x000fe200078ec0ff */
[----:B------:R-:W-:Y:S01]  /*0b90*/  IMAD.SHL.U32 R3, R2, 0x8, RZ ;  /* 0x0000000802037824 */ /* 0x000fe200078e00ff */
[----:B------:R-:W-:-:S02]  /*0ba0*/  SHF.R.S32.HI R9, RZ, 0x1f, R144 ;  /* 0x0000001fff097819 */ /* 0x000fc40000011490 */
[----:B------:R-:W-:Y:S01]  /*0bb0*/  LOP3.LUT R4, R4, 0x7ffffe00, RZ, 0xc0, !PT ;  /* 0x7ffffe0004047812 */ /* 0x000fe200078ec0ff */
[----:B------:R-:W-:Y:S01]  /*0bc0*/  IMAD.IADD R0, R5, 0x1, -R0 ;  /* 0x0000000105007824 */ /* 0x000fe200078e0a00 */
[-C--:B------:R-:W-:Y:S01]  /*0bd0*/  LEA.HI R8, R9, R144.reuse, RZ, 0x2 ;  /* 0x0000009009087211 */ /* 0x080fe200078f10ff */
[----:B------:R-:W-:Y:S01]  /*0be0*/  IMAD.HI R5, R145, 0x55555556, RZ ;  /* 0x5555555691057827 */ /* 0x000fe200078e02ff */
[----:B------:R-:W-:Y:S02]  /*0bf0*/  LEA.HI R9, R9, R144, RZ, 0x5 ;  /* 0x0000009009097211 */ /* 0x000fe400078f28ff */
[----:B------:R-:W-:Y:S01]  /*0c00*/  SHF.R.S32.HI R10, RZ, 0x2, R8 ;  /* 0x00000002ff0a7819 */ /* 0x000fe20000011408 */
[----:B------:R-:W-:Y:S01]  /*0c10*/  IMAD R6, R6, 0x400, R4 ;  /* 0x0000040006067824 */ /* 0x000fe200078e0204 */
[----:B------:R-:W-:Y:S01]  /*0c20*/  SHF.R.S32.HI R11, RZ, 0x1f, R8 ;  /* 0x0000001fff0b7819 */ /* 0x000fe20000011408 */
[----:B------:R-:W-:Y:S01]  /*0c30*/  IMAD.SHL.U32 R4, R0, 0x40, RZ ;  /* 0x0000004000047824 */ /* 0x000fe200078e00ff */
[----:B------:R-:W-:Y:S01]  /*0c40*/  LEA.HI R2, R5, R5, RZ, 0x1 ;  /* 0x0000000505027211 */ /* 0x000fe200078f08ff */
[----:B------:R-:W-:Y:S01]  /*0c50*/  IMAD.U32 R147, R12, 0x20, R3 ;  /* 0x000000200c937824 */ /* 0x000fe200078e0003 */
[----:B------:R-:W-:-:S02]  /*0c60*/  LOP3.LUT R5, R143, 0xfffffffc, RZ, 0xc0, !PT ;  /* 0xfffffffc8f057812 */ /* 0x000fc400078ec0ff */
[----:B------:R-:W-:Y:S01]  /*0c70*/  LOP3.LUT R4, R4, 0x1c0, RZ, 0xc0, !PT ;  /* 0x000001c004047812 */ /* 0x000fe200078ec0ff */
[----:B------:R-:W-:Y:S01]  /*0c80*/  IMAD R2, R2, -0x3, R145 ;  /* 0xfffffffd02027824 */ /* 0x000fe200078e0291 */
[----:B------:R-:W-:Y:S01]  /*0c90*/  LEA.HI R11, R11, R10, RZ, 0x3 ;  /* 0x0000000a0b0b7211 */ /* 0x000fe200078f18ff */
[----:B------:R-:W-:Y:S01]  /*0ca0*/  IMAD.IADD R142, R150, 0x1, -R5 ;  /* 0x00000001968e7824 */ /* 0x000fe200078e0a05 */
[----:B------:R-:W-:Y:S02]  /*0cb0*/  LOP3.LUT R3, R4, 0x8, R3, 0xf8, !PT ;  /* 0x0000000804037812 */ /* 0x000fe400078ef803 */
[----:B------:R-:W-:Y:S01]  /*0cc0*/  SHF.R.U32.HI R4, RZ, 0x3, R4 ;  /* 0x00000003ff047819 */ /* 0x000fe20000011604 */
[----:B------:R-:W-:Y:S01]  /*0cd0*/  IMAD.SHL.U32 R138, R142, 0x8, RZ ;  /* 0x000000088e8a7824 */ /* 0x000fe200078e00ff */
[----:B------:R-:W-:Y:S02]  /*0ce0*/  LOP3.LUT R11, R11, 0xfffffff8, RZ, 0xc0, !PT ;  /* 0xfffffff80b0b7812 */ /* 0x000fe400078ec0ff */
[----:B------:R-:W-:Y:S01]  /*0cf0*/  LOP3.LUT R3, R3, R4, RZ, 0x3c, !PT ;  /* 0x0000000403037212 */ /* 0x000fe200078e3cff */
[----:B------:R-:W-:Y:S01]  /*0d00*/  VIADD R140, R138, 0x20 ;  /* 0x000000208a8c7836 */ /* 0x000fe20000000000 */
[----:B------:R-:W-:Y:S01]  /*0d10*/  R2P PR, R0, 0x6 ;  /* 0x0000000600007804 */ /* 0x000fe20000000000 */
[----:B------:R-:W-:Y:S01]  /*0d20*/  IMAD.IADD R10, R10, 0x1, -R11 ;  /* 0x000000010a0a7824 */ /* 0x000fe200078e0a0b */
[----:B------:R-:W-:Y:S01]  /*0d30*/  SHF.R.S32.HI R9, RZ, 0x5, R9 ;  /* 0x00000005ff097819 */ /* 0x000fe20000011409 */
[----:B------:R-:W-:Y:S01]  /*0d40*/  IMAD.IADD R3, R6, 0x1, R3 ;  /* 0x0000000106037824 */ /* 0x000fe200078e0203 */
[----:B------:R-:W-:Y:S01]  /*0d50*/  LEA.HI R0, R142, R142, RZ, 0x1 ;  /* 0x0000008e8e007211 */ /* 0x000fe200078f08ff */
[----:B------:R-:W-:Y:S01]  /*0d60*/  VIADD R141, R138, 0x40 ;  /* 0x000000408a8d7836 */ /* 0x000fe20000000000 */
[----:B------:R-:W-:Y:S01]  /*0d70*/  SEL R18, R18, 0xffffffc0, !P2 ;  /* 0xffffffc012127807 */ /* 0x000fe20005000000 */
[----:B------:R-:W-:Y:S01]  /*0d80*/  IMAD R9, R9, 0x10, R10 ;  /* 0x0000001009097824 */ /* 0x000fe200078e020a */
[----:B------:R-:W-:-:S02]  /*0d90*/  LEA R17, R3, UR41, 0x1 ;  /* 0x0000002903117c11 */ /* 0x000fc4000f8e08ff */
[----:B------:R-:W-:Y:S01]  /*0da0*/  LOP3.LUT R5, R0, 0x1ffffffe, RZ, 0xc0, !PT ;  /* 0x1ffffffe00057812 */ /* 0x000fe200078ec0ff */
[----:B------:R-:W-:Y:S01]  /*0db0*/  IMAD R146, R2, 0x40, R9 ;  /* 0x0000004002927824 */ /* 0x000fe200078e0209 */
[----:B------:R-:W-:Y:S01]  /*0dc0*/  LOP3.LUT R3, R8, 0x7ffffffc, RZ, 0xc0, !PT ;  /* 0x7ffffffc08037812 */ /* 0x000fe200078ec0ff */
[C---:B------:R-:W-:Y:S01]  /*0dd0*/  VIADD R19, R17.reuse, 0x21800 ;  /* 0x0002180011137836 */ /* 0x040fe20000000000 */
[----:B------:R-:W-:Y:S01]  /*0de0*/  SHF.R.S32.HI R143, RZ, 0x2, R143 ;  /* 0x00000002ff8f7819 */ /* 0x000fe2000001148f */
[----:B------:R-:W-:Y:S01]  /*0df0*/  VIADD R22, R17, 0x21820 ;  /* 0x0002182011167836 */ /* 0x000fe20000000000 */
[----:B------:R-:W-:Y:S01]  /*0e00*/  SHF.R.S32.HI R149, RZ, 0x1f, R140 ;  /* 0x0000001fff957819 */ /* 0x000fe2000001148c */
[----:B------:R-:W-:Y:S01]  /*0e10*/  IMAD.IADD R5, R142, 0x1, -R5 ;  /* 0x000000018e057824 */ /* 0x000fe200078e0a05 */
[----:B------:R-:W-:Y:S01]  /*0e20*/  SHF.R.S32.HI R148, RZ, 0x1f, R141 ;  /* 0x0000001fff947819 */ /* 0x000fe2000001148d */
[C---:B------:R-:W-:Y:S02]  /*0e30*/  @P1 VIADD R22, R19.reuse, 0xffffffe0 ;  /* 0xffffffe013161836 */ /* 0x040fe40000000000 */
[----:B------:R-:W-:-:S02]  /*0e40*/  IMAD.IADD R19, R19, 0x1, R18 ;  /* 0x0000000113137824 */ /* 0x000fc400078e0212 */
[----:B------:R-:W-:Y:S02]  /*0e50*/  IMAD.IADD R16, R144, 0x1, -R3 ;  /* 0x0000000190107824 */ /* 0x000fe400078e0a03 */
[----:B------:R-:W-:Y:S02]  /*0e60*/  IMAD R137, R5, 0x8, R146 ;  /* 0x0000000805897824 */ /* 0x000fe400078e0292 */
[----:B------:R-:W-:Y:S02]  /*0e70*/  IMAD.IADD R18, R18, 0x1, R22 ;  /* 0x0000000112127824 */ /* 0x000fe400078e0216 */
[----:B------:R-:W-:-:S07]  /*0e80*/  VIADD R136, R22, 0x6000 ;  /* 0x0000600016887836 */ /* 0x000fce0000000000 */
.L_x_1159:
[----:B------:R-:W-:Y:S01]  /*0e90*/  ULDC.64 UR8, c[0x0][0xa28] ;  /* 0x00028a0000087ab9 */ /* 0x000fe20000000a00 */
[----:B------:R-:W-:Y:S01]  /*0ea0*/  ULDC UR4, c[0x0][0x424] ;  /* 0x0001090000047ab9 */ /* 0x000fe20000000800 */
[----:B------:R-:W-:-:S04]  /*0eb0*/  UISETP.NE.U32.AND UP0, UPT, UR8, URZ, UPT ;  /* 0x0000003f0800728c */ /* 0x000fc8000bf05070 */
[----:B------:R-:W-:-:S03]  /*0ec0*/  UISETP.NE.AND.EX UP0, UPT, UR9, URZ, UPT, UP0 ;  /* 0x0000003f0900728c */ /* 0x000fc6000bf05300 */
[----:B------:R-:W-:Y:S02]  /*0ed0*/  ULDC.64 UR8, c[0x0][0xa18] ;  /* 0x0002860000087ab9 */ /* 0x000fe40000000a00 */
[----:B------:R-:W-:Y:S01]  /*0ee0*/  UISETP.NE.U32.AND UP1, UPT, UR8, URZ, UPT ;  /* 0x0000003f0800728c */ /* 0x000fe2000bf25070 */
[----:B------:R-:W-:-:S03]  /*0ef0*/  PLOP3.LUT P0, PT, PT, PT, UP0, 0x80, 0x0 ;  /* 0x000000000000781c */ /* 0x000fc60003f0f008 */
[----:B------:R-:W-:-:S03]  /*0f00*/  UISETP.NE.AND.EX UP1, UPT, UR9, URZ, UPT, UP1 ;  /* 0x0000003f0900728c */ /* 0x000fc6000bf25310 */
[----:B------:R-:W-:Y:S02]  /*0f10*/  @UP0 ULDC.64 UR8, c[0x0][0xa28] ;  /* 0x00028a0000080ab9 */ /* 0x000fe40000000a00 */
[----:B------:R-:W-:Y:S01]  /*0f20*/  @UP0 UIMAD.WIDE UR8, UR6, 0x4, UR8 ;  /* 0x00000004060808a5 */ /* 0x000fe2000f8e0208 */
[----:B------:R-:W-:-:S05]  /*0f30*/  PLOP3.LUT P2, PT, PT, PT, UP1, 0x80, 0x0 ;  /* 0x000000000000781c */ /* 0x000fca0003f4f018 */
[----:B------:R-:W-:Y:S01]  /*0f40*/  @UP1 ULDC.64 UR10, c[0x0][0xa18] ;  /* 0x00028600000a1ab9 */ /* 0x000fe20000000a00 */
[----:B01----:R-:W-:Y:S02]  /*0f50*/  IMAD.U32 R2, RZ, RZ, UR8 ;  /* 0x00000008ff027e24 */ /* 0x003fe4000f8e00ff */
[----:B----4-:R-:W-:Y:S01]  /*0f60*/  IMAD.U32 R3, RZ, RZ, UR9 ;  /* 0x00000009ff037e24 */ /* 0x010fe2000f8e00ff */
[----:B------:R-:W-:-:S04]  /*0f70*/  @UP1 UIMAD.WIDE UR8, UR6, 0x4, UR10 ;  /* 0x00000004060818a5 */ /* 0x000fc8000f8e020a */
[----:B--2---:R-:W2:Y:S02]  /*0f80*/  @P0 LDG.E R2, desc[UR54][R2.64] ;  /* 0x0000003602020981 */ /* 0x004ea4000c1e1900 */
[----:B------:R-:W-:Y:S02]  /*0f90*/  IMAD.U32 R4, RZ, RZ, UR8 ;  /* 0x00000008ff047e24 */ /* 0x000fe4000f8e00ff */
[----:B------:R-:W-:Y:S01]  /*0fa0*/  IMAD.U32 R5, RZ, RZ, UR9 ;  /* 0x00000009ff057e24 */ /* 0x000fe2000f8e00ff */
[----:B------:R-:W-:-:S04]  /*0fb0*/  ULDC.64 UR8, c[0x0][0x418] ;  /* 0x0001060000087ab9 */ /* 0x000fc80000000a00 */
[----:B---3--:R-:W3:Y:S01]  /*0fc0*/  @P2 LDG.E R4, desc[UR54][R4.64] ;  /* 0x0000003604042981 */ /* 0x008ee2000c1e1900 */
[----:B------:R-:W-:Y:S01]  /*0fd0*/  UISETP.NE.U32.AND UP0, UPT, UR8, URZ, UPT ;  /* 0x0000003f0800728c */ /* 0x000fe2000bf05070 */
[----:B------:R-:W-:Y:S01]  /*0fe0*/  UMOV UR37, URZ ;  /* 0x0000003f00257c82 */ /* 0x000fe20008000000 */
[----:B------:R-:W-:Y:S02]  /*0ff0*/  UMOV UR40, UR7 ;  /* 0x0000000700287c82 */ /* 0x000fe40008000000 */
[----:B------:R-:W-:-:S03]  /*1000*/  UISETP.NE.AND.EX UP0, UPT, UR9, URZ, UPT, UP0 ;  /* 0x0000003f0900728c */ /* 0x000fc6000bf05300 */
[----:B------:R-:W-:Y:S01]  /*1010*/  ULDC.64 UR8, c[0x0][0xa20] ;  /* 0x0002880000087ab9 */ /* 0x000fe20000000a00 */
[----:B------:R-:W-:Y:S01]  /*1020*/  USEL UR4, UR4, 0x1, UP0 ;  /* 0x0000000104047887 */ /* 0x000fe20008000000 */
[----:B------:R-:W-:Y:S01]  /*1030*/  ISETP.NE.U32.AND P1, PT, RZ, UR8, PT ;  /* 0x00000008ff007c0c */ /* 0x000fe2000bf25070 */
[----:B------:R-:W-:Y:S02]  /*1040*/  ULDC UR8, c[0x0][0x2f0] ;  /* 0x0000bc0000087ab9 */ /* 0x000fe40000000800 */
[----:B------:R-:W-:Y:S01]  /*1050*/  UIMAD UR4, UR4, UR8, URZ ;  /* 0x00000008040472a4 */ /* 0x000fe2000f8e023f */
[----:B------:R-:W-:Y:S02]  /*1060*/  ISETP.NE.AND.EX P1, PT, RZ, UR9, PT, P1 ;  /* 0x00000009ff007c0c */ /* 0x000fe4000bf25310 */
[----:B--2---:R-:W-:Y:S02]  /*1070*/  @P0 R2UR UR37, R2 ;  /* 0x00000000022502ca */ /* 0x004fe400000e0000 */
[----:B---3--:R-:W-:Y:S01]  /*1080*/  @P2 R2UR UR46, R4 ;  /* 0x00000000042e22ca */ /* 0x008fe200000e0000 */
[----:B------:R-:W-:-:S14]  /*1090*/  @P2 BRA `(.L_x_1060) ;  /* 0x0000000000382947 */ /* 0x000fdc0003800000 */
[----:B------:R-:W-:Y:S01]  /*10a0*/  ULDC.64 UR8, c[0x0][0xa00] ;  /* 0x0002800000087ab9 */ /* 0x000fe20000000a00 */
[----:B------:R-:W-:Y:S01]  /*10b0*/  ULDC UR46, c[0x0][0x288] ;  /* 0x0000a200002e7ab9 */ /* 0x000fe20000000800 */
[----:B------:R-:W-:-:S04]  /*10c0*/  ISETP.NE.U32.AND P0, PT, RZ, UR8, PT ;  /* 0x00000008ff007c0c */ /* 0x000fc8000bf05070 */
[----:B------:R-:W-:-:S13]  /*10d0*/  ISETP.NE.AND.EX P0, PT, RZ, UR9, PT, P0 ;  /* 0x00000009ff007c0c */ /* 0x000fda000bf05300 */
[----:B------:R-:W-:Y:S05]  /*10e0*/  @!P0 BRA `(.L_x_1060) ;  /* 0x0000000000248947 */ /* 0x000fea0003800000 */
[----:B------:R-:W-:Y:S02]  /*10f0*/  ULDC.64 UR8, c[0x0][0xa00] ;  /* 0x0002800000087ab9 */ /* 0x000fe40000000a00 */
[----:B------:R-:W-:-:S06]  /*1100*/  UIMAD.WIDE UR8, UR6, 0x4, UR8 ;  /* 0x00000004060878a5 */ /* 0x000fcc000f8e0208 */
[----:B------:R-:W-:Y:S02]  /*1110*/  IMAD.U32 R2, RZ, RZ, UR8 ;  /* 0x00000008ff027e24 */ /* 0x000fe4000f8e00ff */
[----:B------:R-:W-:-:S05]  /*1120*/  IMAD.U32 R3, RZ, RZ, UR9 ;  /* 0x00000009ff037e24 */ /* 0x000fca000f8e00ff */
[----:B------:R-:W2:Y:S04]  /*1130*/  LDG.E R4, desc[UR54][R2.64] ;  /* 0x0000003602047981 */ /* 0x000ea8000c1e1900 */
[----:B------:R-:W3:Y:S01]  /*1140*/  LDG.E R0, desc[UR54][R2.64+0x4] ;  /* 0x0000043602007981 */ /* 0x000ee2000c1e1900 */
[----:B--2---:R-:W-:Y:S02]  /*1150*/  R2UR UR46, R4 ;  /* 0x00000000042e72ca */ /* 0x004fe400000e0000 */
[----:B---3--:R-:W-:-:S13]  /*1160*/  R2UR UR7, R0 ;  /* 0x00000000000772ca */ /* 0x008fda00000e0000 */
[----:B------:R-:W-:-:S12]  /*1170*/  UIADD3 UR46, -UR46, UR7, URZ ;  /* 0x000000072e2e7290 */ /* 0x000fd8000fffe13f */
.L_x_1060:
[----:B------:R-:W-:Y:S01]  /*1180*/  UMOV UR39, UR6 ;  /* 0x0000000600277c82 */ /* 0x000fe20008000000 */
[----:B------:R-:W-:Y:S05]  /*1190*/  @!P1 BRA `(.L_x_1061) ;  /* 0x00000000001c9947 */ /* 0x000fea0003800000 */
[----:B------:R-:W-:Y:S02]  /*11a0*/  ULDC.64 UR8, c[0x0][0xa20] ;  /* 0x0002880000087ab9 */ /* 0x000fe40000000a00 */
[----:B------:R-:W-:-:S06]  /*11b0*/  UIMAD.WIDE UR6, UR6, 0x4, UR8 ;  /* 0x00000004060678a5 */ /* 0x000fcc000f8e0208 */
[----:B------:R-:W-:Y:S02]  /*11c0*/  IMAD.U32 R2, RZ, RZ, UR6 ;  /* 0x00000006ff027e24 */ /* 0x000fe4000f8e00ff */
[----:B------:R-:W-:-:S05]  /*11d0*/  IMAD.U32 R3, RZ, RZ, UR7 ;  /* 0x00000007ff037e24 */ /* 0x000fca000f8e00ff */
[----:B------:R-:W2:Y:S02]  /*11e0*/  LDG.E R2, desc[UR54][R2.64] ;  /* 0x0000003602027981 */ /* 0x000ea4000c1e1900 */
[----:B--2---:R-:W-:Y:S01]  /*11f0*/  R2UR UR4, R2 ;  /* 0x00000000020472ca */ /* 0x004fe200000e0000 */
[----:B------:R-:W-:-:S14]  /*1200*/  BRA `(.L_x_1062) ;  /* 0x0000000000347947 */ /* 0x000fdc0003800000 */
.L_x_1061:
[----:B------:R-:W-:Y:S02]  /*1210*/  ULDC.64 UR8, c[0x0][0xa08] ;  /* 0x0002820000087ab9 */ /* 0x000fe40000000a00 */
        /* <DEDUP_REMOVED lines=12> */
.L_x_1062:
[----:B------:R-:W-:Y:S01]  /*12e0*/  ULDC UR6, c[0x0][0x448] ;  /* 0x0001120000067ab9 */ /* 0x000fe20000000800 */
[----:B------:R-:W-:Y:S02]  /*12f0*/  UIMAD UR38, UR5, 0xc0, URZ ;  /* 0x000000c0052678a4 */ /* 0x000fe4000f8e023f */
[----:B------:R-:W-:Y:S02]  /*1300*/  UISETP.NE.AND UP0, UPT, UR6, 0x1, UPT ;  /* 0x000000010600788c */ /* 0x000fe4000bf05270 */
[----:B------:R-:W-:Y:S02]  /*1310*/  UIADD3 UR8, UR38, 0xbf, URZ ;  /* 0x000000bf26087890 */ /* 0x000fe4000fffe03f */
[----:B------:R-:W-:Y:S02]  /*1320*/  UIADD3 UR37, -UR37, UR4, URZ ;  /* 0x0000000425257290 */ /* 0x000fe4000fffe13f */
[----:B------:R-:W-:Y:S01]  /*1330*/  UP2UR UR52, UPR, URZ, 0x1 ;  /* 0x000000013f347883 */ /* 0x000fe20008000000 */
[----:B------:R-:W-:Y:S01]  /*1340*/  ULDC.64 UR4, c[0x0][0x9e0] ;  /* 0x0002780000047ab9 */ /* 0x000fe20000000a00 */
[----:B------:R-:W-:-:S03]  /*1350*/  UIADD3 UR9, UR37, 0x1, -UR46 ;  /* 0x0000000125097890 */ /* 0x000fc6000fffe82e */
[----:B------:R-:W-:Y:S01]  /*1360*/  @UP0 ULDC UR6, c[0x0][0x44c] ;  /* 0x0001130000060ab9 */ /* 0x000fe20000000800 */
[----:B------:R-:W-:Y:S01]  /*1370*/  @UP0 ULDC UR10, c[0x0][0x450] ;  /* 0x00011400000a0ab9 */ /* 0x000fe20000000800 */
[----:B------:R-:W-:-:S04]  /*1380*/  UIMAD.WIDE.U32 UR6, UR8, UR6, URZ ;  /* 0x00000006080672a5 */ /* 0x000fc8000f8e003f */
[----:B------:R-:W-:Y:S02]  /*1390*/  @UP0 USHF.R.U32.HI UR8, URZ, UR10, UR7 ;  /* 0x0000000a3f080299 */ /* 0x000fe40008011607 */
[----:B------:R-:W-:Y:S02]  /*13a0*/  UISETP.GE.AND UP0, UPT, UR5, 0x1, UPT ;  /* 0x000000010500788c */ /* 0x000fe4000bf06270 */
[----:B------:R-:W-:Y:S02]  /*13b0*/  UIADD3 UR8, UR9, UR8, URZ ;  /* 0x0000000809087290 */ /* 0x000fe4000fffe03f */
[----:B------:R-:W-:Y:S02]  /*13c0*/  UP2UR UR51, UPR, URZ, 0x1 ;  /* 0x000000013f337883 */ /* 0x000fe40008000000 */
[----:B------:R-:W-:Y:S01]  /*13d0*/  PLOP3.LUT P0, PT, PT, PT, UP0, 0x40, 0x0 ;  /* 0x000000000000781c */ /* 0x000fe20003f0e808 */
[----:B------:R-:W-:-:S06]  /*13e0*/  UIADD3 UR4, UR8, UR4, URZ ;  /* 0x0000000408047290 */ /* 0x000fcc000fffe03f */
[----:B------:R-:W-:-:S06]  /*13f0*/  IMAD.U32 R0, RZ, RZ, UR4 ;  /* 0x00000004ff007e24 */ /* 0x000fcc000f8e00ff */
        /* <DEDUP_REMOVED lines=11> */
.L_x_1064:
[----:B------:R-:W-:-:S11]  /*14b0*/  UISETP.NE.AND UP0, UPT, UR5, 0x1, UPT ;  /* 0x000000010500788c */ /* 0x000fd6000bf05270 */
[----:B------:R-:W-:Y:S02]  /*14c0*/  @UP0 ULDC.64 UR8, c[0x0][0x9e8] ;  /* 0x00027a0000080ab9 */ /* 0x000fe40000000a00 */
[----:B------:R-:W-:-:S04]  /*14d0*/  UIMAD.WIDE.U32 UR6, UR4, UR8, URZ ;  /* 0x00000008040672a5 */ /* 0x000fc8000f8e003f */
[----:B------:R-:W-:-:S12]  /*14e0*/  @UP0 USHF.R.U32.HI UR4, URZ, UR9, UR7 ;  /* 0x000000093f040299 */ /* 0x000fd80008011607 */
.L_x_1065:
[----:B------:R-:W-:-:S06]  /*14f0*/  UIMAD UR4, UR4, UR5, UR5 ;  /* 0x00000005040472a4 */ /* 0x000fcc000f8e0205 */
[----:B------:R-:W-:-:S07]  /*1500*/  VIMNMX R0, R0, UR4, PT ;  /* 0x0000000400007c48 */ /* 0x000fce000bfe0100 */
.L_x_1063:
[----:B------:R-:W-:Y:S01]  /*1510*/  UISETP.NE.AND UP0, UPT, UR52, URZ, UPT ;  /* 0x0000003f3400728c */ /* 0x000fe2000bf05270 */
[----:B------:R-:W-:Y:S01]  /*1520*/  VIADD R0, R0, 0x7f ;  /* 0x0000007f00007836 */ /* 0x000fe20000000000 */
[----:B------:R-:W-:Y:S01]  /*1530*/  UMOV UR9, UR38 ;  /* 0x0000002600097c82 */ /* 0x000fe20008000000 */
[----:B------:R-:W-:Y:S02]  /*1540*/  UIADD3 UR4, UR37, 0x7f, URZ ;  /* 0x0000007f25047890 */ /* 0x000fe4000fffe03f */
[----:B------:R-:W-:Y:S01]  /*1550*/  UIADD3 UR56, UR37, -UR46, URZ ;  /* 0x8000002e25387290 */ /* 0x000fe2000fffe03f */
        /* <DEDUP_REMOVED lines=27> */
.L_x_1067:
[----:B------:R-:W-:-:S11]  /*1710*/  UISETP.NE.AND UP0, UPT, UR5, 0x1, UPT ;  /* 0x000000010500788c */ /* 0x000fd6000bf05270 */
[----:B------:R-:W-:Y:S02]  /*1720*/  @UP0 ULDC.64 UR10, c[0x0][0x9e8] ;  /* 0x00027a00000a0ab9 */ /* 0x000fe40000000a00 */
[----:B------:R-:W-:-:S04]  /*1730*/  UIMAD.WIDE.U32 UR6, UR4, UR10, URZ ;  /* 0x0000000a040672a5 */ /* 0x000fc8000f8e003f */
[----:B------:R-:W-:-:S12]  /*1740*/  @UP0 USHF.R.U32.HI UR4, URZ, UR11, UR7 ;  /* 0x0000000b3f040299 */ /* 0x000fd80008011607 */
.L_x_1068:
[----:B------:R-:W-:-:S04]  /*1750*/  UIMAD UR4, UR4, UR5, URZ ;  /* 0x00000005040472a4 */ /* 0x000fc8000f8e023f */
[----:B------:R-:W-:-:S04]  /*1760*/  UISETP.LT.AND UP0, UPT, UR9, UR4, UPT ;  /* 0x000000040900728c */ /* 0x000fc8000bf01270 */
[----:B------:R-:W-:-:S12]  /*1770*/  USEL UR9, UR9, UR4, !UP0 ;  /* 0x0000000409097287 */ /* 0x000fd8000c000000 */
.L_x_1066:
[----:B------:R-:W-:Y:S01]  /*1780*/  USHF.R.S32.HI UR4, URZ, 0x1f, UR9 ;  /* 0x0000001f3f047899 */ /* 0x000fe20008011409 */
[----:B------:R-:W-:Y:S02]  /*1790*/  PLOP3.LUT P0, PT, PT, PT, PT, 0x80, 0x0 ;  /* 0x000000000000781c */ /* 0x000fe40003f0f070 */
[----:B------:R-:W-:Y:S02]  /*17a0*/  CS2R R2, SRZ ;  /* 0x0000000000027805 */ /* 0x000fe4000001ff00 */
[----:B------:R-:W-:Y:S01]  /*17b0*/  CS2R R134, SRZ ;  /* 0x0000000000867805 */ /* 0x000fe2000001ff00 */
[----:B------:R-:W-:Y:S01]  /*17c0*/  ULEA.HI UR4, UR4, UR9, URZ, 0x7 ;  /* 0x0000000904047291 */ /* 0x000fe2000f8f383f */
[----:B------:R-:W-:Y:S02]  /*17d0*/  CS2R R132, SRZ ;  /* 0x0000000000847805 */ /* 0x000fe4000001ff00 */
[----:B------:R-:W-:Y:S02]  /*17e0*/  CS2R R130, SRZ ;  /* 0x0000000000827805 */ /* 0x000fe4000001ff00 */
[----:B------:R-:W-:Y:S01]  /*17f0*/  CS2R R128, SRZ ;  /* 0x0000000000807805 */ /* 0x000fe2000001ff00 */
[----:B------:R-:W-:Y:S01]  /*1800*/  USHF.R.S32.HI UR4, URZ, 0x7, UR4 ;  /* 0x000000073f047899 */ /* 0x000fe20008011404 */
[----:B------:R-:W-:Y:S01]  /*1810*/  CS2R R26, SRZ ;  /* 0x00000000001a7805 */ /* 0x000fe2000001ff00 */
[----:B------:R-:W-:Y:S01]  /*1820*/  IMAD.MOV.U32 R126, RZ, RZ, RZ ;  /* 0x000000ffff7e7224 */ /* 0x000fe200078e00ff */
[----:B------:R-:W-:Y:S01]  /*1830*/  CS2R R122, SRZ ;  /* 0x00000000007a7805 */ /* 0x000fe2000001ff00 */
[----:B------:R-:W-:Y:S01]  /*1840*/  UISETP.LT.AND UP0, UPT, URZ, UR4, UPT ;  /* 0x000000043f00728c */ /* 0x000fe2000bf01270 */
[----:B------:R-:W-:Y:S01]  /*1850*/  IMAD.MOV.U32 R125, RZ, RZ, RZ ;  /* 0x000000ffff7d7224 */ /* 0x000fe200078e00ff */
[----:B------:R-:W-:-:S02]  /*1860*/  CS2R R120, SRZ ;  /* 0x0000000000787805 */ /* 0x000fc4000001ff00 */
[----:B------:R-:W-:Y:S01]  /*1870*/  CS2R R118, SRZ ;  /* 0x0000000000767805 */ /* 0x000fe2000001ff00 */
[----:B------:R-:W-:Y:S01]  /*1880*/  USEL UR36, URZ, UR4, !UP0 ;  /* 0x000000043f247287 */ /* 0x000fe2000c000000 */
[----:B------:R-:W-:Y:S02]  /*1890*/  CS2R R116, SRZ ;  /* 0x0000000000747805 */ /* 0x000fe4000001ff00 */
[----:B------:R-:W-:Y:S02]  /*18a0*/  CS2R R114, SRZ ;  /* 0x0000000000727805 */ /* 0x000fe4000001ff00 */
[----:B------:R-:W-:Y:S02]  /*18b0*/  CS2R R112, SRZ ;  /* 0x0000000000707805 */ /* 0x000fe4000001ff00 */
[----:B------:R-:W-:Y:S02]  /*18c0*/  CS2R R110, SRZ ;  /* 0x00000000006e7805 */ /* 0x000fe4000001ff00 */
[----:B------:R-:W-:-:S02]  /*18d0*/  CS2R R108, SRZ ;  /* 0x00000000006c7805 */ /* 0x000fc4000001ff00 */
[----:B------:R-:W-:Y:S02]  /*18e0*/  ISETP.GT.AND P1, PT, R88, UR36, PT ;  /* 0x0000002458007c0c */ /* 0x000fe4000bf24270 */
        /* <DEDUP_REMOVED lines=8> */
[----:B------:R-:W-:Y:S01]  /*1970*/  CS2R R90, SRZ ;  /* 0x00000000005a7805 */ /* 0x000fe2000001ff00 */
[----:B------:R-:W-:Y:S02]  /*1980*/  IMAD.MOV.U32 R89, RZ, RZ, RZ ;  /* 0x000000ffff597224 */ /* 0x000fe400078e00ff */
        /* <DEDUP_REMOVED lines=34> */
.L_x_1070:
        /* <DEDUP_REMOVED lines=9> */
.L_x_1252:
[----:B------:R-:W-:Y:S05]  /*1c40*/  @!P0 BRA `(.L_x_1072) ;  /* 0x0000000000048947 */ /* 0x000fea0003800000 */
[----:B------:R-:W-:Y:S01]  /*1c50*/  BPT.TRAP 0x1 ;  /* 0x000000040000795c */ /* 0x000fe20000300000 */
.L_x_1072:
[----:B0-----:R-:W-:Y:S02]  /*1c60*/  IMAD.U32 R3, RZ, RZ, UR47 ;  /* 0x0000002fff037e24 */ /* 0x001fe4000f8e00ff */
[----:B------:R-:W-:-:S03]  /*1c70*/  IMAD.U32 R0, RZ, RZ, UR48 ;  /* 0x00000030ff007e24 */ /* 0x000fc6000f8e00ff */
[----:B------:R-:W-:Y:S02]  /*1c80*/  LEA R3, R3, UR41, 0x3 ;  /* 0x0000002903037c11 */ /* 0x000fe4000f8e18ff */
[----:B------:R-:W-:-:S04]  /*1c90*/  SHF.L.U32 R0, R0, 0x1f, RZ ;  /* 0x0000001f00007819 */ /* 0x000fc800000006ff */
[----:B------:R0:W1:Y:S01]  /*1ca0*/  SYNCS.PHASECHK.TRANS64.TRYWAIT P1, [R3+URZ+0x2d830], R0 ;  /* 0x02d83000030075a7 */ /* 0x000062000802017f */
[----:B------:R-:W-:Y:S05]  /*1cb0*/  @!P0 BRA `(.L_x_1073) ;  /* 0x0000000000048947 */ /* 0x000fea0003800000 */
[----:B------:R-:W-:Y:S01]  /*1cc0*/  BPT.TRAP 0x1 ;  /* 0x000000040000795c */ /* 0x000fe20000300000 */
.L_x_1073:
[----:B-1----:R-:W-:Y:S05]  /*1cd0*/  @P1 BRA `(.L_x_1074) ;  /* 0x0000000000081947 */ /* 0x002fea0003800000 */
[----:B------:R-:W1:Y:S02]  /*1ce0*/  SYNCS.PHASECHK.TRANS64.TRYWAIT P1, [R3+URZ+0x2d830], R0 ;  /* 0x02d83000030075a7 */ /* 0x000e64000802017f */
[----:B-1----:R-:W-:Y:S05]  /*1cf0*/  @!P1 BRA `(.L_x_1075) ;  /* 0x0000013c00149947 */ /* 0x002fea0003800000 */
.L_x_1074:
        /* <DEDUP_REMOVED lines=49> */
.L_x_1076:
[----:B------:R-:W-:Y:S01]  /*2010*/  UISETP.NE.AND UP1, UPT, UR52, URZ, UPT ;  /* 0x0000003f3400728c */ /* 0x000fe2000bf25270 */
[----:B01----:R-:W-:Y:S01]  /*2020*/  VIADD R0, R137, UR38 ;  /* 0x0000002689007c36 */ /* 0x003fe20008000000 */
[----:B------:R-:W-:Y:S01]  /*2030*/  R2UR UR6, R3 ;  /* 0x00000000030672ca */ /* 0x000fe200000e0000 */
[----:B------:R-:W-:Y:S01]  /*2040*/  IMAD.MOV.U32 R3, RZ, RZ, -0x80 ;  /* 0xffffff80ff037424 */ /* 0x000fe200078e00ff */
[----:B------:R-:W-:Y:S01]  /*2050*/  UISETP.NE.AND UP0, UPT, UR51, URZ, UPT ;  /* 0x0000003f3300728c */ /* 0x000fe2000bf05270 */
[----:B------:R-:W-:Y:S01]  /*2060*/  IMAD.U32 R5, RZ, RZ, UR46 ;  /* 0x0000002eff057e24 */ /* 0x000fe2000f8e00ff */
[----:B------:R-:W-:Y:S01]  /*2070*/  PLOP3.LUT P1, PT, PT, PT, UP1, 0x80, 0x0 ;  /* 0x000000000000781c */ /* 0x000fe20003f2f018 */
[----:B------:R-:W-:Y:S01]  /*2080*/  IMAD R6, R88, R3, 0x80 ;  /* 0x0000008058067424 */ /* 0x000fe200078e0203 */
[----:B------:R-:W-:Y:S01]  /*2090*/  PLOP3.LUT P2, PT, PT, PT, UP1, 0x80, 0x0 ;  /* 0x000000000000781c */ /* 0x000fe20003f4f018 */
[----:B------:R-:W-:Y:S01]  /*20a0*/  ULDC UR35, c[0x0][0x9dc] ;  /* 0x0002770000237ab9 */ /* 0x000fe20000000800 */
[----:B------:R-:W-:Y:S01]  /*20b0*/  ULDC UR14, c[0x0][0x9e0] ;  /* 0x00027800000e7ab9 */ /* 0x000fe20000000800 */
[----:B------:R-:W-:Y:S01]  /*20c0*/  @UP1 ULDC UR7, c[0x0][0x44c] ;  /* 0x0001130000071ab9 */ /* 0x000fe20000000800 */
[----:B------:R-:W-:Y:S01]  /*20d0*/  VIADD R3, R6, 0x1 ;  /* 0x0000000106037836 */ /* 0x000fe20000000000 */
[----:B------:R-:W-:-:S02]  /*20e0*/  LEA R8, R88, 0xffffff80, 0x7 ;  /* 0xffffff8058087811 */ /* 0x000fc400078e38ff */
[----:B------:R-:W-:-:S04]  /*20f0*/  UIADD3 UR6, UR6, 0x2d840, URZ ;  /* 0x0002d84006067890 */ /* 0x000fc8000fffe03f */
[----:B------:R-:W-:Y:S01]  /*2100*/  @P1 IMAD.HI.U32 R2, R0, UR7, RZ ;  /* 0x0000000700021c27 */ /* 0x000fe2000f8e00ff */
[----:B------:R-:W-:Y:S01]  /*2110*/  @UP1 ULDC UR7, c[0x0][0x450] ;  /* 0x0001140000071ab9 */ /* 0x000fe20000000800 */
[----:B------:R-:W-:Y:S01]  /*2120*/  UPRMT UR6, UR42, 0x654, UR6 ;  /* 0x000006542a067896 */ /* 0x000fe20008000006 */
[----:B------:R-:W-:Y:S02]  /*2130*/  PLOP3.LUT P1, PT, PT, PT, UP0, 0x40, 0x0 ;  /* 0x000000000000781c */ /* 0x000fe40003f2e808 */
[----:B------:R-:W-:Y:S01]  /*2140*/  @P2 SHF.R.U32.HI R0, RZ, UR7, R2 ;  /* 0x00000007ff002c19 */ /* 0x000fe20008011602 */
[----:B------:R-:W-:Y:S02]  /*2150*/  IMAD R2, R16, -0x2, R3 ;  /* 0xfffffffe10027824 */ /* 0x000fe400078e0203 */
[----:B------:R-:W-:Y:S02]  /*2160*/  VIADD R3, R6, UR37 ;  /* 0x0000002506037c36 */ /* 0x000fe40008000000 */
[----:B------:R-:W0:Y:S01]  /*2170*/  SHFL.IDX PT, R4, R0, RZ, 0x1c1f ;  /* 0x001c1fff00047589 */ /* 0x000e2200000e0000 */
[----:B------:R-:W-:Y:S01]  /*2180*/  SYNCS.ARRIVE.TRANS64.RED.A1T0 RZ, [UR6], RZ ;  /* 0x000000ffffff79a7 */ /* 0x000fe20008100406 */
[----:B------:R-:W-:Y:S01]  /*2190*/  ULOP3.LUT UR6, URZ, UR35, URZ, 0x33, !UPT ;  /* 0x000000233f067292 */ /* 0x000fe2000f8e333f */
[----:B------:R-:W-:Y:S01]  /*21a0*/  IADD3 R2, -R5, UR37, R2 ;  /* 0x0000002505027c10 */ /* 0x000fe2000fffe102 */
[----:B------:R-:W-:-:S04]  /*21b0*/  IMAD R7, R16, -0x2, R3 ;  /* 0xfffffffe10077824 */ /* 0x000fc800078e0203 */
[C---:B------:R-:W-:Y:S02]  /*21c0*/  VIADD R10, R2.reuse, UR14 ;  /* 0x0000000e020a7c36 */ /* 0x040fe40008000000 */
[----:B------:R-:W-:-:S03]  /*21d0*/  VIADD R9, R2, UR6 ;  /* 0x0000000602097c36 */ /* 0x000fc60008000000 */
[----:B0-----:R-:W-:Y:S01]  /*21e0*/  VIADDMNMX R2, R4, R10, R7, PT ;  /* 0x0000000a04027246 */ /* 0x001fe20003800107 */
[----:B------:R-:W-:Y:S01]  /*21f0*/  IMAD.IADD R3, R9, 0x1, R4 ;  /* 0x0000000109037824 */ /* 0x000fe200078e0204 */
[----:B------:R-:W-:Y:S06]  /*2200*/  @P1 BRA `(.L_x_1077) ;  /* 0x0000000000641947 */ /* 0x000fec0003800000 */
[----:B------:R-:W-:Y:S01]  /*2210*/  IMAD.U32 R5, RZ, RZ, UR46 ;  /* 0x0000002eff057e24 */ /* 0x000fe2000f8e00ff */
[----:B------:R-:W-:Y:S04]  /*2220*/  BSSY B0, `(.L_x_1078) ;  /* 0x0000013000007945 */ /* 0x000fe80003800000 */
[----:B------:R-:W-:-:S04]  /*2230*/  IADD3 R5, -R5, UR37, R4 ;  /* 0x0000002505057c10 */ /* 0x000fc8000fffe104 */
        /* <DEDUP_REMOVED lines=11> */
.L_x_1079:
[----:B------:R-:W-:Y:S02]  /*22f0*/  ULDC UR6, c[0x0][0x9e4] ;  /* 0x0002790000067ab9 */ /* 0x000fe40000000800 */
[----:B------:R-:W-:-:S05]  /*2300*/  IMAD.U32 R11, RZ, RZ, UR6 ;  /* 0x00000006ff0b7e24 */ /* 0x000fca000f8e00ff */
[----:B------:R-:W-:-:S13]  /*2310*/  ISETP.NE.AND P1, PT, R11, 0x1, PT ;  /* 0x000000010b00780c */ /* 0x000fda0003f25270 */
[----:B------:R-:W0:Y:S02]  /*2320*/  @P1 LDC.64 R12, c[0x0][0x9e8] ;  /* 0x00027a00ff0c1b82 */ /* 0x000e240000000a00 */
[----:B0-----:R-:W-:-:S05]  /*2330*/  @P1 IMAD.HI.U32 R4, R5, R12, RZ ;  /* 0x0000000c05041227 */ /* 0x001fca00078e00ff */
[----:B------:R-:W-:-:S07]  /*2340*/  @P1 SHF.R.U32.HI R5, RZ, R13, R4 ;  /* 0x0000000dff051219 */ /* 0x000fce0000011604 */
.L_x_1080:
[----:B------:R-:W-:Y:S05]  /*2350*/  BSYNC B0 ;  /* 0x0000000000007941 */ /* 0x000fea0003800000 */
.L_x_1078:
[----:B------:R-:W-:-:S04]  /*2360*/  IMAD R5, R5, R11, -R8 ;  /* 0x0000000b05057224 */ /* 0x000fc800078e0a08 */
[----:B------:R-:W-:-:S05]  /*2370*/  IMAD R5, R16, -0x2, R5 ;  /* 0xfffffffe10057824 */ /* 0x000fca00078e0205 */
[----:B------:R-:W-:Y:S02]  /*2380*/  VIADDMNMX R2, R5, R11, R2, PT ;  /* 0x0000000b05027246 */ /* 0x000fe40003800102 */
[----:B------:R-:W-:-:S07]  /*2390*/  VIMNMX R3, R3, R5, !PT ;  /* 0x0000000503037248 */ /* 0x000fce0007fe0100 */
.L_x_1077:
[C---:B------:R-:W-:Y:S01]  /*23a0*/  ISETP.GE.AND P6, PT, R6.reuse, 0xa, PT ;  /* 0x0000000a0600780c */ /* 0x040fe20003fc6270 */
[----:B------:R-:W0:Y:S01]  /*23b0*/  SHFL.IDX PT, R0, R0, 0x1, 0x1c1f ;  /* 0x003c1f0000007f89 */ /* 0x000e2200000e0000 */
[C---:B------:R-:W-:Y:S01]  /*23c0*/  ISETP.GE.AND P1, PT, R6.reuse, 0x2, PT ;  /* 0x000000020600780c */ /* 0x040fe20003f26270 */
[----:B------:R-:W-:Y:S01]  /*23d0*/  UISETP.NE.AND UP0, UPT, UR51, URZ, UPT ;  /* 0x0000003f3300728c */ /* 0x000fe2000bf05270 */
        /* <DEDUP_REMOVED lines=177> */
[----:B------:R-:W-:Y:S01]  /*2ef0*/  ISETP.GT.AND P6, PT, R3, 0x79, !P6 ;  /* 0x000000790300780c */ /* 0x000fe200077c4270 */
[----:B0-----:R-:W-:-:S03]  /*2f00*/  IMAD.IADD R3, R9, 0x1, R0 ;  /* 0x0000000109037824 */ /* 0x001fc600078e0200 */
[----:B------:R-:W-:Y:S02]  /*2f10*/  ISETP.LT.OR P6, PT, R2, 0x7a, P6 ;  /* 0x0000007a0200780c */ /* 0x000fe400037c1670 */
[----:B------:R-:W-:Y:S02]  /*2f20*/  VIADDMNMX R2, R0, R10, R7, PT ;  /* 0x0000000a00027246 */ /* 0x000fe40003800107 */
[----:B------:R-:W-:Y:S02]  /*2f30*/  FSEL R85, R85, -INF , !P6 ;  /* 0xff80000055557808 */ /* 0x000fe40007000000 */
[----:B------:R-:W-:-:S13]  /*2f40*/  PLOP3.LUT P6, PT, PT, PT, UP0, 0x40, 0x0 ;  /* 0x000000000000781c */ /* 0x000fda0003fce808 */
[----:B------:R-:W-:Y:S05]  /*2f50*/  @P6 BRA `(.L_x_1081) ;  /* 0x0000000000646947 */ /* 0x000fea0003800000 */
        /* <DEDUP_REMOVED lines=14> */
.L_x_1083:
[----:B------:R-:W-:Y:S02]  /*3040*/  ULDC UR6, c[0x0][0x9e4] ;  /* 0x0002790000067ab9 */ /* 0x000fe40000000800 */
[----:B------:R-:W-:-:S05]  /*3050*/  IMAD.U32 R4, RZ, RZ, UR6 ;  /* 0x00000006ff047e24 */ /* 0x000fca000f8e00ff */
[----:B------:R-:W-:-:S13]  /*3060*/  ISETP.NE.AND P6, PT, R4, 0x1, PT ;  /* 0x000000010400780c */ /* 0x000fda0003fc5270 */
[----:B------:R-:W0:Y:S02]  /*3070*/  @P6 LDC.64 R6, c[0x0][0x9e8] ;  /* 0x00027a00ff066b82 */ /* 0x000e240000000a00 */
[----:B0-----:R-:W-:-:S05]  /*3080*/  @P6 IMAD.HI.U32 R0, R9, R6, RZ ;  /* 0x0000000609006227 */ /* 0x001fca00078e00ff */
[----:B------:R-:W-:-:S07]  /*3090*/  @P6 SHF.R.U32.HI R9, RZ, R7, R0 ;  /* 0x00000007ff096219 */ /* 0x000fce0000011600 */
.L_x_1084:
[----:B------:R-:W-:Y:S05]  /*30a0*/  BSYNC B0 ;  /* 0x0000000000007941 */ /* 0x000fea0003800000 */
.L_x_1082:
[----:B------:R-:W-:-:S04]  /*30b0*/  IMAD R9, R9, R4, -R8 ;  /* 0x0000000409097224 */ /* 0x000fc800078e0a08 */
[----:B------:R-:W-:-:S05]  /*30c0*/  IMAD R9, R16, -0x2, R9 ;  /* 0xfffffffe10097824 */ /* 0x000fca00078e0209 */
[----:B------:R-:W-:Y:S02]  /*30d0*/  VIADDMNMX R2, R9, R4, R2, PT ;  /* 0x0000000409027246 */ /* 0x000fe40003800102 */
[----:B------:R-:W-:-:S07]  /*30e0*/  VIMNMX R3, R3, R9, !PT ;  /* 0x0000000903037248 */ /* 0x000fce0007fe0100 */
.L_x_1081:
        /* <DEDUP_REMOVED lines=173> */
[--C-:B------:R-:W-:Y:S01]  /*3bc0*/  FFMA.FTZ R9, R29, UR33, -R20.reuse ;  /* 0x000000211d097c23 */ /* 0x100fe20008010814 */
[----:B------:R-:W-:Y:S01]  /*3bd0*/  ISETP.GT.AND P1, PT, R3, 0x68, !P1 ;  /* 0x000000680300780c */ /* 0x000fe20004f24270 */
        /* <DEDUP_REMOVED lines=27> */
[----:B------:R-:W-:Y:S01]  /*3d90*/  FFMA.FTZ R61, R85, UR33, -R20 ;  /* 0x00000021553d7c23 */ /* 0x000fe20008010814 */
[----:B------:R-:W-:Y:S01]  /*3da0*/  MUFU.EX2 R8, R8 ;  /* 0x0000000800087308 */ /* 0x000fe20000000800 */
[----:B------:R-:W-:-:S04]  /*3db0*/  FMNMX.FTZ R7, R43, R6, !PT ;  /* 0x000000062b077209 */ /* 0x000fc80007810000 */
[----:B------:R-:W-:-:S03]  /*3dc0*/  FMNMX.FTZ R6, R46, R7, !PT ;  /* 0x000000072e067209 */ /* 0x000fc60007810000 */
[----:B------:R-:W0:Y:S01]  /*3dd0*/  MUFU.EX2 R5, R5 ;  /* 0x0000000500057308 */ /* 0x000e220000000800 */
[----:B------:R-:W-:-:S04]  /*3de0*/  FMNMX.FTZ R7, R47, R6, !PT ;  /* 0x000000062f077209 */ /* 0x000fc80007810000 */
[----:B------:R-:W-:-:S03]  /*3df0*/  FMNMX.FTZ R6, R50, R7, !PT ;  /* 0x0000000732067209 */ /* 0x000fc60007810000 */
[----:B------:R-:W1:Y:S01]  /*3e00*/  MUFU.EX2 R10, R10 ;  /* 0x0000000a000a7308 */ /* 0x000e620000000800 */
[----:B------:R-:W-:-:S04]  /*3e10*/  FMNMX.FTZ R7, R51, R6, !PT ;  /* 0x0000000633077209 */ /* 0x000fc80007810000 */
[----:B------:R-:W-:-:S03]  /*3e20*/  FMNMX.FTZ R6, R54, R7, !PT ;  /* 0x0000000736067209 */ /* 0x000fc60007810000 */
[----:B------:R-:W2:Y:S01]  /*3e30*/  MUFU.EX2 R9, R9 ;  /* 0x0000000900097308 */ /* 0x000ea20000000800 */
[----:B------:R-:W-:-:S04]  /*3e40*/  FMNMX.FTZ R7, R55, R6, !PT ;  /* 0x0000000637077209 */ /* 0x000fc80007810000 */
[----:B------:R-:W-:-:S03]  /*3e50*/  FMNMX.FTZ R6, R58, R7, !PT ;  /* 0x000000073a067209 */ /* 0x000fc60007810000 */
[----:B------:R-:W-:Y:S01]  /*3e60*/  MUFU.EX2 R12, R12 ;  /* 0x0000000c000c7308 */ /* 0x000fe20000000800 */
[----:B------:R-:W-:Y:S01]  /*3e70*/  FMNMX.FTZ R7, R59, R6, !PT ;  /* 0x000000063b077209 */ /* 0x000fe20007810000 */
[--C-:B------:R-:W-:Y:S01]  /*3e80*/  FFMA.FTZ R6, R48, UR33, -R20.reuse ;  /* 0x0000002130067c23 */ /* 0x100fe20008010814 */
[----:B------:R-:W-:Y:S02]  /*3e90*/  FFMA.FTZ R48, R73, UR33, -R20 ;  /* 0x0000002149307c23 */ /* 0x000fe40008010814 */
[----:B------:R-:W-:-:S03]  /*3ea0*/  FMNMX.FTZ R28, R62, R7, !PT ;  /* 0x000000073e1c7209 */ /* 0x000fc60007810000 */
[----:B------:R-:W-:Y:S01]  /*3eb0*/  MUFU.EX2 R13, R13 ;  /* 0x0000000d000d7308 */ /* 0x000fe20000000800 */
        /* <DEDUP_REMOVED lines=12> */
[----:B------:R-:W-:-:S03]  /*3f80*/  FFMA.FTZ R32, R56, UR33, -R20 ;  /* 0x0000002138207c23 */ /* 0x000fc60008010814 */
[----:B------:R-:W-:-:S03]  /*3f90*/  FMNMX.FTZ R36, R78, R7, !PT ;  /* 0x000000074e247209 */ /* 0x000fc60007810000 */
[----:B------:R-:W-:Y:S01]  /*3fa0*/  MUFU.EX2 R21, R21 ;  /* 0x0000001500157308 */ /* 0x000fe20000000800 */
[----:B------:R-:W-:-:S04]  /*3fb0*/  FMNMX.FTZ R7, R79, R36, !PT ;  /* 0x000000244f077209 */ /* 0x000fc80007810000 */
[----:B------:R-:W-:-:S03]  /*3fc0*/  FMNMX.FTZ R36, R82, R7, !PT ;  /* 0x0000000752247209 */ /* 0x000fc60007810000 */
[----:B------:R-:W-:Y:S01]  /*3fd0*/  MUFU.EX2 R26, R26 ;  /* 0x0000001a001a7308 */ /* 0x000fe20000000800 */
[----:B------:R-:W-:-:S04]  /*3fe0*/  FMNMX.FTZ R7, R83, R36, !PT ;  /* 0x0000002453077209 */ /* 0x000fc80007810000 */
[----:B------:R-:W-:-:S03]  /*3ff0*/  FMNMX.FTZ R36, R86, R7, !PT ;  /* 0x0000000756247209 */ /* 0x000fc60007810000 */
[----:B------:R-:W-:Y:S01]  /*4000*/  MUFU.EX2 R25, R25 ;  /* 0x0000001900197308 */ /* 0x000fe20000000800 */
[----:B------:R-:W-:Y:S01]  /*4010*/  FMNMX.FTZ R7, R87, R36, !PT ;  /* 0x0000002457077209 */ /* 0x000fe20007810000 */
[----:B------:R-:W-:-:S04]  /*4020*/  FFMA.FTZ R36, R64, UR33, -R20 ;  /* 0x0000002140247c23 */ /* 0x000fc80008010814 */
[----:B------:R-:W3:Y:S02]  /*4030*/  SHFL.BFLY PT, R40, R7, 0x2, 0x1f ;  /* 0x0c401f0007287f89 */ /* 0x000ee400000e0000 */
[----:B------:R-:W-:Y:S08]  /*4040*/  MUFU.EX2 R6, R6 ;  /* 0x0000000600067308 */ /* 0x000ff00000000800 */
[----:B------:R-:W-:Y:S08]  /*4050*/  MUFU.EX2 R29, R29 ;  /* 0x0000001d001d7308 */ /* 0x000ff00000000800 */
[----:B------:R-:W-:Y:S01]  /*4060*/  MUFU.EX2 R28, R28 ;  /* 0x0000001c001c7308 */ /* 0x000fe20000000800 */
[----:B---3--:R-:W-:Y:S01]  /*4070*/  FMNMX.FTZ R11, R7, R40, !PT ;  /* 0x00000028070b7209 */ /* 0x008fe20007810000 */
[----:B------:R-:W-:-:S06]  /*4080*/  FFMA.FTZ R40, R80, UR33, -R20 ;  /* 0x0000002150287c23 */ /* 0x000fcc0008010814 */
[----:B------:R-:W-:Y:S01]  /*4090*/  MUFU.EX2 R3, R3 ;  /* 0x0000000300037308 */ /* 0x000fe20000000800 */
[----:B------:R-:W3:Y:S07]  /*40a0*/  SHFL.BFLY PT, R56, R11, 0x1, 0x1f ;  /* 0x0c201f000b387f89 */ /* 0x000eee00000e0000 */
[----:B------:R-:W-:Y:S08]  /*40b0*/  MUFU.EX2 R32, R32 ;  /* 0x0000002000207308 */ /* 0x000ff00000000800 */
[----:B------:R-:W-:Y:S08]  /*40c0*/  MUFU.EX2 R33, R33 ;  /* 0x0000002100217308 */ /* 0x000ff00000000800 */
[----:B------:R-:W-:Y:S01]  /*40d0*/  MUFU.EX2 R2, R2 ;  /* 0x0000000200027308 */ /* 0x000fe20000000800 */
[----:B---3--:R-:W-:Y:S01]  /*40e0*/  FMNMX.FTZ R7, R11, R56, !PT ;  /* 0x000000380b077209 */ /* 0x008fe20007810000 */
[----:B------:R-:W-:-:S03]  /*40f0*/  FFMA.FTZ R56, R84, UR33, -R20 ;  /* 0x0000002154387c23 */ /* 0x000fc60008010814 */
        /* <DEDUP_REMOVED lines=17> */
[----:B0-----:R-:W-:Y:S01]  /*4210*/  FADD.FTZ R55, R8, R5 ;  /* 0x0000000508377221 */ /* 0x001fe20000010000 */
[--C-:B------:R-:W-:Y:S01]  /*4220*/  FFMA.FTZ R30, R38, UR33, -R20.reuse ;  /* 0x00000021261e7c23 */ /* 0x100fe20008010814 */
[--C-:B------:R-:W-:Y:S01]  /*4230*/  FFMA.FTZ R38, R54, UR33, -R20.reuse ;  /* 0x0000002136267c23 */ /* 0x100fe20008010814 */
[--C-:B------:R-:W-:Y:S01]  /*4240*/  FFMA.FTZ R34, R51, UR33, -R20.reuse ;  /* 0x0000002133227c23 */ /* 0x100fe20008010814 */
[----:B------:R0:W3:Y:S01]  /*4250*/  MUFU.EX2 R64, R60 ;  /* 0x0000003c00407308 */ /* 0x0000e20000000800 */
[----:B-1----:R-:W-:Y:S01]  /*4260*/  FADD.FTZ R54, R10, R55 ;  /* 0x000000370a367221 */ /* 0x002fe20000010000 */
[----:B--2---:R-:W-:Y:S01]  /*4270*/  F2FP.BF16.F32.PACK_AB R10, R9, R10 ;  /* 0x0000000a090a723e */ /* 0x004fe200000010ff */
[--C-:B------:R-:W-:Y:S01]  /*4280*/  FFMA.FTZ R51, R63, UR33, -R20.reuse ;  /* 0x000000213f337c23 */ /* 0x100fe20008010814 */
[----:B------:R-:W-:Y:S01]  /*4290*/  F2FP.BF16.F32.PACK_AB R8, R5, R8 ;  /* 0x000000080508723e */ /* 0x000fe200000010ff */
[--C-:B------:R-:W-:Y:S01]  /*42a0*/  FFMA.FTZ R5, R66, UR33, -R20.reuse ;  /* 0x0000002142057c23 */ /* 0x100fe20008010814 */
[--C-:B------:R-:W-:Y:S01]  /*42b0*/  FFMA.FTZ R70, R70, UR33, -R20.reuse ;  /* 0x0000002146467c23 */ /* 0x100fe20008010814 */
[--C-:B------:R-:W-:Y:S01]  /*42c0*/  FFMA.FTZ R71, R71, UR33, -R20.reuse ;  /* 0x0000002147477c23 */ /* 0x100fe20008010814 */
[----:B------:R1:W2:Y:S01]  /*42d0*/  MUFU.EX2 R68, R65 ;  /* 0x0000004100447308 */ /* 0x0002a20000000800 */
[--C-:B0-----:R-:W-:Y:S01]  /*42e0*/  FFMA.FTZ R60, R46, UR33, -R20.reuse ;  /* 0x000000212e3c7c23 */ /* 0x101fe20008010814 */
[--C-:B------:R-:W-:Y:S01]  /*42f0*/  FFMA.FTZ R46, R58, UR33, -R20.reuse ;  /* 0x000000213a2e7c23 */ /* 0x100fe20008010814 */
[--C-:B------:R-:W-:Y:S01]  /*4300*/  FFMA.FTZ R74, R74, UR33, -R20.reuse ;  /* 0x000000214a4a7c23 */ /* 0x100fe20008010814 */
[--C-:B------:R-:W-:Y:S01]  /*4310*/  FFMA.FTZ R75, R75, UR33, -R20.reuse ;  /* 0x000000214b4b7c23 */ /* 0x100fe20008010814 */
[--C-:B------:R-:W-:Y:S01]  /*4320*/  FFMA.FTZ R78, R78, UR33, -R20.reuse ;  /* 0x000000214e4e7c23 */ /* 0x100fe20008010814 */
[--C-:B------:R-:W-:Y:S01]  /*4330*/  FFMA.FTZ R79, R79, UR33, -R20.reuse ;  /* 0x000000214f4f7c23 */ /* 0x100fe20008010814 */
[--C-:B------:R-:W-:Y:S01]  /*4340*/  FFMA.FTZ R82, R82, UR33, -R20.reuse ;  /* 0x0000002152527c23 */ /* 0x100fe20008010814 */
[----:B------:R0:W4:Y:S01]  /*4350*/  MUFU.EX2 R69, R31 ;  /* 0x0000001f00457308 */ /* 0x0001220000000800 */
[--C-:B-1----:R-:W-:Y:S01]  /*4360*/  FFMA.FTZ R65, R47, UR33, -R20.reuse ;  /* 0x000000212f417c23 */ /* 0x102fe20008010814 */
[----:B------:R-:W-:Y:S01]  /*4370*/  FFMA.FTZ R47, R59, UR33, -R20 ;  /* 0x000000213b2f7c23 */ /* 0x000fe20008010814 */
[----:B------:R-:W-:Y:S01]  /*4380*/  FADD.FTZ R59, R9, R54 ;  /* 0x00000036093b7221 */ /* 0x000fe20000010000 */
[----:B---3--:R-:W-:Y:S01]  /*4390*/  FADD.FTZ R55, R11, R64 ;  /* 0x000000400b377221 */ /* 0x008fe20000010000 */
[----:B------:R-:W-:Y:S01]  /*43a0*/  F2FP.BF16.F32.PACK_AB R9, R64, R11 ;  /* 0x0000000b4009723e */ /* 0x000fe200000010ff */
[--C-:B------:R-:W-:Y:S01]  /*43b0*/  FFMA.FTZ R54, R67, UR33, -R20.reuse ;  /* 0x0000002143367c23 */ /* 0x100fe20008010814 */
[--C-:B------:R-:W-:Y:S01]  /*43c0*/  FFMA.FTZ R83, R83, UR33, -R20.reuse ;  /* 0x0000002153537c23 */ /* 0x100fe20008010814 */
[----:B------:R-:W1:Y:S01]  /*43d0*/  MUFU.EX2 R4, R4 ;  /* 0x0000000400047308 */ /* 0x000e620000000800 */
[--C-:B0-----:R-:W-:Y:S01]  /*43e0*/  FFMA.FTZ R31, R50, UR33, -R20.reuse ;  /* 0x00000021321f7c23 */ /* 0x101fe20008010814 */
[--C-:B------:R-:W-:Y:S01]  /*43f0*/  FFMA.FTZ R50, R62, UR33, -R20.reuse ;  /* 0x000000213e327c23 */ /* 0x100fe20008010814 */
[----:B------:R-:W-:Y:S01]  /*4400*/  FADD.FTZ R62, R12, R59 ;  /* 0x0000003b0c3e7221 */ /* 0x000fe20000010000 */
[----:B--2---:R-:W-:Y:S01]  /*4410*/  FADD.FTZ R58, R68, R55 ;  /* 0x00000037443a7221 */ /* 0x004fe20000010000 */
[C---:B------:R-:W-:Y:S01]  /*4420*/  F2FP.BF16.F32.PACK_AB R12, R13.reuse, R12 ;  /* 0x0000000c0d0c723e */ /* 0x040fe200000010ff */
[----:B------:R-:W-:Y:S01]  /*4430*/  FFMA.FTZ R86, R86, UR33, -R20 ;  /* 0x0000002156567c23 */ /* 0x000fe20008010814 */
[----:B------:R-:W-:Y:S01]  /*4440*/  FADD.FTZ R59, R13, R62 ;  /* 0x0000003e0d3b7221 */ /* 0x000fe20000010000 */
[----:B------:R-:W0:Y:S01]  /*4450*/  MUFU.EX2 R27, R27 ;  /* 0x0000001b001b7308 */ /* 0x000e220000000800 */
[C---:B----4-:R-:W-:Y:S01]  /*4460*/  FADD.FTZ R55, R69.reuse, R58 ;  /* 0x0000003a45377221 */ /* 0x050fe20000010000 */
[----:B------:R-:W-:Y:S01]  /*4470*/  F2FP.BF16.F32.PACK_AB R11, R69, R68 ;  /* 0x00000044450b723e */ /* 0x000fe200000010ff */
[----:B------:R-:W-:Y:S01]  /*4480*/  FADD.FTZ R62, R14, R59 ;  /* 0x0000003b0e3e7221 */ /* 0x000fe20000010000 */
[----:B------:R-:W-:Y:S01]  /*4490*/  F2FP.BF16.F32.PACK_AB R14, R15, R14 ;  /* 0x0000000e0f0e723e */ /* 0x000fe200000010ff */
[----:B------:R-:W-:-:S02]  /*44a0*/  FFMA.FTZ R20, R87, UR33, -R20 ;  /* 0x0000002157147c23 */ /* 0x000fc40008010814 */
[----:B------:R-:W-:Y:S01]  /*44b0*/  FADD.FTZ R59, R15, R62 ;  /* 0x0000003e0f3b7221 */ /* 0x000fe20000010000 */
[----:B------:R-:W2:Y:S01]  /*44c0*/  MUFU.EX2 R30, R30 ;  /* 0x0000001e001e7308 */ /* 0x000ea20000000800 */
[----:B-1----:R-:W-:Y:S01]  /*44d0*/  FADD.FTZ R58, R4, R55 ;  /* 0x00000037043a7221 */ /* 0x002fe20000010000 */
[----:B------:R1:W-:Y:S01]  /*44e0*/  STSM.16.M88.4 [R17+0x21800], R8 ;  /* 0x0218000811007844 */ /* 0x0003e20000000200 */
[----:B------:R-:W-:Y:S01]  /*44f0*/  FADD.FTZ R62, R24, R59 ;  /* 0x0000003b183e7221 */ /* 0x000fe20000010000 */
[----:B------:R-:W-:-:S04]  /*4500*/  F2FP.BF16.F32.PACK_AB R24, R21, R24 ;  /* 0x000000181518723e */ /* 0x000fc800000010ff */
[----:B------:R-:W3:Y:S01]  /*4510*/  MUFU.EX2 R35, R35 ;  /* 0x0000002300237308 */ /* 0x000ee20000000800 */
[----:B0-----:R-:W-:-:S07]  /*4520*/  FADD.FTZ R55, R27, R58 ;  /* 0x0000003a1b377221 */ /* 0x001fce0000010000 */
[----:B------:R-:W0:Y:S01]  /*4530*/  MUFU.EX2 R39, R39 ;  /* 0x0000002700277308 */ /* 0x000e220000000800 */
[----:B--2---:R-:W-:Y:S01]  /*4540*/  FADD.FTZ R58, R30, R55 ;  /* 0x000000371e3a7221 */ /* 0x004fe20000010000 */
[----:B------:R-:W-:Y:S01]  /*4550*/  FADD.FTZ R55, R21, R62 ;  /* 0x0000003e15377221 */ /* 0x000fe20000010000 */
[----:B-1----:R-:W-:-:S03]  /*4560*/  F2FP.BF16.F32.PACK_AB R10, R3, R28 ;  /* 0x0000001c030a723e */ /* 0x002fc600000010ff */
        /* <DEDUP_REMOVED lines=14> */
[----:B------:R-:W-:Y:S01]  /*4650*/  FADD.FTZ R62, R28, R55 ;  /* 0x000000371c3e7221 */ /* 0x000fe20000010000 */
[----:B------:R-:W-:Y:S01]  /*4660*/  F2FP.BF16.F32.PACK_AB R28, R33, R32 ;  /* 0x00000020211c723e */ /* 0x000fe200000010ff */
[----:B------:R-:W2:Y:S01]  /*4670*/  MUFU.EX2 R34, R34 ;  /* 0x0000002200227308 */ /* 0x000ea20000000800 */
[----:B0-----:R-:W-:Y:S01]  /*4680*/  FADD.FTZ R58, R65, R58 ;  /* 0x0000003a413a7221 */ /* 0x001fe20000010000 */
[----:B------:R-:W-:-:S04]  /*4690*/  FADD.FTZ R15, R3, R62 ;  /* 0x0000003e030f7221 */ /* 0x000fc80000010000 */
[----:B------:R-:W-:Y:S01]  /*46a0*/  FADD.FTZ R8, R32, R15 ;  /* 0x0000000f20087221 */ /* 0x000fe20000010000 */
[----:B------:R-:W-:Y:S01]  /*46b0*/  F2FP.BF16.F32.PACK_AB R15, R35, R30 ;  /* 0x0000001e230f723e */ /* 0x000fe200000010ff */
[----:B------:R-:W0:Y:S01]  /*46c0*/  MUFU.EX2 R38, R38 ;  /* 0x0000002600267308 */ /* 0x000e220000000800 */
[----:B-1----:R-:W-:Y:S01]  /*46d0*/  FADD.FTZ R13, R31, R58 ;  /* 0x0000003a1f0d7221 */ /* 0x002fe20000010000 */
[----:B------:R-:W-:Y:S01]  /*46e0*/  FADD.FTZ R11, R33, R8 ;  /* 0x00000008210b7221 */ /* 0x000fe20000010000 */
[----:B------:R-:W-:-:S03]  /*46f0*/  F2FP.BF16.F32.PACK_AB R30, R37, R2 ;  /* 0x00000002251e723e */ /* 0x000fc600000010ff */
[----:B------:R-:W-:Y:S02]  /*4700*/  FADD.FTZ R8, R2, R11 ;  /* 0x0000000b02087221 */ /* 0x000fe40000010000 */
[----:B------:R-:W1:Y:S01]  /*4710*/  MUFU.EX2 R43, R43 ;  /* 0x0000002b002b7308 */ /* 0x000e620000000800 */
[----:B--2---:R-:W-:Y:S01]  /*4720*/  FADD.FTZ R9, R34, R13 ;  /* 0x0000000d22097221 */ /* 0x004fe20000010000 */
[----:B------:R-:W-:Y:S01]  /*4730*/  F2FP.BF16.F32.PACK_AB R13, R27, R4 ;  /* 0x000000041b0d723e */ /* 0x000fe200000010ff */
[----:B------:R-:W-:Y:S01]  /*4740*/  FADD.FTZ R11, R37, R8 ;  /* 0x00000008250b7221 */ /* 0x000fe20000010000 */
[----:B------:R-:W-:Y:S02]  /*4750*/  F2FP.BF16.F32.PACK_AB R8, R29, R6 ;  /* 0x000000061d08723e */ /* 0x000fe400000010ff */
[----:B------:R-:W-:Y:S01]  /*4760*/  F2FP.BF16.F32.PACK_AB R27, R65, R60 ;  /* 0x0000003c411b723e */ /* 0x000fe200000010ff */
[----:B------:R-:W-:Y:S01]  /*4770*/  FADD.FTZ R6, R36, R11 ;  /* 0x0000000b24067221 */ /* 0x000fe20000010000 */
[----:B------:R-:W2:Y:S01]  /*4780*/  MUFU.EX2 R46, R46 ;  /* 0x0000002e002e7308 */ /* 0x000ea20000000800 */
[----:B0-----:R-:W-:Y:S01]  /*4790*/  FADD.FTZ R4, R38, R9 ;  /* 0x0000000926047221 */ /* 0x001fe20000010000 */
[----:B------:R0:W-:Y:S04]  /*47a0*/  STSM.16.M88.4 [R22], R12 ;  /* 0x0000000c16007844 */ /* 0x0001e80000000200 */
[----:B------:R3:W-:Y:S02]  /*47b0*/  STSM.16.M88.4 [R19], R24 ;  /* 0x0000001813007844 */ /* 0x0007e40000000200 */
[----:B------:R-:W4:Y:S01]  /*47c0*/  MUFU.EX2 R47, R47 ;  /* 0x0000002f002f7308 */ /* 0x000f220000000800 */
[C---:B-1----:R-:W-:Y:S01]  /*47d0*/  FADD.FTZ R9, R43.reuse, R4 ;  /* 0x000000042b097221 */ /* 0x042fe20000010000 */
[----:B------:R-:W-:-:S06]  /*47e0*/  F2FP.BF16.F32.PACK_AB R11, R43, R38 ;  /* 0x000000262b0b723e */ /* 0x000fcc00000010ff */
[----:B------:R-:W1:Y:S01]  /*47f0*/  MUFU.EX2 R50, R50 ;  /* 0x0000003200327308 */ /* 0x000e620000000800 */
[----:B--2---:R-:W-:-:S07]  /*4800*/  FADD.FTZ R4, R46, R9 ;  /* 0x000000092e047221 */ /* 0x004fce0000010000 */
[----:B------:R-:W2:Y:S01]  /*4810*/  MUFU.EX2 R45, R45 ;  /* 0x0000002d002d7308 */ /* 0x000ea20000000800 */
[C---:B----4-:R-:W-:Y:S01]  /*4820*/  FADD.FTZ R9, R47.reuse, R4 ;  /* 0x000000042f097221 */ /* 0x050fe20000010000 */
[----:B------:R-:W-:-:S06]  /*4830*/  F2FP.BF16.F32.PACK_AB R29, R47, R46 ;  /* 0x0000002e2f1d723e */ /* 0x000fcc00000010ff */
[----:B------:R-:W4:Y:S01]  /*4840*/  MUFU.EX2 R51, R51 ;  /* 0x0000003300337308 */ /* 0x000f220000000800 */
[----:B-1----:R-:W-:Y:S01]  /*4850*/  FADD.FTZ R4, R50, R9 ;  /* 0x0000000932047221 */ /* 0x002fe20000010000 */
[----:B------:R-:W-:-:S05]  /*4860*/  F2FP.BF16.F32.PACK_AB R9, R34, R31 ;  /* 0x0000001f2209723e */ /* 0x000fca00000010ff */
[----:B------:R1:W-:Y:S01]  /*4870*/  STSM.16.M88.4 [R18], R8 ;  /* 0x0000000812007844 */ /* 0x0003e20000000200 */
[----:B------:R-:W5:Y:S01]  /*4880*/  MUFU.EX2 R44, R44 ;  /* 0x0000002c002c7308 */ /* 0x000f620000000800 */
[C---:B--2---:R-:W-:Y:S01]  /*4890*/  FADD.FTZ R3, R45.reuse, R6 ;  /* 0x000000062d037221 */ /* 0x044fe20000010000 */
[----:B0-----:R-:W-:Y:S01]  /*48a0*/  F2FP.BF16.F32.PACK_AB R12, R45, R36 ;  /* 0x000000242d0c723e */ /* 0x001fe200000010ff */
[----:B------:R-:W-:-:S05]  /*48b0*/  VIADD R6, R88, 0xfffffffe ;  /* 0xfffffffe58067836 */ /* 0x000fca0000000000 */
[----:B------:R-:W0:Y:S01]  /*48c0*/  MUFU.EX2 R5, R5 ;  /* 0x0000000500057308 */ /* 0x000e220000000800 */
[C---:B----4-:R-:W-:Y:S01]  /*48d0*/  FADD.FTZ R4, R51.reuse, R4 ;  /* 0x0000000433047221 */ /* 0x050fe20000010000 */
[----:B------:R-:W-:-:S05]  /*48e0*/  F2FP.BF16.F32.PACK_AB R31, R51, R50 ;  /* 0x00000032331f723e */ /* 0x000fca00000010ff */
[----:B------:R2:W-:Y:S01]  /*48f0*/  STSM.16.M88.4 [R17+0x27800], R28 ;  /* 0x0278001c11007844 */ /* 0x0005e20000000200 */
[----:B------:R-:W4:Y:S01]  /*4900*/  MUFU.EX2 R54, R54 ;  /* 0x0000003600367308 */ /* 0x000f220000000800 */
[----:B-----5:R-:W-:-:S07]  /*4910*/  FADD.FTZ R2, R44, R3 ;  /* 0x000000032c027221 */ /* 0x020fce0000010000 */
[----:B------:R-:W5:Y:S01]  /*4920*/  MUFU.EX2 R53, R53 ;  /* 0x0000003500357308 */ /* 0x000f620000000800 */
[----:B0-----:R-:W-:-:S07]  /*4930*/  FADD.FTZ R3, R5, R4 ;  /* 0x0000000405037221 */ /* 0x001fce0000010000 */
[----:B------:R-:W0:Y:S01]  /*4940*/  MUFU.EX2 R70, R70 ;  /* 0x0000004600467308 */ /* 0x000e220000000800 */
[C---:B----4-:R-:W-:Y:S01]  /*4950*/  F2FP.BF16.F32.PACK_AB R13, R54.reuse, R5 ;  /* 0x00000005360d723e */ /* 0x050fe200000010ff */
[----:B------:R-:W-:-:S06]  /*4960*/  FADD.FTZ R3, R54, R3 ;  /* 0x0000000336037221 */ /* 0x000fcc0000010000 */
[----:B------:R-:W4:Y:S01]  /*4970*/  MUFU.EX2 R71, R71 ;  /* 0x0000004700477308 */ /* 0x000f220000000800 */
[C---:B-----5:R-:W-:Y:S01]  /*4980*/  FADD.FTZ R4, R53.reuse, R2 ;  /* 0x0000000235047221 */ /* 0x060fe20000010000 */
[----:B------:R-:W-:-:S06]  /*4990*/  F2FP.BF16.F32.PACK_AB R14, R53, R44 ;  /* 0x0000002c350e723e */ /* 0x000fcc00000010ff */
[----:B------:R-:W5:Y:S01]  /*49a0*/  MUFU.EX2 R41, R41 ;  /* 0x0000002900297308 */ /* 0x000f620000000800 */
[----:B0-----:R-:W-:-:S07]  /*49b0*/  FADD.FTZ R2, R70, R3 ;  /* 0x0000000346027221 */ /* 0x001fce0000010000 */
[----:B------:R-:W3:Y:S01]  /*49c0*/  MUFU.EX2 R48, R48 ;  /* 0x0000003000307308 */ /* 0x000ee20000000800 */
[C---:B----4-:R-:W-:Y:S01]  /*49d0*/  F2FP.BF16.F32.PACK_AB R15, R71.reuse, R70 ;  /* 0x00000046470f723e */ /* 0x050fe200000010ff */
[----:B------:R-:W-:-:S04]  /*49e0*/  FADD.FTZ R3, R71, R2 ;  /* 0x0000000247037221 */ /* 0x000fc80000010000 */
[----:B------:R2:W-:Y:S02]  /*49f0*/  STSM.16.M88.4 [R136], R12 ;  /* 0x0000000c88007844 */ /* 0x0005e40000000200 */
[----:B------:R-:W-:Y:S01]  /*4a00*/  MUFU.EX2 R52, R52 ;  /* 0x0000003400347308 */ /* 0x000fe20000000800 */
[----:B-----5:R-:W-:-:S07]  /*4a10*/  FADD.FTZ R21, R41, R4 ;  /* 0x0000000429157221 */ /* 0x020fce0000010000 */
[----:B------:R-:W0:Y:S01]  /*4a20*/  MUFU.EX2 R57, R57 ;  /* 0x0000003900397308 */ /* 0x000e220000000800 */
[C---:B---3--:R-:W-:Y:S01]  /*4a30*/  F2FP.BF16.F32.PACK_AB R24, R48.reuse, R41 ;  /* 0x000000293018723e */ /* 0x048fe200000010ff */
[----:B------:R-:W-:-:S06]  /*4a40*/  FADD.FTZ R21, R48, R21 ;  /* 0x0000001530157221 */ /* 0x000fcc0000010000 */
[----:B------:R-:W3:Y:S08]  /*4a50*/  MUFU.EX2 R74, R74 ;  /* 0x0000004a004a7308 */ /* 0x000ef00000000800 */
[----:B------:R-:W4:Y:S01]  /*4a60*/  MUFU.EX2 R75, R75 ;  /* 0x0000004b004b7308 */ /* 0x000f220000000800 */
[----:B0-----:R-:W-:-:S07]  /*4a70*/  F2FP.BF16.F32.PACK_AB R26, R57, R52 ;  /* 0x00000034391a723e */ /* 0x001fce00000010ff */
[----:B------:R-:W0:Y:S01]  /*4a80*/  MUFU.EX2 R78, R78 ;  /* 0x0000004e004e7308 */ /* 0x000e220000000800 */
[----:B---3--:R-:W-:-:S07]  /*4a90*/  FADD.FTZ R2, R74, R3 ;  /* 0x000000034a027221 */ /* 0x008fce0000010000 */
[----:B------:R-:W3:Y:S01]  /*4aa0*/  MUFU.EX2 R79, R79 ;  /* 0x0000004f004f7308 */ /* 0x000ee20000000800 */
[C---:B----4-:R-:W-:Y:S01]  /*4ab0*/  F2FP.BF16.F32.PACK_AB R25, R75.reuse, R74 ;  /* 0x0000004a4b19723e */ /* 0x050fe200000010ff */
[----:B------:R-:W-:Y:S01]  /*4ac0*/  FADD.FTZ R3, R75, R2 ;  /* 0x000000024b037221 */ /* 0x000fe20000010000 */
[----:B------:R-:W-:-:S05]  /*4ad0*/  FADD.FTZ R2, R52, R21 ;  /* 0x0000001534027221 */ /* 0x000fca0000010000 */
[----:B------:R-:W-:Y:S01]  /*4ae0*/  MUFU.EX2 R40, R40 ;  /* 0x0000002800287308 */ /* 0x000fe20000000800 */
[----:B0-----:R-:W-:Y:S01]  /*4af0*/  FADD.FTZ R4, R78, R3 ;  /* 0x000000034e047221 */ /* 0x001fe20000010000 */
[----:B------:R-:W-:-:S06]  /*4b00*/  FADD.FTZ R3, R57, R2 ;  /* 0x0000000239037221 */ /* 0x000fcc0000010000 */
[----:B------:R-:W1:Y:S01]  /*4b10*/  MUFU.EX2 R49, R49 ;  /* 0x0000003100317308 */ /* 0x000e620000000800 */
[C---:B---3--:R-:W-:Y:S01]  /*4b20*/  F2FP.BF16.F32.PACK_AB R27, R79.reuse, R78 ;  /* 0x0000004e4f1b723e */ /* 0x048fe200000010ff */
        /* <DEDUP_REMOVED lines=13> */
[----:B------:R-:W3:Y:S01]  /*4c00*/  MUFU.EX2 R5, R20 ;  /* 0x0000001400057308 */ /* 0x000ee20000000800 */
[----:B-1----:R-:W-:Y:S01]  /*4c10*/  F2FP.BF16.F32.PACK_AB R9, R83, R82 ;  /* 0x000000525309723e */ /* 0x002fe200000010ff */
[----:B------:R-:W-:-:S04]  /*4c20*/  FADD.FTZ R82, R82, R21 ;  /* 0x0000001552527221 */ /* 0x000fc80000010000 */
[----:B------:R-:W-:-:S04]  /*4c30*/  FADD.FTZ R83, R83, R82 ;  /* 0x0000005253537221 */ /* 0x000fc80000010000 */
[----:B0-----:R-:W-:Y:S01]  /*4c40*/  FADD.FTZ R2, R86, R83 ;  /* 0x0000005356027221 */ /* 0x001fe20000010000 */
[----:B---3--:R-:W-:-:S03]  /*4c50*/  F2FP.BF16.F32.PACK_AB R11, R5, R86 ;  /* 0x00000056050b723e */ /* 0x008fc600000010ff */
        /* <DEDUP_REMOVED lines=17> */
.L_x_1086:
[----:B------:R-:W-:Y:S02]  /*4d70*/  ULDC UR18, c[0x0][0x9e4] ;  /* 0x0002790000127ab9 */ /* 0x000fe40000000800 */
[----:B------:R-:W-:-:S11]  /*4d80*/  UISETP.NE.AND UP0, UPT, UR18, 0x1, UPT ;  /* 0x000000011200788c */ /* 0x000fd6000bf05270 */
[----:B------:R-:W-:Y:S02]  /*4d90*/  @UP0 ULDC.64 UR6, c[0x0][0x9e8] ;  /* 0x00027a0000060ab9 */ /* 0x000fe40000000a00 */
[----:B------:R-:W-:-:S04]  /*4da0*/  UIMAD.WIDE.U32 UR10, UR15, UR6, URZ ;  /* 0x000000060f0a72a5 */ /* 0x000fc8000f8e003f */
[----:B------:R-:W-:-:S12]  /*4db0*/  @UP0 USHF.R.U32.HI UR15, URZ, UR7, UR11 ;  /* 0x000000073f0f0299 */ /* 0x000fd8000801160b */
.L_x_1087:
[----:B------:R-:W-:-:S04]  /*4dc0*/  UIMAD UR15, UR15, UR18, UR18 ;  /* 0x000000120f0f72a4 */ /* 0x000fc8000f8e0212 */
[----:B------:R-:W-:-:S04]  /*4dd0*/  UISETP.LT.AND UP0, UPT, UR14, UR15, UPT ;  /* 0x0000000f0e00728c */ /* 0x000fc8000bf01270 */
[----:B------:R-:W-:-:S12]  /*4de0*/  USEL UR14, UR14, UR15, UP0 ;  /* 0x0000000f0e0e7287 */ /* 0x000fd80008000000 */
.L_x_1085:
        /* <DEDUP_REMOVED lines=40> */
.L_x_1107:
[----:B------:R-:W-:Y:S01]  /*5070*/  ISETP.NE.AND P2, PT, RZ, UR45, PT ;  /* 0x0000002dff007c0c */ /* 0x000fe2000bf45270 */
[----:B------:R-:W-:-:S04]  /*5080*/  UISETP.NE.AND UP0, UPT, UR58, 0x1, UPT ;  /* 0x000000013a00788c */ /* 0x000fc8000bf05270 */
[----:B------:R-:W-:-:S04]  /*5090*/  USEL UR48, URZ, 0x1, UP0 ;  /* 0x000000013f307887 */ /* 0x000fc80008000000 */
[----:B------:R-:W-:-:S04]  /*50a0*/  ULOP3.LUT UR48, UR28, UR48, URZ, 0x3c, !UPT ;  /* 0x000000301c307292 */ /* 0x000fc8000f8e3c3f */
[----:B------:R-:W-:Y:S08]  /*50b0*/  @P2 BRA `(.L_x_1089) ;  /* 0x0000000000382947 */ /* 0x000ff00003800000 */
[----:B------:R-:W-:Y:S05]  /*50c0*/  @!P0 BRA `(.L_x_1090) ;  /* 0x0000000000048947 */ /* 0x000fea0003800000 */
[----:B------:R-:W-:Y:S01]  /*50d0*/  BPT.TRAP 0x1 ;  /* 0x000000040000795c */ /* 0x000fe20000300000 */
.L_x_1090:
        /* <DEDUP_REMOVED lines=9> */
.L_x_1091:
[----:B-1----:R-:W-:Y:S05]  /*5170*/  @P1 BRA `(.L_x_1089) ;  /* 0x0000000000081947 */ /* 0x002fea0003800000 */
[----:B------:R-:W1:Y:S02]  /*5180*/  SYNCS.PHASECHK.TRANS64.TRYWAIT P1, [UR6+0x2d830], R0 ;  /* 0x02d83000ff0075a7 */ /* 0x000e640008020146 */
[----:B-1----:R-:W-:Y:S05]  /*5190*/  @!P1 BRA `(.L_x_1092) ;  /* 0x0000010800009947 */ /* 0x002fea0003800000 */
.L_x_1089:
[----:B-1----:R-:W1:Y:S01]  /*51a0*/  S2R R7, SR_TID.X ;  /* 0x0000000000077919 */ /* 0x002e620000002100 */
        /* <DEDUP_REMOVED lines=15> */
[----:B-1----:R-:W-:-:S05]  /*52a0*/  SHF.R.U32.HI R7, RZ, 0x7, R7 ;  /* 0x00000007ff077819 */ /* 0x002fca0000011607 */
[----:B0-----:R-:W-:-:S05]  /*52b0*/  VIADD R0, R7, 0x8 ;  /* 0x0000000807007836 */ /* 0x001fca0000000000 */
[----:B------:R0:W-:Y:S06]  /*52c0*/  BAR.SYNC.DEFER_BLOCKING R0, 0x100 ;  /* 0x000400000000751d */ /* 0x0001ec0000010000 */
[----:B--2---:R-:W-:-:S06]  /*52d0*/  WARPGROUP.ARRIVE ;  /* 0x00000000000079c5 */ /* 0x004fcc0000000000 */
        /* <DEDUP_REMOVED lines=20> */
.L_x_1094:
[----:B------:R-:W-:Y:S01]  /*5420*/  ULEA UR6, UR58, UR41, 0x3 ;  /* 0x000000293a067291 */ /* 0x000fe2000f8e183f */
[----:B------:R-:W-:-:S05]  /*5430*/  IMAD.U32 R0, RZ, RZ, UR28 ;  /* 0x0000001cff007e24 */ /* 0x000fca000f8e00ff */
[----:B------:R-:W-:-:S04]  /*5440*/  SHF.L.U32 R0, R0, 0x1f, RZ ;  /* 0x0000001f00007819 */ /* 0x000fc800000006ff */
[----:B------:R0:W1:Y:S01]  /*5450*/  SYNCS.PHASECHK.TRANS64.TRYWAIT P1, [UR6+0x2d850], R0 ;  /* 0x02d85000ff0075a7 */ /* 0x0000620008020146 */
[----:B------:R-:W-:Y:S05]  /*5460*/  @!P0 BRA `(.L_x_1095) ;  /* 0x0000000000048947 */ /* 0x000fea0003800000 */
[----:B------:R-:W-:Y:S01]  /*5470*/  BPT.TRAP 0x1 ;  /* 0x000000040000795c */ /* 0x000fe20000300000 */
.L_x_1095:
[----:B-1----:R-:W-:Y:S05]  /*5480*/  @P1 BRA `(.L_x_1093) ;  /* 0x0000000000081947 */ /* 0x002fea0003800000 */
[----:B------:R-:W1:Y:S02]  /*5490*/  SYNCS.PHASECHK.TRANS64.TRYWAIT P1, [UR6+0x2d850], R0 ;  /* 0x02d85000ff0075a7 */ /* 0x000e640008020146 */
[----:B-1----:R-:W-:Y:S05]  /*54a0*/  @!P1 BRA `(.L_x_1096) ;  /* 0x0000010400549947 */ /* 0x002fea0003800000 */
.L_x_1093:
[----:B------:R-:W-:Y:S01]  /*54b0*/  UIADD3 UR6, UR41, 0x400, URZ ;  /* 0x0000040029067890 */ /* 0x000fe2000fffe03f */
[----:B------:R-:W-:Y:S01]  /*54c0*/  WARPGROUP.ARRIVE ;  /* 0x00000000000079c5 */ /* 0x000fe20000000000 */
[----:B------:R-:W-:-:S05]  /*54d0*/  ULEA UR7, UR53, UR41, 0xd ;  /* 0x0000002935077291 */ /* 0x000fca000f8e683f */
[----:B------:R-:W1:Y:S01]  /*54e0*/  S2R R8, SR_TID.X ;  /* 0x0000000000087919 */ /* 0x000e620000002100 */
        /* <DEDUP_REMOVED lines=70> */
.L_x_1097:
[----:B------:R-:W-:Y:S01]  /*5950*/  UISETP.NE.AND UP1, UPT, UR52, URZ, UPT ;  /* 0x0000003f3400728c */ /* 0x000fe2000bf25270 */
[----:B------:R-:W-:Y:S01]  /*5960*/  VIADD R7, R137, UR38 ;  /* 0x0000002689077c36 */ /* 0x000fe20008000000 */
[----:B------:R-:W-:Y:S01]  /*5970*/  ULEA UR6, UR47, UR41, 0x3 ;  /* 0x000000292f067291 */ /* 0x000fe2000f8e183f */
[----:B------:R-:W-:Y:S01]  /*5980*/  IMAD.U32 R8, RZ, RZ, UR46 ;  /* 0x0000002eff087e24 */ /* 0x000fe2000f8e00ff */
[----:B------:R-:W-:Y:S02]  /*5990*/  UISETP.NE.AND UP0, UPT, UR51, URZ, UPT ;  /* 0x0000003f3300728c */ /* 0x000fe4000bf05270 */
        /* <DEDUP_REMOVED lines=14> */
[----:B------:R-:W-:-:S05]  /*5a80*/  IMAD R9, R16, -0x2, R9 ;  /* 0xfffffffe10097824 */ /* 0x000fca00078e0209 */
[----:B------:R-:W-:-:S05]  /*5a90*/  IADD3 R9, -R8, UR37, R9 ;  /* 0x0000002508097c10 */ /* 0x000fca000fffe109 */
[C---:B------:R-:W-:Y:S02]  /*5aa0*/  VIADD R11, R9.reuse, UR56 ;  /* 0x00000038090b7c36 */ /* 0x040fe40008000000 */
[----:B------:R-:W-:Y:S02]  /*5ab0*/  VIADD R10, R9, UR6 ;  /* 0x00000006090a7c36 */ /* 0x000fe40008000000 */
[----:B0-----:R-:W-:Y:S02]  /*5ac0*/  IMAD.IADD R9, R11, 0x1, R15 ;  /* 0x000000010b097824 */ /* 0x001fe400078e020f */
[----:B------:R-:W-:Y:S01]  /*5ad0*/  IMAD.IADD R8, R15, 0x1, R10 ;  /* 0x000000010f087824 */ /* 0x000fe200078e020a */
[----:B------:R-:W-:Y:S06]  /*5ae0*/  @P1 BRA `(.L_x_1098) ;  /* 0x00000000005c1947 */ /* 0x000fec0003800000 */
[----:B------:R-:W-:Y:S01]  /*5af0*/  IMAD.U32 R12, RZ, RZ, UR46 ;  /* 0x0000002eff0c7e24 */ /* 0x000fe2000f8e00ff */
[----:B------:R-:W-:Y:S04]  /*5b00*/  BSSY B0, `(.L_x_1099) ;  /* 0x0000011000007945 */ /* 0x000fe80003800000 */
[----:B------:R-:W-:-:S04]  /*5b10*/  IADD3 R15, -R12, UR37, R15 ;  /* 0x000000250c0f7c10 */ /* 0x000fc8000fffe10f */
        /* <DEDUP_REMOVED lines=10> */
.L_x_1100:
[----:B------:R-:W-:-:S05]  /*5bc0*/  IMAD.U32 R14, RZ, RZ, UR34 ;  /* 0x00000022ff0e7e24 */ /* 0x000fca000f8e00ff */
[----:B------:R-:W-:-:S13]  /*5bd0*/  ISETP.NE.AND P1, PT, R14, 0x1, PT ;  /* 0x000000010e00780c */ /* 0x000fda0003f25270 */
[----:B------:R-:W0:Y:S02]  /*5be0*/  @P1 LDC.64 R12, c[0x0][0x9e8] ;  /* 0x00027a00ff0c1b82 */ /* 0x000e240000000a00 */
[----:B0-----:R-:W-:-:S05]  /*5bf0*/  @P1 IMAD.HI.U32 R12, R15, R12, RZ ;  /* 0x0000000c0f0c1227 */ /* 0x001fca00078e00ff */
[----:B------:R-:W-:-:S07]  /*5c00*/  @P1 SHF.R.U32.HI R15, RZ, R13, R12 ;  /* 0x0000000dff0f1219 */ /* 0x000fce000001160c */
.L_x_1101:
[----:B------:R-:W-:Y:S05]  /*5c10*/  BSYNC B0 ;  /* 0x0000000000007941 */ /* 0x000fea0003800000 */
.L_x_1099:
[----:B------:R-:W-:-:S04]  /*5c20*/  IMAD R15, R15, R14, -R0 ;  /* 0x0000000e0f0f7224 */ /* 0x000fc800078e0a00 */
[----:B------:R-:W-:-:S05]  /*5c30*/  IMAD R15, R16, -0x2, R15 ;  /* 0xfffffffe100f7824 */ /* 0x000fca00078e020f */
[----:B------:R-:W-:Y:S02]  /*5c40*/  VIADDMNMX R9, R15, R14, R9, PT ;  /* 0x0000000e0f097246 */ /* 0x000fe40003800109 */
[----:B------:R-:W-:-:S07]  /*5c50*/  VIMNMX R8, R8, R15, !PT ;  /* 0x0000000f08087248 */ /* 0x000fce0007fe0100 */
.L_x_1098:
        /* <DEDUP_REMOVED lines=116> */
.L_x_1104:
[----:B------:R-:W-:-:S05]  /*63a0*/  IMAD.U32 R12, RZ, RZ, UR34 ;  /* 0x00000022ff0c7e24 */ /* 0x000fca000f8e00ff */
[----:B------:R-:W-:-:S13]  /*63b0*/  ISETP.NE.AND P2, PT, R12, 0x1, PT ;  /* 0x000000010c00780c */ /* 0x000fda0003f45270 */
[----:B------:R-:W0:Y:S02]  /*63c0*/  @P2 LDC.64 R8, c[0x0][0x9e8] ;  /* 0x00027a00ff082b82 */ /* 0x000e240000000a00 */
[----:B0-----:R-:W-:-:S05]  /*63d0*/  @P2 IMAD.HI.U32 R8, R7, R8, RZ ;  /* 0x0000000807082227 */ /* 0x001fca00078e00ff */
[----:B------:R-:W-:-:S07]  /*63e0*/  @P2 SHF.R.U32.HI R7, RZ, R9, R8 ;  /* 0x00000009ff072219 */ /* 0x000fce0000011608 */
.L_x_1105:
[----:B------:R-:W-:Y:S05]  /*63f0*/  BSYNC B0 ;  /* 0x0000000000007941 */ /* 0x000fea0003800000 */
.L_x_1103:
[----:B------:R-:W-:-:S04]  /*6400*/  IMAD R7, R7, R12, -R0 ;  /* 0x0000000c07077224 */ /* 0x000fc800078e0a00 */
[----:B------:R-:W-:-:S05]  /*6410*/  IMAD R7, R16, -0x2, R7 ;  /* 0xfffffffe10077824 */ /* 0x000fca00078e0207 */
[----:B------:R-:W-:Y:S02]  /*6420*/  VIADDMNMX R11, R7, R12, R11, PT ;  /* 0x0000000c070b7246 */ /* 0x000fe4000380010b */
[----:B------:R-:W-:-:S07]  /*6430*/  VIMNMX R10, R10, R7, !PT ;  /* 0x000000070a0a7248 */ /* 0x000fce0007fe0100 */
.L_x_1102:
        /* <DEDUP_REMOVED lines=92> */
[C---:B------:R-:W-:Y:S02]  /*6a00*/  ISETP.LT.OR P3, PT, R11.reuse, 0x42, P3 ;  /* 0x000000420b00780c */ /* 0x040fe40001f61670 */
        /* <DEDUP_REMOVED lines=36> */
[----:B------:R-:W-:Y:S01]  /*6c50*/  FFMA.FTZ R56, R56, UR33, -R7 ;  /* 0x0000002138387c23 */ /* 0x000fe20008010807 */
[----:B------:R-:W-:Y:S01]  /*6c60*/  FSEL R66, R66, -INF , !P2 ;  /* 0xff80000042427808 */ /* 0x000fe20005000000 */
[----:B------:R-:W-:Y:S01]  /*6c70*/  MUFU.EX2 R8, R8 ;  /* 0x0000000800087308 */ /* 0x000fe20000000800 */
[----:B------:R-:W-:-:S02]  /*6c80*/  FMNMX.FTZ R29, R47, R28, !PT ;  /* 0x0000001c2f1d7209 */ /* 0x000fc40007810000 */
[----:B------:R-:W-:Y:S02]  /*6c90*/  ISETP.LT.OR P3, PT, R11, 0x52, P3 ;  /* 0x000000520b00780c */ /* 0x000fe40001f61670 */
[----:B------:R-:W-:Y:S01]  /*6ca0*/  FMNMX.FTZ R32, R50, R29, !PT ;  /* 0x0000001d32207209 */ /* 0x000fe20007810000 */
[----:B------:R-:W-:Y:S01]  /*6cb0*/  FFMA.FTZ R29, R45, UR33, -R7 ;  /* 0x000000212d1d7c23 */ /* 0x000fe20008010807 */
[----:B------:R-:W-:Y:S01]  /*6cc0*/  ISETP.GT.AND P4, PT, R10, 0x59, P1 ;  /* 0x000000590a00780c */ /* 0x000fe20000f84270 */
[----:B------:R-:W-:Y:S01]  /*6cd0*/  MUFU.EX2 R28, R44 ;  /* 0x0000002c001c7308 */ /* 0x000fe20000000800 */
[----:B------:R-:W-:Y:S02]  /*6ce0*/  FMNMX.FTZ R33, R51, R32, !PT ;  /* 0x0000002033217209 */ /* 0x000fe40007810000 */
[----:B------:R-:W-:Y:S02]  /*6cf0*/  ISETP.LT.OR P5, PT, R11, 0x59, P5 ;  /* 0x000000590b00780c */ /* 0x000fe40002fa1670 */
[----:B------:R-:W-:-:S02]  /*6d00*/  FMNMX.FTZ R32, R54, R33, !PT ;  /* 0x0000002136207209 */ /* 0x000fc40007810000 */
[----:B------:R-:W-:Y:S01]  /*6d10*/  FSEL R67, R67, -INF , !P3 ;  /* 0xff80000043437808 */ /* 0x000fe20005800000 */
[----:B------:R-:W-:Y:S01]  /*6d20*/  MUFU.EX2 R9, R9 ;  /* 0x0000000900097308 */ /* 0x000fe20000000800 */
[----:B------:R-:W-:Y:S02]  /*6d30*/  FMNMX.FTZ R33, R55, R32, !PT ;  /* 0x0000002037217209 */ /* 0x000fe40007810000 */
[----:B------:R-:W-:Y:S02]  /*6d40*/  ISETP.GT.AND P2, PT, R10, 0x60, P1 ;  /* 0x000000600a00780c */ /* 0x000fe40000f44270 */
[----:B0-----:R-:W-:Y:S01]  /*6d50*/  FMNMX.FTZ R36, R58, R33, !PT ;  /* 0x000000213a247209 */ /* 0x001fe20007810000 */
[--C-:B------:R-:W-:Y:S01]  /*6d60*/  FFMA.FTZ R33, R49, UR33, -R7.reuse ;  /* 0x0000002131217c23 */ /* 0x100fe20008010807 */
[----:B------:R-:W-:Y:S01]  /*6d70*/  FSEL R70, R70, -INF , !P5 ;  /* 0xff80000046467808 */ /* 0x000fe20006800000 */
[----:B------:R0:W-:Y:S01]  /*6d80*/  MUFU.EX2 R32, R48 ;  /* 0x0000003000207308 */ /* 0x0001e20000000800 */
[----:B------:R-:W-:Y:S01]  /*6d90*/  FMNMX.FTZ R37, R59, R36, !PT ;  /* 0x000000243b257209 */ /* 0x000fe20007810000 */
[--C-:B------:R-:W-:Y:S01]  /*6da0*/  FFMA.FTZ R49, R65, UR33, -R7.reuse ;  /* 0x0000002141317c23 */ /* 0x100fe20008010807 */
[----:B------:R-:W-:Y:S01]  /*6db0*/  ISETP.LT.OR P4, PT, R11, 0x5a, P4 ;  /* 0x0000005a0b00780c */ /* 0x000fe20002781670 */
[----:B------:R-:W-:Y:S01]  /*6dc0*/  FFMA.FTZ R65, R81, UR33, -R7 ;  /* 0x0000002151417c23 */ /* 0x000fe20008010807 */
[----:B------:R-:W-:-:S02]  /*6dd0*/  FMNMX.FTZ R36, R62, R37, !PT ;  /* 0x000000253e247209 */ /* 0x000fc40007810000 */
[----:B------:R-:W-:Y:S01]  /*6de0*/  ISETP.GT.AND P3, PT, R10, 0x61, P1 ;  /* 0x000000610a00780c */ /* 0x000fe20000f64270 */
[----:B------:R-:W-:Y:S01]  /*6df0*/  MUFU.EX2 R12, R12 ;  /* 0x0000000c000c7308 */ /* 0x000fe20000000800 */
[----:B------:R-:W-:Y:S01]  /*6e00*/  FMNMX.FTZ R37, R63, R36, !PT ;  /* 0x000000243f257209 */ /* 0x000fe20007810000 */
[--C-:B0-----:R-:W-:Y:S01]  /*6e10*/  FFMA.FTZ R48, R64, UR33, -R7.reuse ;  /* 0x0000002140307c23 */ /* 0x101fe20008010807 */
[----:B------:R-:W-:Y:S01]  /*6e20*/  ISETP.LT.OR P2, PT, R11, 0x61, P2 ;  /* 0x000000610b00780c */ /* 0x000fe20001741670 */
[--C-:B------:R-:W-:Y:S01]  /*6e30*/  FFMA.FTZ R64, R80, UR33, -R7.reuse ;  /* 0x0000002150407c23 */ /* 0x100fe20008010807 */
[----:B------:R-:W-:Y:S01]  /*6e40*/  FMNMX.FTZ R40, R66, R37, !PT ;  /* 0x0000002542287209 */ /* 0x000fe20007810000 */
[--C-:B------:R-:W-:Y:S01]  /*6e50*/  FFMA.FTZ R37, R53, UR33, -R7.reuse ;  /* 0x0000002135257c23 */ /* 0x100fe20008010807 */
[----:B------:R-:W-:Y:S01]  /*6e60*/  FSEL R71, R71, -INF , !P4 ;  /* 0xff80000047477808 */ /* 0x000fe20006000000 */
[----:B------:R0:W-:Y:S01]  /*6e70*/  MUFU.EX2 R36, R52 ;  /* 0x0000003400247308 */ /* 0x0001e20000000800 */
[----:B------:R-:W-:Y:S01]  /*6e80*/  FMNMX.FTZ R41, R67, R40, !PT ;  /* 0x0000002843297209 */ /* 0x000fe20007810000 */
[--C-:B------:R-:W-:Y:S01]  /*6e90*/  FFMA.FTZ R53, R69, UR33, -R7.reuse ;  /* 0x0000002145357c23 */ /* 0x100fe20008010807 */
[----:B------:R-:W-:Y:S01]  /*6ea0*/  ISETP.GT.AND P5, PT, R10, 0x68, P1 ;  /* 0x000000680a00780c */ /* 0x000fe20000fa4270 */
[----:B------:R-:W-:Y:S01]  /*6eb0*/  FFMA.FTZ R69, R85, UR33, -R7 ;  /* 0x0000002155457c23 */ /* 0x000fe20008010807 */
[----:B------:R-:W-:-:S02]  /*6ec0*/  FMNMX.FTZ R40, R70, R41, !PT ;  /* 0x0000002946287209 */ /* 0x000fc40007810000 */
[----:B------:R-:W-:Y:S01]  /*6ed0*/  FSEL R74, R74, -INF , !P2 ;  /* 0xff8000004a4a7808 */ /* 0x000fe20005000000 */
[----:B------:R-:W-:Y:S01]  /*6ee0*/  MUFU.EX2 R13, R13 ;  /* 0x0000000d000d7308 */ /* 0x000fe20000000800 */
[----:B------:R-:W-:Y:S01]  /*6ef0*/  ISETP.LT.OR P3, PT, R11, 0x62, P3 ;  /* 0x000000620b00780c */ /* 0x000fe20001f61670 */
[--C-:B0-----:R-:W-:Y:S01]  /*6f00*/  FFMA.FTZ R52, R68, UR33, -R7.reuse ;  /* 0x0000002144347c23 */ /* 0x101fe20008010807 */
[----:B------:R-:W-:Y:S01]  /*6f10*/  FMNMX.FTZ R41, R71, R40, !PT ;  /* 0x0000002847297209 */ /* 0x000fe20007810000 */
[----:B------:R-:W-:Y:S01]  /*6f20*/  FFMA.FTZ R68, R84, UR33, -R7 ;  /* 0x0000002154447c23 */ /* 0x000fe20008010807 */
[----:B------:R-:W-:Y:S02]  /*6f30*/  ISETP.GT.AND P4, PT, R10, 0x69, P1 ;  /* 0x000000690a00780c */ /* 0x000fe40000f84270 */
[----:B------:R-:W-:Y:S01]  /*6f40*/  ISETP.LT.OR P5, PT, R11, 0x69, P5 ;  /* 0x000000690b00780c */ /* 0x000fe20002fa1670 */
[----:B------:R0:W-:Y:S01]  /*6f50*/  MUFU.EX2 R40, R56 ;  /* 0x0000003800287308 */ /* 0x0001e20000000800 */
[----:B------:R-:W-:-:S02]  /*6f60*/  FSEL R75, R75, -INF , !P3 ;  /* 0xff8000004b4b7808 */ /* 0x000fc40005800000 */
[----:B------:R-:W-:Y:S01]  /*6f70*/  FMNMX.FTZ R44, R74, R41, !PT ;  /* 0x000000294a2c7209 */ /* 0x000fe20007810000 */
[--C-:B------:R-:W-:Y:S01]  /*6f80*/  FFMA.FTZ R41, R57, UR33, -R7.reuse ;  /* 0x0000002139297c23 */ /* 0x100fe20008010807 */
[----:B------:R-:W-:Y:S01]  /*6f90*/  ISETP.GT.AND P2, PT, R10, 0x70, P1 ;  /* 0x000000700a00780c */ /* 0x000fe20000f44270 */
[--C-:B------:R-:W-:Y:S01]  /*6fa0*/  FFMA.FTZ R57, R73, UR33, -R7.reuse ;  /* 0x0000002149397c23 */ /* 0x100fe20008010807 */
[----:B------:R-:W-:Y:S01]  /*6fb0*/  FSEL R78, R78, -INF , !P5 ;  /* 0xff8000004e4e7808 */ /* 0x000fe20006800000 */
[----:B------:R-:W-:Y:S01]  /*6fc0*/  MUFU.EX2 R14, R14 ;  /* 0x0000000e000e7308 */ /* 0x000fe20000000800 */
[----:B------:R-:W-:Y:S01]  /*6fd0*/  ISETP.LT.OR P4, PT, R11, 0x6a, P4 ;  /* 0x0000006a0b00780c */ /* 0x000fe20002781670 */
[--C-:B0-----:R-:W-:Y:S01]  /*6fe0*/  FFMA.FTZ R56, R72, UR33, -R7.reuse ;  /* 0x0000002148387c23 */ /* 0x101fe20008010807 */
[----:B------:R-:W-:Y:S01]  /*6ff0*/  FMNMX.FTZ R45, R75, R44, !PT ;  /* 0x0000002c4b2d7209 */ /* 0x000fe20007810000 */
[--C-:B------:R-:W-:Y:S01]  /*7000*/  FFMA.FTZ R44, R60, UR33, -R7.reuse ;  /* 0x000000213c2c7c23 */ /* 0x100fe20008010807 */
[----:B------:R-:W-:Y:S01]  /*7010*/  ISETP.GT.AND P3, PT, R10, 0x71, P1 ;  /* 0x000000710a00780c */ /* 0x000fe20000f64270 */
[----:B------:R-:W-:Y:S01]  /*7020*/  FFMA.FTZ R60, R76, UR33, -R7 ;  /* 0x000000214c3c7c23 */ /* 0x000fe20008010807 */
[C---:B------:R-:W-:Y:S01]  /*7030*/  ISETP.GT.AND P5, PT, R10.reuse, 0x78, P1 ;  /* 0x000000780a00780c */ /* 0x040fe20000fa4270 */
[----:B------:R-:W-:Y:S01]  /*7040*/  MUFU.EX2 R15, R15 ;  /* 0x0000000f000f7308 */ /* 0x000fe20000000800 */
[----:B------:R-:W-:-:S02]  /*7050*/  ISETP.GT.AND P1, PT, R10, 0x79, P1 ;  /* 0x000000790a00780c */ /* 0x000fc40000f24270 */
[----:B------:R-:W-:Y:S02]  /*7060*/  ISETP.LT.OR P2, PT, R11, 0x71, P2 ;  /* 0x000000710b00780c */ /* 0x000fe40001741670 */
[----:B------:R-:W-:Y:S02]  /*7070*/  FSEL R79, R79, -INF , !P4 ;  /* 0xff8000004f4f7808 */ /* 0x000fe40006000000 */
[----:B------:R-:W-:Y:S01]  /*7080*/  FMNMX.FTZ R10, R78, R45, !PT ;  /* 0x0000002d4e0a7209 */ /* 0x000fe20007810000 */
[----:B------:R-:W-:Y:S01]  /*7090*/  MUFU.EX2 R21, R21 ;  /* 0x0000001500157308 */ /* 0x000fe20000000800 */
[----:B------:R-:W-:Y:S02]  /*70a0*/  ISETP.LT.OR P3, PT, R11, 0x72, P3 ;  /* 0x000000720b00780c */ /* 0x000fe40001f61670 */
[----:B------:R-:W-:Y:S02]  /*70b0*/  FSEL R82, R82, -INF , !P2 ;  /* 0xff80000052527808 */ /* 0x000fe40005000000 */
[----:B------:R-:W-:-:S02]  /*70c0*/  FMNMX.FTZ R45, R79, R10, !PT ;  /* 0x0000000a4f2d7209 */ /* 0x000fc40007810000 */
[----:B------:R-:W-:Y:S01]  /*70d0*/  ISETP.LT.OR P5, PT, R11, 0x79, P5 ;  /* 0x000000790b00780c */ /* 0x000fe20002fa1670 */
[----:B------:R-:W-:Y:S01]  /*70e0*/  MUFU.EX2 R25, R25 ;  /* 0x0000001900197308 */ /* 0x000fe20000000800 */
[----:B------:R-:W-:Y:S02]  /*70f0*/  FSEL R83, R83, -INF , !P3 ;  /* 0xff80000053537808 */ /* 0x000fe40005800000 */
[----:B------:R-:W-:Y:S01]  /*7100*/  FMNMX.FTZ R10, R82, R45, !PT ;  /* 0x0000002d520a7209 */ /* 0x000fe20007810000 */
[--C-:B------:R-:W-:Y:S01]  /*7110*/  FFMA.FTZ R45, R61, UR33, -R7.reuse ;  /* 0x000000213d2d7c23 */ /* 0x100fe20008010807 */
[----:B------:R-:W-:Y:S01]  /*7120*/  ISETP.LT.OR P1, PT, R11, 0x7a, P1 ;  /* 0x0000007a0b00780c */ /* 0x000fe20000f21670 */
[----:B------:R-:W-:Y:S01]  /*7130*/  FFMA.FTZ R61, R77, UR33, -R7 ;  /* 0x000000214d3d7c23 */ /* 0x000fe20008010807 */
[----:B------:R-:W-:Y:S01]  /*7140*/  FSEL R86, R86, -INF , !P5 ;  /* 0xff80000056567808 */ /* 0x000fe20006800000 */
[----:B------:R-:W-:Y:S01]  /*7150*/  MUFU.EX2 R29, R29 ;  /* 0x0000001d001d7308 */ /* 0x000fe20000000800 */
[----:B------:R-:W-:-:S02]  /*7160*/  FMNMX.FTZ R11, R83, R10, !PT ;  /* 0x0000000a530b7209 */ /* 0x000fc40007810000 */
[----:B------:R-:W-:Y:S02]  /*7170*/  FSEL R87, R87, -INF , !P1 ;  /* 0xff80000057577808 */ /* 0x000fe40004800000 */
[----:B------:R-:W-:Y:S02]  /*7180*/  FMNMX.FTZ R10, R86, R11, !PT ;  /* 0x0000000b560a7209 */ /* 0x000fe40007810000 */
[----:B------:R-:W-:Y:S01]  /*7190*/  FSEL R72, R0, RZ, P6 ;  /* 0x000000ff00487208 */ /* 0x000fe20003000000 */
[----:B------:R-:W-:Y:S01]  /*71a0*/  MUFU.EX2 R33, R33 ;  /* 0x0000002100217308 */ /* 0x000fe20000000800 */
[----:B------:R-:W-:-:S03]  /*71b0*/  FMNMX.FTZ R10, R87, R10, !PT ;  /* 0x0000000a570a7209 */ /* 0x000fc60007810000 */
[----:B------:R-:W-:Y:S02]  /*71c0*/  FADD.FTZ R72, -R72, R5 ;  /* 0x0000000548487221 */ /* 0x000fe40000010100 */
[----:B------:R-:W0:Y:S02]  /*71d0*/  SHFL.BFLY PT, R11, R10, 0x2, 0x1f ;  /* 0x0c401f000a0b7f89 */ /* 0x000e2400000e0000 */
[----:B------:R-:W-:Y:S01]  /*71e0*/  FMUL.FTZ R5, R72, UR33 ;  /* 0x0000002148057c20 */ /* 0x000fe20008410000 */
        /* <DEDUP_REMOVED lines=14> */
[----:B------:R-:W-:Y:S01]  /*72d0*/  MUFU.EX2 R53, R53 ;  /* 0x0000003500357308 */ /* 0x000fe20000000800 */
[--C-:B------:R-:W-:Y:S01]  /*72e0*/  FFMA.FTZ R76, R35, UR33, -R72.reuse ;  /* 0x00000021234c7c23 */ /* 0x100fe20008010848 */
[----:B------:R-:W-:Y:S01]  /*72f0*/  FSEL R35, R7, RZ, P1 ;  /* 0x000000ff07237208 */ /* 0x000fe20000800000 */
[--C-:B------:R-:W-:Y:S01]  /*7300*/  FFMA.FTZ R10, R26, UR33, -R72.reuse ;  /* 0x000000211a0a7c23 */ /* 0x100fe20008010848 */
[--C-:B------:R-:W-:Y:S01]  /*7310*/  FFMA.FTZ R80, R27, UR33, -R72.reuse ;  /* 0x000000211b507c23 */ /* 0x100fe20008010848 */
[--C-:B------:R-:W-:Y:S01]  /*7320*/  FFMA.FTZ R11, R30, UR33, -R72.reuse ;  /* 0x000000211e0b7c23 */ /* 0x100fe20008010848 */
[----:B------:R-:W-:Y:S01]  /*7330*/  FFMA.FTZ R77, R31, UR33, -R72 ;  /* 0x000000211f4d7c23 */ /* 0x000fe20008010848 */
[----:B------:R-:W-:Y:S01]  /*7340*/  FADD.FTZ R4, -R35, R4 ;  /* 0x0000000423047221 */ /* 0x000fe20000010100 */
[--C-:B------:R-:W-:Y:S01]  /*7350*/  FFMA.FTZ R34, R34, UR33, -R72.reuse ;  /* 0x0000002122227c23 */ /* 0x100fe20008010848 */
[----:B------:R-:W-:Y:S01]  /*7360*/  MUFU.EX2 R10, R10 ;  /* 0x0000000a000a7308 */ /* 0x000fe20000000800 */
[----:B------:R-:W-:Y:S01]  /*7370*/  FFMA.FTZ R30, R50, UR33, -R72 ;  /* 0x00000021321e7c23 */ /* 0x000fe20008010848 */
[----:B------:R-:W-:Y:S01]  /*7380*/  FMUL.FTZ R4, R4, UR33 ;  /* 0x0000002104047c20 */ /* 0x000fe20008410000 */
[----:B-1----:R-:W-:Y:S01]  /*7390*/  FFMA.FTZ R50, R5, R3, R8 ;  /* 0x0000000305327223 */ /* 0x002fe20000010008 */
[--C-:B------:R-:W-:Y:S01]  /*73a0*/  FFMA.FTZ R31, R38, UR33, -R72.reuse ;  /* 0x00000021261f7c23 */ /* 0x100fe20008010848 */
[--C-:B------:R-:W-:Y:S01]  /*73b0*/  FFMA.FTZ R73, R39, UR33, -R72.reuse ;  /* 0x0000002127497c23 */ /* 0x100fe20008010848 */
[----:B------:R-:W-:Y:S01]  /*73c0*/  FFMA.FTZ R39, R47, UR33, -R72 ;  /* 0x000000212f277c23 */ /* 0x000fe20008010848 */
[----:B------:R-:W-:Y:S01]  /*73d0*/  FADD.FTZ R47, R9, R50 ;  /* 0x00000032092f7221 */ /* 0x000fe20000010000 */
[----:B------:R-:W0:Y:S01]  /*73e0*/  MUFU.EX2 R4, R4 ;  /* 0x0000000400047308 */ /* 0x000e220000000800 */
[--C-:B------:R-:W-:Y:S01]  /*73f0*/  FFMA.FTZ R26, R42, UR33, -R72.reuse ;  /* 0x000000212a1a7c23 */ /* 0x100fe20008010848 */
[--C-:B------:R-:W-:Y:S01]  /*7400*/  FFMA.FTZ R38, R51, UR33, -R72.reuse ;  /* 0x0000002133267c23 */ /* 0x100fe20008010848 */
[----:B------:R-:W-:Y:S01]  /*7410*/  FADD.FTZ R50, R12, R47 ;  /* 0x0000002f0c327221 */ /* 0x000fe20000010000 */
[--C-:B------:R-:W-:Y:S01]  /*7420*/  FFMA.FTZ R42, R43, UR33, -R72.reuse ;  /* 0x000000212b2a7c23 */ /* 0x100fe20008010848 */
[--C-:B------:R-:W-:Y:S01]  /*7430*/  FFMA.FTZ R27, R46, UR33, -R72.reuse ;  /* 0x000000212e1b7c23 */ /* 0x100fe20008010848 */
[--C-:B------:R-:W-:Y:S01]  /*7440*/  FFMA.FTZ R54, R54, UR33, -R72.reuse ;  /* 0x0000002136367c23 */ /* 0x100fe20008010848 */
[--C-:B------:R-:W-:Y:S01]  /*7450*/  FFMA.FTZ R85, R55, UR33, -R72.reuse ;  /* 0x0000002137557c23 */ /* 0x100fe20008010848 */
[----:B------:R-:W1:Y:S01]  /*7460*/  MUFU.EX2 R80, R80 ;  /* 0x0000005000507308 */ /* 0x000e620000000800 */
        /* <DEDUP_REMOVED lines=8> */
[----:B0-----:R-:W-:Y:S01]  /*74f0*/  FFMA.FTZ R3, R4, R2, R10 ;  /* 0x0000000204037223 */ /* 0x001fe2000001000a */
[----:B------:R-:W-:-:S06]  /*7500*/  FFMA.FTZ R59, R79, UR33, -R72 ;  /* 0x000000214f3b7c23 */ /* 0x000fcc0008010848 */
[----:B------:R-:W0:Y:S01]  /*7510*/  MUFU.EX2 R77, R77 ;  /* 0x0000004d004d7308 */ /* 0x000e220000000800 */
[----:B-1----:R-:W-:Y:S01]  /*7520*/  FADD.FTZ R2, R80, R3 ;  /* 0x0000000350027221 */ /* 0x002fe20000010000 */
[----:B------:R-:W-:Y:S01]  /*7530*/  FADD.FTZ R3, R13, R50 ;  /* 0x000000320d037221 */ /* 0x000fe20000010000 */
[----:B------:R-:W-:-:S05]  /*7540*/  FFMA.FTZ R50, R67, UR33, -R72 ;  /* 0x0000002143327c23 */ /* 0x000fca0008010848 */
[----:B------:R-:W1:Y:S01]  /*7550*/  MUFU.EX2 R34, R34 ;  /* 0x0000002200227308 */ /* 0x000e620000000800 */
[----:B--2---:R-:W-:-:S07]  /*7560*/  FADD.FTZ R2, R11, R2 ;  /* 0x000000020b027221 */ /* 0x004fce0000010000 */
[----:B------:R-:W2:Y:S01]  /*7570*/  MUFU.EX2 R76, R76 ;  /* 0x0000004c004c7308 */ /* 0x000ea20000000800 */
[----:B0-----:R-:W-:Y:S01]  /*7580*/  FADD.FTZ R51, R77, R2 ;  /* 0x000000024d337221 */ /* 0x001fe20000010000 */
[----:B------:R-:W-:-:S04]  /*7590*/  FADD.FTZ R2, R14, R3 ;  /* 0x000000030e027221 */ /* 0x000fc80000010000 */
[----:B------:R-:W-:Y:S02]  /*75a0*/  FADD.FTZ R3, R15, R2 ;  /* 0x000000020f037221 */ /* 0x000fe40000010000 */
        /* <DEDUP_REMOVED lines=9> */
[----:B------:R1:W-:Y:S01]  /*7640*/  MUFU.EX2 R35, R54 ;  /* 0x0000003600237308 */ /* 0x0003e20000000800 */
[----:B--2---:R-:W-:-:S07]  /*7650*/  FADD.FTZ R55, R26, R55 ;  /* 0x000000371a377221 */ /* 0x004fce0000010000 */
[----:B------:R-:W2:Y:S01]  /*7660*/  MUFU.EX2 R27, R27 ;  /* 0x0000001b001b7308 */ /* 0x000ea20000000800 */
[----:B-1----:R-:W-:-:S04]  /*7670*/  FADD.FTZ R54, R20, R3 ;  /* 0x0000000314367221 */ /* 0x002fc80000010000 */
[----:B------:R-:W-:-:S03]  /*7680*/  FADD.FTZ R3, R21, R54 ;  /* 0x0000003615037221 */ /* 0x000fc60000010000 */
[----:B------:R-:W1:Y:S01]  /*7690*/  MUFU.EX2 R39, R39 ;  /* 0x0000002700277308 */ /* 0x000e620000000800 */
[----:B------:R-:W-:-:S04]  /*76a0*/  FADD.FTZ R2, R24, R3 ;  /* 0x0000000318027221 */ /* 0x000fc80000010000 */
[----:B------:R-:W-:Y:S01]  /*76b0*/  FADD.FTZ R3, R25, R2 ;  /* 0x0000000219037221 */ /* 0x000fe20000010000 */
[----:B0-----:R-:W-:Y:S02]  /*76c0*/  FADD.FTZ R2, R42, R55 ;  /* 0x000000372a027221 */ /* 0x001fe40000010000 */
[----:B------:R-:W0:Y:S01]  /*76d0*/  MUFU.EX2 R30, R30 ;  /* 0x0000001e001e7308 */ /* 0x000e220000000800 */
[----:B------:R-:W-:Y:S01]  /*76e0*/  FADD.FTZ R54, R28, R3 ;  /* 0x000000031c367221 */ /* 0x000fe20000010000 */
[----:B--2---:R-:W-:-:S03]  /*76f0*/  FADD.FTZ R2, R27, R2 ;  /* 0x000000021b027221 */ /* 0x004fc60000010000 */
[----:B------:R-:W-:Y:S01]  /*7700*/  FADD.FTZ R3, R29, R54 ;  /* 0x000000361d037221 */ /* 0x000fe20000010000 */
[----:B------:R-:W-:Y:S02]  /*7710*/  FFMA.FTZ R54, R74, UR33, -R72 ;  /* 0x000000214a367c23 */ /* 0x000fe40008010848 */
[----:B------:R-:W2:Y:S01]  /*7720*/  MUFU.EX2 R38, R38 ;  /* 0x0000002600267308 */ /* 0x000ea20000000800 */
[----:B-1----:R-:W-:Y:S01]  /*7730*/  FADD.FTZ R55, R39, R2 ;  /* 0x0000000227377221 */ /* 0x002fe20000010000 */
[----:B------:R-:W-:-:S04]  /*7740*/  FADD.FTZ R2, R32, R3 ;  /* 0x0000000320027221 */ /* 0x000fc80000010000 */
[----:B------:R-:W-:Y:S02]  /*7750*/  FADD.FTZ R3, R33, R2 ;  /* 0x0000000221037221 */ /* 0x000fe40000010000 */
[----:B------:R-:W1:Y:S01]  /*7760*/  MUFU.EX2 R85, R85 ;  /* 0x0000005500557308 */ /* 0x000e620000000800 */
[----:B0-----:R-:W-:Y:S01]  /*7770*/  FADD.FTZ R55, R30, R55 ;  /* 0x000000371e377221 */ /* 0x001fe20000010000 */
[----:B------:R-:W-:-:S04]  /*7780*/  FADD.FTZ R58, R36, R3 ;  /* 0x00000003243a7221 */ /* 0x000fc80000010000 */
[----:B------:R-:W-:Y:S02]  /*7790*/  FADD.FTZ R3, R37, R58 ;  /* 0x0000003a25037221 */ /* 0x000fe40000010000 */
[----:B------:R-:W0:Y:S01]  /*77a0*/  MUFU.EX2 R43, R43 ;  /* 0x0000002b002b7308 */ /* 0x000e220000000800 */
[----:B--2---:R-:W-:Y:S01]  /*77b0*/  FADD.FTZ R2, R38, R55 ;  /* 0x0000003726027221 */ /* 0x004fe20000010000 */
[----:B------:R-:W-:Y:S01]  /*77c0*/  FADD.FTZ R58, R40, R3 ;  /* 0x00000003283a7221 */ /* 0x000fe20000010000 */
[----:B------:R-:W-:Y:S02]  /*77d0*/  FFMA.FTZ R55, R78, UR33, -R72 ;  /* 0x000000214e377c23 */ /* 0x000fe40008010848 */
[----:B------:R-:W-:Y:S01]  /*77e0*/  FADD.FTZ R2, R35, R2 ;  /* 0x0000000223027221 */ /* 0x000fe20000010000 */
[----:B------:R-:W-:Y:S02]  /*77f0*/  FADD.FTZ R67, R41, R58 ;  /* 0x0000003a29437221 */ /* 0x000fe40000010000 */
[----:B------:R-:W2:Y:S01]  /*7800*/  MUFU.EX2 R84, R84 ;  /* 0x0000005400547308 */ /* 0x000ea20000000800 */
[----:B-1----:R-:W-:-:S07]  /*7810*/  FADD.FTZ R2, R85, R2 ;  /* 0x0000000255027221 */ /* 0x002fce0000010000 */
[----:B------:R-:W1:Y:S01]  /*7820*/  MUFU.EX2 R46, R46 ;  /* 0x0000002e002e7308 */ /* 0x000e620000000800 */
[----:B0-----:R-:W-:Y:S01]  /*7830*/  FADD.FTZ R3, R43, R2 ;  /* 0x000000022b037221 */ /* 0x001fe20000010000 */
[----:B------:R-:W-:-:S06]  /*7840*/  FADD.FTZ R2, R44, R67 ;  /* 0x000000432c027221 */ /* 0x000fcc0000010000 */
[----:B------:R-:W0:Y:S01]  /*7850*/  MUFU.EX2 R81, R81 ;  /* 0x0000005100517308 */ /* 0x000e220000000800 */
[----:B--2---:R-:W-:-:S07]  /*7860*/  FADD.FTZ R3, R84, R3 ;  /* 0x0000000354037221 */ /* 0x004fce0000010000 */
[----:B------:R-:W2:Y:S01]  /*7870*/  MUFU.EX2 R47, R47 ;  /* 0x0000002f002f7308 */ /* 0x000ea20000000800 */
[----:B-1----:R-:W-:Y:S01]  /*7880*/  FADD.FTZ R58, R46, R3 ;  /* 0x000000032e3a7221 */ /* 0x002fe20000010000 */
[----:B------:R-:W-:-:S04]  /*7890*/  FADD.FTZ R3, R45, R2 ;  /* 0x000000022d037221 */ /* 0x000fc80000010000 */
[----:B------:R-:W-:Y:S02]  /*78a0*/  FADD.FTZ R66, R48, R3 ;  /* 0x0000000330427221 */ /* 0x000fe40000010000 */
[----:B------:R-:W1:Y:S01]  /*78b0*/  MUFU.EX2 R50, R50 ;  /* 0x0000003200327308 */ /* 0x000e620000000800 */
[----:B0-----:R-:W-:Y:S01]  /*78c0*/  FADD.FTZ R2, R81, R58 ;  /* 0x0000003a51027221 */ /* 0x001fe20000010000 */
[----:B------:R-:W-:Y:S01]  /*78d0*/  FADD.FTZ R67, R49, R66 ;  /* 0x0000004231437221 */ /* 0x000fe20000010000 */
[--C-:B------:R-:W-:Y:S01]  /*78e0*/  FFMA.FTZ R58, R82, UR33, -R72.reuse ;  /* 0x00000021523a7c23 */ /* 0x100fe20008010848 */
[--C-:B------:R-:W-:Y:S02]  /*78f0*/  FFMA.FTZ R66, R83, UR33, -R72.reuse ;  /* 0x0000002153427c23 */ /* 0x100fe40008010848 */
[----:B------:R-:W-:Y:S01]  /*7900*/  FADD.FTZ R70, R52, R67 ;  /* 0x0000004334467221 */ /* 0x000fe20000010000 */
[----:B------:R-:W-:Y:S01]  /*7910*/  FFMA.FTZ R67, R86, UR33, -R72 ;  /* 0x0000002156437c23 */ /* 0x000fe20008010848 */
[----:B------:R-:W0:Y:S01]  /*7920*/  MUFU.EX2 R51, R51 ;  /* 0x0000003300337308 */ /* 0x000e220000000800 */
[----:B--2---:R-:W-:-:S07]  /*7930*/  FADD.FTZ R3, R47, R2 ;  /* 0x000000022f037221 */ /* 0x004fce0000010000 */
[----:B------:R-:W2:Y:S01]  /*7940*/  MUFU.EX2 R63, R63 ;  /* 0x0000003f003f7308 */ /* 0x000ea20000000800 */
[----:B-1----:R-:W-:Y:S01]  /*7950*/  FADD.FTZ R2, R50, R3 ;  /* 0x0000000332027221 */ /* 0x002fe20000010000 */
[----:B------:R-:W-:Y:S01]  /*7960*/  FADD.FTZ R3, R53, R70 ;  /* 0x0000004635037221 */ /* 0x000fe20000010000 */
[----:B------:R-:W-:-:S05]  /*7970*/  FFMA.FTZ R70, R87, UR33, -R72 ;  /* 0x0000002157467c23 */ /* 0x000fca0008010848 */
        /* <DEDUP_REMOVED lines=31> */
[----:B0-----:R-:W-:Y:S01]  /*7b70*/  FADD.FTZ R71, R67, R2 ;  /* 0x0000000243477221 */ /* 0x001fe20000010000 */
[----:B--2---:R-:W-:-:S03]  /*7b80*/  FADD.FTZ R3, R69, R72 ;  /* 0x0000004845037221 */ /* 0x004fc60000010000 */
[----:B-1----:R-:W-:Y:S01]  /*7b90*/  FADD.FTZ R2, R70, R71 ;  /* 0x0000004746027221 */ /* 0x002fe20000010000 */
[----:B------:R-:W-:Y:S06]  /*7ba0*/  @!P0 BRA `(.L_x_1106) ;  /* 0x0000000000048947 */ /* 0x000fec0003800000 */
[----:B------:R-:W-:Y:S01]  /*7bb0*/  BPT.TRAP 0x1 ;  /* 0x000000040000795c */ /* 0x000fe20000300000 */
.L_x_1106:
        /* <DEDUP_REMOVED lines=10> */
[-C--:B------:R-:W-:Y:S01]  /*7c60*/  FMUL.FTZ R88, R88, R5.reuse ;  /* 0x0000000558587220 */ /* 0x080fe20000410000 */
        /* <DEDUP_REMOVED lines=15> */
[-C--:B------:R-:W-:Y:S01]  /*7d60*/  FMUL.FTZ R97, R97, R5.reuse ;  /* 0x0000000561617220 */ /* 0x080fe20000410000 */
[----:B------:R-:W-:Y:S01]  /*7d70*/  F2FP.BF16.F32.PACK_AB R40, R41, R40 ;  /* 0x000000282928723e */ /* 0x000fe200000010ff */
[----:B------:R0:W-:Y:S01]  /*7d80*/  STSM.16.M88.4 [R19], R24 ;  /* 0x0000001813007844 */ /* 0x0001e20000000200 */
[----:B------:R-:W-:Y:S01]  /*7d90*/  F2FP.BF16.F32.PACK_AB R48, R49, R48 ;  /* 0x000000303130723e */ /* 0x000fe200000010ff */
[-C--:B------:R-:W-:Y:S01]  /*7da0*/  FMUL.FTZ R100, R100, R5.reuse ;  /* 0x0000000564647220 */ /* 0x080fe20000410000 */
[----:B------:R-:W-:Y:S01]  /*7db0*/  F2FP.BF16.F32.PACK_AB R33, R38, R30 ;  /* 0x0000001e2621723e */ /* 0x000fe200000010ff */
[-C--:B------:R-:W-:Y:S01]  /*7dc0*/  FMUL.FTZ R101, R101, R5.reuse ;  /* 0x0000000565657220 */ /* 0x080fe20000410000 */
        /* <DEDUP_REMOVED lines=15> */
[----:B------:R0:W-:Y:S01]  /*7ec0*/  STSM.16.M88.4 [R17+0x27800], R40 ;  /* 0x0278002811007844 */ /* 0x0001e20000000200 */
        /* <DEDUP_REMOVED lines=57> */
.L_x_1088:
[----:B------:R-:W-:Y:S02]  /*8260*/  UISETP.NE.AND UP1, UPT, UR52, URZ, UPT ;  /* 0x0000003f3400728c */ /* 0x000fe4000bf25270 */
[----:B------:R-:W-:Y:S02]  /*8270*/  UISETP.NE.AND UP0, UPT, UR51, URZ, UPT ;  /* 0x0000003f3300728c */ /* 0x000fe4000bf05270 */
[----:B------:R-:W-:Y:S02]  /*8280*/  UIADD3 UR10, UR38, 0xbf, URZ ;  /* 0x000000bf260a7890 */ /* 0x000fe4000fffe03f */
[----:B------:R-:W-:Y:S02]  /*8290*/  UIADD3 UR11, UR37, 0x1, -UR46 ;  /* 0x00000001250b7890 */ /* 0x000fe4000fffe82e */
[----:B------:R-:W-:-:S03]  /*82a0*/  PLOP3.LUT P1, PT, PT, PT, UP0, 0x40, 0x0 ;  /* 0x000000000000781c */ /* 0x000fc60003f2e808 */
[----:B------:R-:W-:Y:S01]  /*82b0*/  @UP1 ULDC UR6, c[0x0][0x44c] ;  /* 0x0001130000061ab9 */ /* 0x000fe20000000800 */
[----:B------:R-:W-:Y:S01]  /*82c0*/  @UP1 ULDC UR14, c[0x0][0x450] ;  /* 0x00011400000e1ab9 */ /* 0x000fe20000000800 */
[----:B------:R-:W-:-:S04]  /*82d0*/  UIMAD.WIDE.U32 UR6, UR10, UR6, URZ ;  /* 0x000000060a0672a5 */ /* 0x000fc8000f8e003f */
[----:B------:R-:W-:-:S04]  /*82e0*/  @UP1 USHF.R.U32.HI UR10, URZ, UR14, UR7 ;  /* 0x0000000e3f0a1299 */ /* 0x000fc80008011607 */
[----:B------:R-:W-:-:S04]  /*82f0*/  UIADD3 UR10, UR11, UR10, URZ ;  /* 0x0000000a0b0a7290 */ /* 0x000fc8000fffe03f */
[----:B------:R-:W-:Y:S01]  /*8300*/  UIADD3 UR35, UR10, -UR35, URZ ;  /* 0x800000230a237290 */ /* 0x000fe2000fffe03f */
[----:B------:R-:W-:Y:S11]  /*8310*/  @P1 BRA `(.L_x_1108) ;  /* 0x0000000000501947 */ /* 0x000ff60003800000 */
[----:B------:R-:W-:Y:S02]  /*8320*/  UMOV UR14, UR10 ;  /* 0x0000000a000e7c82 */ /* 0x000fe40008000000 */
[----:B------:R-:W-:-:S06]  /*8330*/  UISETP.GT.AND UP0, UPT, UR14, -0x1, UPT ;  /* 0xffffffff0e00788c */ /* 0x000fcc000bf04270 */
[----:B------:R-:W-:-:S13]  /*8340*/  PLOP3.LUT P1, PT, PT, PT, UP0, 0x80, 0x0 ;  /* 0x000000000000781c */ /* 0x000fda0003f2f008 */
[----:B------:R-:W-:Y:S05]  /*8350*/  @P1 BRA `(.L_x_1109) ;  /* 0x0000000000201947 */ /* 0x000fea0003800000 */
[----:B------:R-:W-:Y:S01]  /*8360*/  ULDC UR15, c[0x0][0x9e4] ;  /* 0x00027900000f7ab9 */ /* 0x000fe20000000800 */
[----:B------:R-:W-:Y:S02]  /*8370*/  ULOP3.LUT UR14, URZ, UR14, URZ, 0x33, !UPT ;  /* 0x0000000e3f0e7292 */ /* 0x000fe4000f8e333f */
[----:B------:R-:W-:-:S11]  /*8380*/  UISETP.NE.AND UP0, UPT, UR15, 0x1, UPT ;  /* 0x000000010f00788c */ /* 0x000fd6000bf05270 */
[----:B------:R-:W-:Y:S02]  /*8390*/  @UP0 ULDC.64 UR6, c[0x0][0x9e8] ;  /* 0x00027a0000060ab9 */ /* 0x000fe40000000a00 */
[----:B------:R-:W-:-:S04]  /*83a0*/  UIMAD.WIDE.U32 UR10, UR14, UR6, URZ ;  /* 0x000000060e0a72a5 */ /* 0x000fc8000f8e003f */
[----:B------:R-:W-:-:S04]  /*83b0*/  @UP0 USHF.R.U32.HI UR14, URZ, UR7, UR11 ;  /* 0x000000073f0e0299 */ /* 0x000fc8000801160b */
[----:B------:R-:W-:Y:S01]  /*83c0*/  ULOP3.LUT UR14, URZ, UR14, URZ, 0x33, !UPT ;  /* 0x0000000e3f0e7292 */ /* 0x000fe2000f8e333f */
[----:B------:R-:W-:Y:S11]  /*83d0*/  BRA `(.L_x_1110) ;  /* 0x0000000000147947 */ /* 0x000ff60003800000 */
.L_x_1109:
[----:B------:R-:W-:Y:S02]  /*83e0*/  ULDC UR15, c[0x0][0x9e4] ;  /* 0x00027900000f7ab9 */ /* 0x000fe40000000800 */
[----:B------:R-:W-:-:S11]  /*83f0*/  UISETP.NE.AND UP0, UPT, UR15, 0x1, UPT ;  /* 0x000000010f00788c */ /* 0x000fd6000bf05270 */
[----:B------:R-:W-:Y:S02]  /*8400*/  @UP0 ULDC.64 UR6, c[0x0][0x9e8] ;  /* 0x00027a0000060ab9 */ /* 0x000fe40000000a00 */
[----:B------:R-:W-:-:S04]  /*8410*/  UIMAD.WIDE.U32 UR10, UR14, UR6, URZ ;  /* 0x000000060e0a72a5 */ /* 0x000fc8000f8e003f */
[----:B------:R-:W-:-:S12]  /*8420*/  @UP0 USHF.R.U32.HI UR14, URZ, UR7, UR11 ;  /* 0x000000073f0e0299 */ /* 0x000fd8000801160b */
.L_x_1110:
[----:B------:R-:W-:-:S04]  /*8430*/  UIMAD UR14, UR14, UR15, URZ ;  /* 0x0000000f0e0e72a4 */ /* 0x000fc8000f8e023f */
[----:B------:R-:W-:-:S04]  /*8440*/  UISETP.LT.AND UP0, UPT, UR35, UR14, UPT ;  /* 0x0000000e2300728c */ /* 0x000fc8000bf01270 */
[----:B------:R-:W-:-:S12]  /*8450*/  USEL UR35, UR35, UR14, !UP0 ;  /* 0x0000000e23237287 */ /* 0x000fd8000c000000 */
.L_x_1108:
[----:B------:R-:W-:-:S04]  /*8460*/  UIADD3 UR35, UR35, 0x7f, URZ ;  /* 0x0000007f23237890 */ /* 0x000fc8000fffe03f */
[----:B------:R-:W-:-:S04]  /*8470*/  USHF.R.S32.HI UR6, URZ, 0x1f, UR35 ;  /* 0x0000001f3f067899 */ /* 0x000fc80008011423 */
[----:B------:R-:W-:-:S04]  /*8480*/  ULEA.HI UR6, UR6, UR35, URZ, 0x7 ;  /* 0x0000002306067291 */ /* 0x000fc8000f8f383f */
[----:B------:R-:W-:-:S04]  /*8490*/  USHF.R.S32.HI UR6, URZ, 0x7, UR6 ;  /* 0x000000073f067899 */ /* 0x000fc80008011406 */
[----:B------:R-:W-:-:S04]  /*84a0*/  UISETP.LT.AND UP0, UPT, UR36, UR6, UPT ;  /* 0x000000062400728c */ /* 0x000fc8000bf01270 */
[----:B------:R-:W-:-:S06]  /*84b0*/  USEL UR34, UR36, UR6, !UP0 ;  /* 0x0000000624227287 */ /* 0x000fcc000c000000 */
[----:B------:R-:W-:-:S13]  /*84c0*/  ISETP.GE.AND P1, PT, R6, UR34, PT ;  /* 0x0000002206007c0c */ /* 0x000fda000bf26270 */
[----:B------:R-:W-:Y:S05]  /*84d0*/  @!P1 BRA `(.L_x_1111) ;  /* 0x0000002000449947 */ /* 0x000fea0003800000 */
[----:B--2---:R-:W-:Y:S01]  /*84e0*/  IMAD.MOV.U32 R8, RZ, RZ, R7 ;  /* 0x000000ffff087224 */ /* 0x004fe200078e0007 */
[----:B------:R-:W-:Y:S01]  /*84f0*/  UMOV UR28, UR48 ;  /* 0x00000030001c7c82 */ /* 0x000fe20008000000 */
[----:B------:R-:W-:Y:S01]  /*8500*/  IMAD.MOV.U32 R5, RZ, RZ, R0 ;  /* 0x000000ffff057224 */ /* 0x000fe200078e0000 */
[----:B------:R-:W-:Y:S01]  /*8510*/  UMOV UR35, UR47 ;  /* 0x0000002f00237c82 */ /* 0x000fe20008000000 */
[----:B------:R-:W-:Y:S01]  /*8520*/  IMAD.MOV.U32 R4, RZ, RZ, R6 ;  /* 0x000000ffff047224 */ /* 0x000fe200078e0006 */
[----:B------:R-:W-:-:S06]  /*8530*/  ULDC UR33, c[0x0][0x988] ;  /* 0x0002620000217ab9 */ /* 0x000fcc0000000800 */
.L_x_1122:
[----:B------:R-:W-:Y:S01]  /*8540*/  ISETP.NE.AND P2, PT, RZ, UR45, PT ;  /* 0x0000002dff007c0c */ /* 0x000fe2000bf45270 */
[----:B------:R-:W-:-:S04]  /*8550*/  UISETP.NE.AND UP0, UPT, UR35, 0x1, UPT ;  /* 0x000000012300788c */ /* 0x000fc8000bf05270 */
[----:B------:R-:W-:-:S04]  /*8560*/  USEL UR48, URZ, 0x1, UP0 ;  /* 0x000000013f307887 */ /* 0x000fc80008000000 */
[----:B------:R-:W-:-:S04]  /*8570*/  ULOP3.LUT UR48, UR28, UR48, URZ, 0x3c, !UPT ;  /* 0x000000301c307292 */ /* 0x000fc8000f8e3c3f */
[----:B------:R-:W-:Y:S08]  /*8580*/  @P2 BRA `(.L_x_1112) ;  /* 0x0000000000382947 */ /* 0x000ff00003800000 */
[----:B------:R-:W-:Y:S05]  /*8590*/  @!P0 BRA `(.L_x_1113) ;  /* 0x0000000000048947 */ /* 0x000fea0003800000 */
[----:B------:R-:W-:Y:S01]  /*85a0*/  BPT.TRAP 0x1 ;  /* 0x000000040000795c */ /* 0x000fe20000300000 */
.L_x_1113:
        /* <DEDUP_REMOVED lines=9> */
.L_x_1114:
[----:B-1----:R-:W-:Y:S05]  /*8640*/  @P1 BRA `(.L_x_1112) ;  /* 0x0000000000081947 */ /* 0x002fea0003800000 */
[----:B------:R-:W1:Y:S02]  /*8650*/  SYNCS.PHASECHK.TRANS64.TRYWAIT P1, [UR6+0x2d830], R0 ;  /* 0x02d83000ff0075a7 */ /* 0x000e640008020146 */
[----:B-1----:R-:W-:Y:S05]  /*8660*/  @!P1 BRA `(.L_x_1115) ;  /* 0x000000d000fc9947 */ /* 0x002fea0003800000 */
.L_x_1112:
        /* <DEDUP_REMOVED lines=40> */
.L_x_1117:
[----:B------:R-:W-:Y:S01]  /*88f0*/  ULEA UR6, UR35, UR41, 0x3 ;  /* 0x0000002923067291 */ /* 0x000fe2000f8e183f */
[----:B------:R-:W-:-:S05]  /*8900*/  IMAD.U32 R0, RZ, RZ, UR28 ;  /* 0x0000001cff007e24 */ /* 0x000fca000f8e00ff */
[----:B------:R-:W-:-:S04]  /*8910*/  SHF.L.U32 R0, R0, 0x1f, RZ ;  /* 0x0000001f00007819 */ /* 0x000fc800000006ff */
[----:B------:R0:W1:Y:S01]  /*8920*/  SYNCS.PHASECHK.TRANS64.TRYWAIT P1, [UR6+0x2d850], R0 ;  /* 0x02d85000ff0075a7 */ /* 0x0000620008020146 */
[----:B------:R-:W-:Y:S05]  /*8930*/  @!P0 BRA `(.L_x_1118) ;  /* 0x0000000000048947 */ /* 0x000fea0003800000 */
[----:B------:R-:W-:Y:S01]  /*8940*/  BPT.TRAP 0x1 ;  /* 0x000000040000795c */ /* 0x000fe20000300000 */
.L_x_1118:
[----:B-1----:R-:W-:Y:S05]  /*8950*/  @P1 BRA `(.L_x_1116) ;  /* 0x0000000000081947 */ /* 0x002fea0003800000 */
[----:B------:R-:W1:Y:S02]  /*8960*/  SYNCS.PHASECHK.TRANS64.TRYWAIT P1, [UR6+0x2d850], R0 ;  /* 0x02d85000ff0075a7 */ /* 0x000e640008020146 */
[----:B-1----:R-:W-:Y:S05]  /*8970*/  @!P1 BRA `(.L_x_1119) ;  /* 0x000000d000509947 */ /* 0x002fea0003800000 */
.L_x_1116:
[----:B------:R-:W-:Y:S01]  /*8980*/  UIADD3 UR6, UR41, 0x400, URZ ;  /* 0x0000040029067890 */ /* 0x000fe2000fffe03f */
[----:B------:R-:W-:Y:S01]  /*8990*/  WARPGROUP.ARRIVE ;  /* 0x00000000000079c5 */ /* 0x000fe20000000000 */
[----:B------:R-:W-:Y:S01]  /*89a0*/  UMOV UR29, 0x40000040 ;  /* 0x40000040001d7882 */ /* 0x000fe20000000000 */
[----:B------:R-:W-:Y:S01]  /*89b0*/  UMOV UR31, 0x80000020 ;  /* 0x80000020001f7882 */ /* 0x000fe20000000000 */
[----:B------:R-:W-:-:S03]  /*89c0*/  USHF.R.U32.HI UR6, URZ, 0x4, UR6 ;  /* 0x000000043f067899 */ /* 0x000fc60008011606 */
[----:B-1----:R-:W1:Y:S01]  /*89d0*/  S2R R7, SR_TID.X ;  /* 0x0000000000077919 */ /* 0x002e620000002100 */
        /* <DEDUP_REMOVED lines=64> */
.L_x_1120:
        /* <DEDUP_REMOVED lines=78> */
[----:B------:R-:W-:Y:S01]  /*92c0*/  FADD.FTZ R5, -R7, R8 ;  /* 0x0000000807057221 */ /* 0x000fe20000010100 */
[----:B------:R-:W-:Y:S02]  /*92d0*/  FMUL.FTZ R8, R0, UR33 ;  /* 0x0000002100087c20 */ /* 0x000fe40008410000 */
        /* <DEDUP_REMOVED lines=17> */
[--C-:B0-----:R-:W-:Y:S01]  /*93f0*/  FFMA.FTZ R29, R48, UR33, -R8.reuse ;  /* 0x00000021301d7c23 */ /* 0x101fe20008010808 */
        /* <DEDUP_REMOVED lines=17> */
[----:B------:R-:W-:Y:S01]  /*9510*/  FMUL.FTZ R8, R7, UR33 ;  /* 0x0000002107087c20 */ /* 0x000fe20008410000 */
[----:B------:R-:W0:Y:S03]  /*9520*/  MUFU.EX2 R9, R9 ;  /* 0x0000000900097308 */ /* 0x000e260000000800 */
        /* <DEDUP_REMOVED lines=34> */
[----:B------:R-:W-:-:S03]  /*9750*/  FFMA.FTZ R70, R87, UR33, -R8 ;  /* 0x0000002157467c23 */ /* 0x000fc60008010808 */
[----:B------:R-:W1:Y:S01]  /*9760*/  MUFU.EX2 R11, R11 ;  /* 0x0000000b000b7308 */ /* 0x000e620000000800 */
[----:B0-----:R-:W-:-:S07]  /*9770*/  FADD.FTZ R46, R10, R3 ;  /* 0x000000030a2e7221 */ /* 0x001fce0000010000 */
[----:B------:R-:W0:Y:S01]  /*9780*/  MUFU.EX2 R27, R27 ;  /* 0x0000001b001b7308 */ /* 0x000e220000000800 */
[----:B--2---:R-:W-:-:S07]  /*9790*/  FADD.FTZ R2, R139, R2 ;  /* 0x000000028b027221 */ /* 0x004fce0000010000 */
[----:B------:R-:W2:Y:S01]  /*97a0*/  MUFU.EX2 R85, R85 ;  /* 0x0000005500557308 */ /* 0x000ea20000000800 */
[----:B-1----:R-:W-:-:S04]  /*97b0*/  FADD.FTZ R3, R11, R46 ;  /* 0x0000002e0b037221 */ /* 0x002fc80000010000 */
[----:B------:R-:W-:-:S03]  /*97c0*/  FADD.FTZ R46, R12, R3 ;  /* 0x000000030c2e7221 */ /* 0x000fc60000010000 */
        /* <DEDUP_REMOVED lines=33> */
[----:B--2---:R-:W-:Y:S01]  /*99e0*/  FADD.FTZ R46, R28, R51 ;  /* 0x000000331c2e7221 */ /* 0x004fe20000010000 */
[----:B------:R-:W-:-:S06]  /*99f0*/  FFMA.FTZ R51, R74, UR33, -R8 ;  /* 0x000000214a337c23 */ /* 0x000fcc0008010808 */
        /* <DEDUP_REMOVED lines=80> */
[----:B-1----:R-:W-:-:S03]  /*9f00*/  FADD.FTZ R3, R72, R3 ;  /* 0x0000000348037221 */ /* 0x002fc60000010000 */
[----:B0-----:R-:W-:Y:S01]  /*9f10*/  FADD.FTZ R2, R70, R71 ;  /* 0x0000004746027221 */ /* 0x001fe20000010000 */
[----:B------:R-:W-:Y:S06]  /*9f20*/  @!P0 BRA `(.L_x_1121) ;  /* 0x0000000000048947 */ /* 0x000fec0003800000 */
[----:B------:R-:W-:Y:S01]  /*9f30*/  BPT.TRAP 0x1 ;  /* 0x000000040000795c */ /* 0x000fe20000300000 */
.L_x_1121:
        /* <DEDUP_REMOVED lines=30> */
[----:B------:R-:W-:Y:S01]  /*a120*/  STSM.16.M88.4 [R19], R44 ;  /* 0x0000002c13007844 */ /* 0x000fe20000000200 */
        /* <DEDUP_REMOVED lines=12> */
[----:B0-----:R-:W-:Y:S01]  /*a1f0*/  F2FP.BF16.F32.PACK_AB R14, R64, R61 ;  /* 0x0000003d400e723e */ /* 0x001fe200000010ff */
[----:B------:R-:W-:Y:S01]  /*a200*/  FMUL.FTZ R115, R115, R5 ;  /* 0x0000000573737220 */ /* 0x000fe20000410000 */
[----:B------:R-:W-:Y:S01]  /*a210*/  F2FP.BF16.F32.PACK_AB R8, R52, R49 ;  /* 0x000000313408723e */ /* 0x000fe200000010ff */
[----:B------:R-:W-:Y:S01]  /*a220*/  STSM.16.M88.4 [R17+0x27800], R28 ;  /* 0x0278001c11007844 */ /* 0x000fe20000000200 */
        /* <DEDUP_REMOVED lines=22> */
[----:B------:R-:W-:Y:S01]  /*a390*/  FMUL.FTZ R135, R135, R5 ;  /* 0x0000000587877220 */ /* 0x000fe20000410000 */
[----:B------:R1:W-:Y:S01]  /*a3a0*/  STSM.16.M88.4 [R18+0x6000], R64 ;  /* 0x0060004012007844 */ /* 0x0003e20000000200 */
[-C--:B------:R-:W-:Y:S01]  /*a3b0*/  FMUL.FTZ R88, R88, R6.reuse ;  /* 0x0000000658587220 */ /* 0x080fe20000410000 */
[-C--:B------:R-:W-:Y:S01]  /*a3c0*/  FMUL.FTZ R89, R89, R6.reuse ;  /* 0x0000000659597220 */ /* 0x080fe20000410000 */
[-C--:B------:R-:W-:Y:S01]  /*a3d0*/  FMUL.FTZ R92, R92, R6.reuse ;  /* 0x000000065c5c7220 */ /* 0x080fe20000410000 */
[----:B------:R-:W-:Y:S01]  /*a3e0*/  @!PT LDS RZ, [RZ] ;  /* 0x00000000fffff984 */ /* 0x000fe20000000800 */
[----:B------:R-:W-:Y:S01]  /*a3f0*/  @!PT LDS RZ, [RZ] ;  /* 0x00000000fffff984 */ /* 0x000fe20000000800 */
[----:B------:R-:W-:Y:S01]  /*a400*/  @!PT LDS RZ, [RZ] ;  /* 0x00000000fffff984 */ /* 0x000fe20000000800 */
[----:B------:R-:W-:Y:S01]  /*a410*/  @!PT LDS RZ, [RZ] ;  /* 0x00000000fffff984 */ /* 0x000fe20000000800 */
[----:B------:R2:W-:Y:S06]  /*a420*/  MEMBAR.ALL.CTA ;  /* 0x0000000000007992 */ /* 0x0005ec0000008000 */
[----:B--2---:R-:W2:Y:S01]  /*a430*/  FENCE.VIEW.ASYNC.S ;  /* 0x00000000000073c6 */ /* 0x004ea20000000000 */
        /* <DEDUP_REMOVED lines=22> */
[----:B0-----:R-:W-:Y:S02]  /*a5a0*/  IMAD.MOV.U32 R8, RZ, RZ, R7 ;  /* 0x000000ffff087224 */ /* 0x001fe400078e0007 */
[----:B------:R-:W-:Y:S01]  /*a5b0*/  IMAD.MOV.U32 R5, RZ, RZ, R0 ;  /* 0x000000ffff057224 */ /* 0x000fe200078e0000 */
[----:B--2---:R-:W-:Y:S01]  /*a5c0*/  NOP ;  /* 0x0000000000007918 */ /* 0x004fe20000000000 */
[----:B-1----:R-:W-:Y:S05]  /*a5d0*/  @P1 BRA `(.L_x_1122) ;  /* 0xffffffdc00d81947 */ /* 0x002fea000383ffff */
[----:B------:R-:W-:-:S07]  /*a5e0*/  IMAD.MOV.U32 R6, RZ, RZ, R4 ;  /* 0x000000ffff067224 */ /* 0x000fce00078e0004 */
.L_x_1111:
        /* <DEDUP_REMOVED lines=9> */
[----:B------:R-:W-:-:S05]  /*a680*/  ULDC UR35, c[0x0][0x9e0] ;  /* 0x0002780000237ab9 */ /* 0x000fca0000000800 */
.L_x_1142:
[----:B------:R-:W-:Y:S01]  /*a690*/  ISETP.NE.AND P2, PT, RZ, UR45, PT ;  /* 0x0000002dff007c0c */ /* 0x000fe2000bf45270 */
[----:B------:R-:W-:-:S04]  /*a6a0*/  UISETP.NE.AND UP0, UPT, UR56, 0x1, UPT ;  /* 0x000000013800788c */ /* 0x000fc8000bf05270 */
[----:B------:R-:W-:-:S04]  /*a6b0*/  USEL UR48, URZ, 0x1, UP0 ;  /* 0x000000013f307887 */ /* 0x000fc80008000000 */
[----:B------:R-:W-:-:S04]  /*a6c0*/  ULOP3.LUT UR48, UR28, UR48, URZ, 0x3c, !UPT ;  /* 0x000000301c307292 */ /* 0x000fc8000f8e3c3f */
[----:B------:R-:W-:Y:S08]  /*a6d0*/  @P2 BRA `(.L_x_1124) ;  /* 0x0000000000382947 */ /* 0x000ff00003800000 */
[----:B------:R-:W-:Y:S05]  /*a6e0*/  @!P0 BRA `(.L_x_1125) ;  /* 0x0000000000048947 */ /* 0x000fea0003800000 */
[----:B------:R-:W-:Y:S01]  /*a6f0*/  BPT.TRAP 0x1 ;  /* 0x000000040000795c */ /* 0x000fe20000300000 */
.L_x_1125:
        /* <DEDUP_REMOVED lines=9> */
.L_x_1126:
[----:B-1----:R-:W-:Y:S05]  /*a790*/  @P1 BRA `(.L_x_1124) ;  /* 0x0000000000081947 */ /* 0x002fea0003800000 */
[----:B------:R-:W1:Y:S02]  /*a7a0*/  SYNCS.PHASECHK.TRANS64.TRYWAIT P1, [UR6+0x2d830], R0 ;  /* 0x02d83000ff0075a7 */ /* 0x000e640008020146 */
[----:B-1----:R-:W-:Y:S05]  /*a7b0*/  @!P1 BRA `(.L_x_1127) ;  /* 0x000000b000d89947 */ /* 0x002fea0003800000 */
.L_x_1124:
        /* <DEDUP_REMOVED lines=40> */
.L_x_1129:
[----:B------:R-:W-:Y:S01]  /*aa40*/  ULEA UR6, UR56, UR41, 0x3 ;  /* 0x0000002938067291 */ /* 0x000fe2000f8e183f */
[----:B------:R-:W-:-:S05]  /*aa50*/  IMAD.U32 R0, RZ, RZ, UR28 ;  /* 0x0000001cff007e24 */ /* 0x000fca000f8e00ff */
[----:B------:R-:W-:-:S04]  /*aa60*/  SHF.L.U32 R0, R0, 0x1f, RZ ;  /* 0x0000001f00007819 */ /* 0x000fc800000006ff */
[----:B------:R0:W1:Y:S01]  /*aa70*/  SYNCS.PHASECHK.TRANS64.TRYWAIT P1, [UR6+0x2d850], R0 ;  /* 0x02d85000ff0075a7 */ /* 0x0000620008020146 */
[----:B------:R-:W-:Y:S05]  /*aa80*/  @!P0 BRA `(.L_x_1130) ;  /* 0x0000000000048947 */ /* 0x000fea0003800000 */
[----:B------:R-:W-:Y:S01]  /*aa90*/  BPT.TRAP 0x1 ;  /* 0x000000040000795c */ /* 0x000fe20000300000 */
.L_x_1130:
[----:B-1----:R-:W-:Y:S05]  /*aaa0*/  @P1 BRA `(.L_x_1128) ;  /* 0x0000000000081947 */ /* 0x002fea0003800000 */
[----:B------:R-:W1:Y:S02]  /*aab0*/  SYNCS.PHASECHK.TRANS64.TRYWAIT P1, [UR6+0x2d850], R0 ;  /* 0x02d85000ff0075a7 */ /* 0x000e640008020146 */
[----:B-1----:R-:W-:Y:S05]  /*aac0*/  @!P1 BRA `(.L_x_1131) ;  /* 0x000000b0002c9947 */ /* 0x002fea0003800000 */
.L_x_1128:
        /* <DEDUP_REMOVED lines=70> */
.L_x_1132:
        /* <DEDUP_REMOVED lines=39> */
.L_x_1135:
[----:B------:R-:W-:-:S05]  /*b1a0*/  IMAD.U32 R14, RZ, RZ, UR34 ;  /* 0x00000022ff0e7e24 */ /* 0x000fca000f8e00ff */
[----:B------:R-:W-:-:S13]  /*b1b0*/  ISETP.NE.AND P1, PT, R14, 0x1, PT ;  /* 0x000000010e00780c */ /* 0x000fda0003f25270 */
[----:B------:R-:W0:Y:S02]  /*b1c0*/  @P1 LDC.64 R12, c[0x0][0x9e8] ;  /* 0x00027a00ff0c1b82 */ /* 0x000e240000000a00 */
[----:B0-----:R-:W-:-:S05]  /*b1d0*/  @P1 IMAD.HI.U32 R12, R15, R12, RZ ;  /* 0x0000000c0f0c1227 */ /* 0x001fca00078e00ff */
[----:B------:R-:W-:-:S07]  /*b1e0*/  @P1 SHF.R.U32.HI R15, RZ, R13, R12 ;  /* 0x0000000dff0f1219 */ /* 0x000fce000001160c */
.L_x_1136:
[----:B------:R-:W-:Y:S05]  /*b1f0*/  BSYNC B0 ;  /* 0x0000000000007941 */ /* 0x000fea0003800000 */
.L_x_1134:
[----:B------:R-:W-:-:S04]  /*b200*/  IMAD R15, R15, R14, -R0 ;  /* 0x0000000e0f0f7224 */ /* 0x000fc800078e0a00 */
[----:B------:R-:W-:-:S05]  /*b210*/  IMAD R15, R16, -0x2, R15 ;  /* 0xfffffffe100f7824 */ /* 0x000fca00078e020f */
[----:B------:R-:W-:Y:S02]  /*b220*/  VIADDMNMX R9, R15, R14, R9, PT ;  /* 0x0000000e0f097246 */ /* 0x000fe40003800109 */
[----:B------:R-:W-:-:S07]  /*b230*/  VIMNMX R8, R8, R15, !PT ;  /* 0x0000000f08087248 */ /* 0x000fce0007fe0100 */
.L_x_1133:
        /* <DEDUP_REMOVED lines=116> */
.L_x_1139:
[----:B------:R-:W-:-:S05]  /*b980*/  IMAD.U32 R12, RZ, RZ, UR34 ;  /* 0x00000022ff0c7e24 */ /* 0x000fca000f8e00ff */
[----:B------:R-:W-:-:S13]  /*b990*/  ISETP.NE.AND P2, PT, R12, 0x1, PT ;  /* 0x000000010c00780c */ /* 0x000fda0003f45270 */
[----:B------:R-:W0:Y:S02]  /*b9a0*/  @P2 LDC.64 R8, c[0x0][0x9e8] ;  /* 0x00027a00ff082b82 */ /* 0x000e240000000a00 */
[----:B0-----:R-:W-:-:S05]  /*b9b0*/  @P2 IMAD.HI.U32 R8, R7, R8, RZ ;  /* 0x0000000807082227 */ /* 0x001fca00078e00ff */
[----:B------:R-:W-:-:S07]  /*b9c0*/  @P2 SHF.R.U32.HI R7, RZ, R9, R8 ;  /* 0x00000009ff072219 */ /* 0x000fce0000011608 */
.L_x_1140:
[----:B------:R-:W-:Y:S05]  /*b9d0*/  BSYNC B0 ;  /* 0x0000000000007941 */ /* 0x000fea0003800000 */
.L_x_1138:
[----:B------:R-:W-:-:S04]  /*b9e0*/  IMAD R7, R7, R12, -R0 ;  /* 0x0000000c07077224 */ /* 0x000fc800078e0a00 */
[----:B------:R-:W-:-:S05]  /*b9f0*/  IMAD R7, R16, -0x2, R7 ;  /* 0xfffffffe10077824 */ /* 0x000fca00078e0207 */
[----:B------:R-:W-:Y:S02]  /*ba00*/  VIADDMNMX R11, R7, R12, R11, PT ;  /* 0x0000000c070b7246 */ /* 0x000fe4000380010b */
[----:B------:R-:W-:-:S07]  /*ba10*/  VIMNMX R10, R10, R7, !PT ;  /* 0x000000070a0a7248 */ /* 0x000fce0007fe0100 */
.L_x_1137:
        /* <DEDUP_REMOVED lines=376> */
.L_x_1141:
        /* <DEDUP_REMOVED lines=106> */
.L_x_1123:
[----:B------:R-:W-:Y:S06]  /*d840*/  BAR.ARV 0x8, 0x200 ;  /* 0x0208000000007b1d */ /* 0x000fec0000002000 */
[----:B------:R-:W-:Y:S05]  /*d850*/  @!P0 BRA `(.L_x_1143) ;  /* 0x0000000000048947 */ /* 0x000fea0003800000 */
[----:B------:R-:W-:Y:S01]  /*d860*/  BPT.TRAP 0x1 ;  /* 0x000000040000795c */ /* 0x000fe20000300000 */
.L_x_1143:
[----:B------:R-:W-:Y:S01]  /*d870*/  ULEA UR8, UR47, UR41, 0x3 ;  /* 0x000000292f087291 */ /* 0x000fe2000f8e183f */
[----:B------:R-:W-:-:S05]  /*d880*/  IMAD.U32 R4, RZ, RZ, UR48 ;  /* 0x00000030ff047e24 */ /* 0x000fca000f8e00ff */
[----:B------:R-:W-:-:S04]  /*d890*/  SHF.L.U32 R4, R4, 0x1f, RZ ;  /* 0x0000001f04047819 */ /* 0x000fc800000006ff */
[----:B------:R0:W1:Y:S01]  /*d8a0*/  SYNCS.PHASECHK.TRANS64.TRYWAIT P1, [UR8+0x2d850], R4 ;  /* 0x02d85004ff0075a7 */ /* 0x0000620008020148 */
[----:B------:R-:W-:Y:S05]  /*d8b0*/  @!P0 BRA `(.L_x_1144) ;  /* 0x0000000000048947 */ /* 0x000fea0003800000 */
[----:B------:R-:W-:Y:S01]  /*d8c0*/  BPT.TRAP 0x1 ;  /* 0x000000040000795c */ /* 0x000fe20000300000 */
.L_x_1144:
[----:B-1----:R-:W-:Y:S05]  /*d8d0*/  @P1 BRA `(.L_x_1145) ;  /* 0x0000000000081947 */ /* 0x002fea0003800000 */
[----:B------:R-:W1:Y:S02]  /*d8e0*/  SYNCS.PHASECHK.TRANS64.TRYWAIT P1, [UR8+0x2d850], R4 ;  /* 0x02d85004ff0075a7 */ /* 0x000e640008020148 */
[----:B-1----:R-:W-:Y:S05]  /*d8f0*/  @!P1 BRA `(.L_x_1146) ;  /* 0x0000008000b89947 */ /* 0x002fea0003800000 */
.L_x_1145:
[----:B------:R-:W-:Y:S01]  /*d900*/  UIADD3 UR41, UR41, 0x400, URZ ;  /* 0x0000040029297890 */ /* 0x000fe2000fffe03f */
[----:B------:R-:W-:Y:S01]  /*d910*/  WARPGROUP.ARRIVE ;  /* 0x00000000000079c5 */ /* 0x000fe20000000000 */
[----:B------:R-:W-:Y:S01]  /*d920*/  ULOP3.LUT UR44, UR44, 0x10000, URZ, 0xfc, !UPT ;  /* 0x000100002c2c7892 */ /* 0x000fe2000f8efc3f */
[----:B01----:R-:W0:Y:S01]  /*d930*/  SHFL.BFLY PT, R4, R3, 0x2, 0x1f ;  /* 0x0c401f0003047f89 */ /* 0x003e2200000e0000 */
[----:B------:R-:W-:Y:S01]  /*d940*/  USHF.R.U32.HI UR41, URZ, 0x4, UR41 ;  /* 0x000000043f297899 */ /* 0x000fe20008011629 */
[----:B--2---:R-:W-:Y:S01]  /*d950*/  IMAD.MOV.U32 R10, RZ, RZ, RZ ;  /* 0x000000ffff0a7224 */ /* 0x004fe200078e00ff */
[----:B------:R-:W-:Y:S01]  /*d960*/  UMOV UR5, 0x40000040 ;  /* 0x4000004000057882 */ /* 0x000fe20000000000 */
[----:B------:R-:W-:Y:S01]  /*d970*/  UMOV UR7, 0x80000020 ;  /* 0x8000002000077882 */ /* 0x000fe20000000000 */
[----:B------:R-:W-:Y:S01]  /*d980*/  ULOP3.LUT UR41, UR41, 0x3fff, URZ, 0xc0, !UPT ;  /* 0x00003fff29297892 */ /* 0x000fe2000f8ec03f */
[----:B------:R-:W1:Y:S01]  /*d990*/  SHFL.BFLY PT, R5, R2, 0x2, 0x1f ;  /* 0x0c401f0002057f89 */ /* 0x000e6200000e0000 */
[----:B------:R-:W-:Y:S01]  /*d9a0*/  UMOV UR4, UR44 ;  /* 0x0000002c00047c82 */ /* 0x000fe20008000000 */
[----:B------:R-:W-:Y:S01]  /*d9b0*/  IMAD.U32 R15, RZ, RZ, UR33 ;  /* 0x00000021ff0f7e24 */ /* 0x000fe2000f8e00ff */
[----:B------:R-:W-:-:S04]  /*d9c0*/  ULOP3.LUT UR9, UR41, 0x2000000, URZ, 0xfc, !UPT ;  /* 0x0200000029097892 */ /* 0x000fc8000f8efc3f */
[----:B------:R-:W-:-:S07]  /*d9d0*/  UIMAD UR9, UR47, 0x600, UR9 ;  /* 0x000006002f0978a4 */ /* 0x000fce000f8e0209 */
[----:B------:R-:W-:Y:S02]  /*d9e0*/  UMOV UR6, UR9 ;  /* 0x0000000900067c82 */ /* 0x000fe40008000000 */
[----:B------:R-:W-:Y:S01]  /*d9f0*/  HGMMA.64x96x16.F32.BF16 R88, gdesc[UR4].tnspB, R88, gsb0 ;  /* 0x41600000045879f0 */ /* 0x000fe20008001858 */
[----:B------:R-:W-:Y:S01]  /*da00*/  UIADD3 UR4, UR44, 0x2, URZ ;  /* 0x000000022c047890 */ /* 0x000fe2000fffe03f */
[----:B0-----:R-:W-:Y:S01]  /*da10*/  FADD.FTZ R4, R4, R3 ;  /* 0x0000000304047221 */ /* 0x001fe20000010000 */
[----:B------:R-:W-:Y:S01]  /*da20*/  UIADD3 UR6, UR9, 0x40, URZ ;  /* 0x0000004009067890 */ /* 0x000fe2000fffe03f */
[----:B------:R-:W-:Y:S01]  /*da30*/  IMAD.MOV.U32 R3, RZ, RZ, -0x800000 ;  /* 0xff800000ff037424 */ /* 0x000fe200078e00ff */
[----:B------:R-:W-:Y:S01]  /*da40*/  UMOV UR5, 0x40000040 ;  /* 0x4000004000057882 */ /* 0x000fe20000000000 */
[----:B------:R-:W-:Y:S01]  /*da50*/  UMOV UR7, 0x80000020 ;  /* 0x8000002000077882 */ /* 0x000fe20000000000 */
[----:B-1----:R-:W-:Y:S01]  /*da60*/  FADD.FTZ R6, R5, R2 ;  /* 0x0000000205067221 */ /* 0x002fe20000010000 */
[----:B------:R-:W-:Y:S01]  /*da70*/  IMAD.MOV.U32 R2, RZ, RZ, -0x800000 ;  /* 0xff800000ff027424 */ /* 0x000fe200078e00ff */
[----:B------:R-:W0:Y:S04]  /*da80*/  SHFL.BFLY PT, R5, R4, 0x1, 0x1f ;  /* 0x0c201f0004057f89 */ /* 0x000e2800000e0000 */
[----:B------:R-:W1:Y:S01]  /*da90*/  SHFL.BFLY PT, R9, R6, 0x1, 0x1f ;  /* 0x0c201f0006097f89 */ /* 0x000e6200000e0000 */
[----:B0-----:R-:W-:Y:S01]  /*daa0*/  FADD.FTZ R12, R4, R5 ;  /* 0x00000005040c7221 */ /* 0x001fe20000010000 */
[----:B------:R-:W-:-:S02]  /*dab0*/  IMAD.MOV.U32 R5, RZ, RZ, RZ ;  /* 0x000000ffff057224 */ /* 0x000fc400078e00ff */
[----:B-1----:R-:W-:Y:S02]  /*dac0*/  FADD.FTZ R13, R6, R9 ;  /* 0x00000009060d7221 */ /* 0x002fe40000010000 */
[----:B------:R-:W-:Y:S01]  /*dad0*/  FSETP.NE.FTZ.AND P1, PT, R12, RZ, PT ;  /* 0x000000ff0c00720b */ /* 0x000fe20003f35000 */
[----:B------:R-:W-:Y:S02]  /*dae0*/  IMAD.U32 R9, RZ, RZ, UR33 ;  /* 0x00000021ff097e24 */ /* 0x000fe4000f8e00ff */
        /* <DEDUP_REMOVED lines=59> */
.L_x_1147:
        /* <DEDUP_REMOVED lines=10> */
[----:B------:R-:W-:Y:S01]  /*df40*/  USEL UR4, URZ, 0x1, UP0 ;  /* 0x000000013f047887 */ /* 0x000fe20008000000 */
        /* <DEDUP_REMOVED lines=41> */
[-C--:B------:R-:W-:Y:S01]  /*e1e0*/  FMUL.FTZ R131, R131, R10.reuse ;  /* 0x0000000a83837220 */ /* 0x080fe20000410000 */
[-C--:B------:R-:W-:Y:S01]  /*e1f0*/  FMUL.FTZ R134, R134, R10.reuse ;  /* 0x0000000a86867220 */ /* 0x080fe20000410000 */
[----:B------:R-:W-:Y:S01]  /*e200*/  FMUL.FTZ R135, R135, R10 ;  /* 0x0000000a87877220 */ /* 0x000fe20000410000 */
[----:B------:R-:W-:-:S02]  /*e210*/  UIADD3 UR49, UR49, 0x1, URZ ;  /* 0x0000000131317890 */ /* 0x000fc4000fffe03f */
[----:B------:R-:W-:Y:S02]  /*e220*/  USEL UR47, UR47, URZ, UP0 ;  /* 0x0000003f2f2f7287 */ /* 0x000fe40008000000 */
[----:B------:R-:W-:-:S12]  /*e230*/  ULOP3.LUT UR48, UR48, UR4, URZ, 0x3c, !UPT ;  /* 0x0000000430307292 */ /* 0x000fd8000f8e3c3f */
.L_x_1069:
[----:B------:R-:W0:Y:S08]  /*e240*/  S2UR UR42, SR_CgaCtaId ;  /* 0x00000000002a79c3 */ /* 0x000e300000008800 */
[----:B------:R-:W-:Y:S06]  /*e250*/  BAR.SYNC.DEFER_BLOCKING 0x5, 0x200 ;  /* 0x0148000000007b1d */ /* 0x000fec0000010000 */
[----:B------:R-:W-:Y:S01]  /*e260*/  UMOV UR41, 0x400 ;  /* 0x0000040000297882 */ /* 0x000fe20000000000 */
[----:B------:R-:W-:Y:S01]  /*e270*/  BSSY B0, `(.L_x_1148) ;  /* 0x00001b8000007945 */ /* 0x000fe20003800000 */
[----:B0-----:R-:W-:-:S09]  /*e280*/  ULEA UR41, UR42, UR41, 0x18 ;  /* 0x000000292a297291 */ /* 0x001fd2000f8ec03f */
[----:B------:R-:W0:Y:S02]  /*e290*/  LDS.128 R4, [UR41+0x2d8d0] ;  /* 0x02d8d029ff047984 */ /* 0x000e240008000c00 */
[----:B0-----:R-:W-:Y:S02]  /*e2a0*/  R2UR UR5, R5 ;  /* 0x00000000050572ca */ /* 0x001fe400000e0000 */
[----:B------:R-:W-:Y:S02]  /*e2b0*/  R2UR UR7, R6 ;  /* 0x00000000060772ca */ /* 0x000fe400000e0000 */
[----:B------:R-:W-:Y:S01]  /*e2c0*/  R2UR UR6, R7 ;  /* 0x00000000070672ca */ /* 0x000fe200000e0000 */
[----:B------:R-:W-:Y:S06]  /*e2d0*/  BAR.ARV 0x4, 0x200 ;  /* 0x0108000000007b1d */ /* 0x000fec0000002000 */
[----:B------:R-:W-:Y:S08]  /*e2e0*/  @P0 BRA `(.L_x_1149) ;  /* 0x0000001000480947 */ /* 0x000ff00003800000 */
[----:B------:R-:W0:Y:S08]  /*e2f0*/  S2UR UR4, SR_SWINHI ;  /* 0x00000000000479c3 */ /* 0x000e300000002f00 */
[----:B------:R-:W-:Y:S01]  /*e300*/  BAR.SYNC.DEFER_BLOCKING 0x1, 0x180 ;  /* 0x0046000000007b1d */ /* 0x000fe20000010000 */
[----:B------:R-:W-:Y:S02]  /*e310*/  F2FP.BF16.F32.PACK_AB R6, R93, R92 ;  /* 0x0000005c5d06723e */ /* 0x000fe400000010ff */
[----:B------:R-:W-:-:S02]  /*e320*/  F2FP.BF16.F32.PACK_AB R26, R125, R26 ;  /* 0x0000001a7d1a723e */ /* 0x000fc400000010ff */
[----:B------:R-:W-:-:S03]  /*e330*/  F2FP.BF16.F32.PACK_AB R27, R27, R126 ;  /* 0x0000007e1b1b723e */ /* 0x000fc600000010ff */
[----:B------:R-:W1:Y:S01]  /*e340*/  LDC R41, c[0x0][0xbe8] ;  /* 0x0002fa00ff297b82 */ /* 0x000e620000000800 */
[----:B------:R-:W-:Y:S01]  /*e350*/  UMOV UR8, UR41 ;  /* 0x0000002900087c82 */ /* 0x000fe20008000000 */
[----:B0-----:R-:W-:Y:S01]  /*e360*/  UMOV UR9, UR4 ;  /* 0x0000000400097c82 */ /* 0x001fe20008000000 */
[----:B------:R-:W-:Y:S02]  /*e370*/  IMAD.U32 R20, RZ, RZ, UR8 ;  /* 0x00000008ff147e24 */ /* 0x000fe4000f8e00ff */
[----:B------:R-:W-:Y:S01]  /*e380*/  IMAD.U32 R21, RZ, RZ, UR9 ;  /* 0x00000009ff157e24 */ /* 0x000fe2000f8e00ff */
[----:B------:R-:W-:Y:S02]  /*e390*/  ULDC.64 UR8, c[0x0][0xc00] ;  /* 0x0003000000087ab9 */ /* 0x000fe40000000a00 */
[----:B------:R-:W-:Y:S01]  /*e3a0*/  UISETP.NE.U32.AND UP0, UPT, UR8, URZ, UPT ;  /* 0x0000003f0800728c */ /* 0x000fe2000bf05070 */
[----:B------:R-:W-:-:S03]  /*e3b0*/  IMAD.WIDE R4, R147, 0x2, R20 ;  /* 0x0000000293047825 */ /* 0x000fc600078e0214 */
[----:B------:R-:W-:Y:S01]  /*e3c0*/  UISETP.NE.AND.EX UP0, UPT, UR9, URZ, UPT, UP0 ;  /* 0x0000003f0900728c */ /* 0x000fe2000bf05300 */
[C---:B------:R-:W-:Y:S02]  /*e3d0*/  LOP3.LUT R7, R4.reuse, 0x180, RZ, 0xc0, !PT ;  /* 0x0000018004077812 */ /* 0x040fe400078ec0ff */
[----:B------:R-:W-:Y:S01]  /*e3e0*/  ULDC.64 UR8, c[0x0][0xc00] ;  /* 0x0003000000087ab9 */ /* 0x000fe20000000a00 */
[C---:B------:R-:W-:Y:S01]  /*e3f0*/  IADD3 R9, P0, R4.reuse, 0x6020, RZ ;  /* 0x0000602004097810 */ /* 0x040fe20007f1e0ff */
[----:B------:R-:W-:Y:S01]  /*e400*/  UIMAD.WIDE UR8, UR39, 0x4, UR8 ;  /* 0x00000004270878a5 */ /* 0x000fe2000f8e0208 */
[----:B------:R-:W-:Y:S02]  /*e410*/  SHF.R.U64 R7, R7, 0x3, RZ ;  /* 0x0000000307077819 */ /* 0x000fe400000012ff */
[C---:B------:R-:W-:Y:S02]  /*e420*/  IADD3 R11, P1, R4.reuse, 0x6000, RZ ;  /* 0x00006000040b7810 */ /* 0x040fe40007f3e0ff */
[----:B------:R-:W-:-:S02]  /*e430*/  IADD3 R33, P2, R4, 0x3020, RZ ;  /* 0x0000302004217810 */ /* 0x000fc40007f5e0ff */
[C---:B------:R-:W-:Y:S02]  /*e440*/  IADD3 R31, P3, R4.reuse, 0x3000, RZ ;  /* 0x00003000041f7810 */ /* 0x040fe40007f7e0ff */
[----:B------:R-:W-:Y:S01]  /*e450*/  IADD3 R29, P4, R4, 0x20, RZ ;  /* 0x00000020041d7810 */ /* 0x000fe20007f9e0ff */
[--C-:B------:R-:W-:Y:S01]  /*e460*/  IMAD.X R13, RZ, RZ, R5.reuse, P2 ;  /* 0x000000ffff0d7224 */ /* 0x100fe200010e0605 */
[----:B------:R-:W-:Y:S01]  /*e470*/  LOP3.LUT R4, R7, R4, RZ, 0x3c, !PT ;  /* 0x0000000407047212 */ /* 0x000fe200078e3cff */
[--C-:B------:R-:W-:Y:S01]  /*e480*/  IMAD.X R15, RZ, RZ, R5.reuse, P3 ;  /* 0x000000ffff0f7224 */ /* 0x100fe200018e0605 */
[----:B------:R-:W-:Y:S01]  /*e490*/  LOP3.LUT R8, R9, 0x180, RZ, 0xc0, !PT ;  /* 0x0000018009087812 */ /* 0x000fe200078ec0ff */
[----:B------:R-:W-:Y:S01]  /*e4a0*/  IMAD.X R25, RZ, RZ, R5, P4 ;  /* 0x000000ffff197224 */ /* 0x000fe200020e0605 */
[----:B------:R-:W-:Y:S02]  /*e4b0*/  LOP3.LUT R10, R11, 0x180, RZ, 0xc0, !PT ;  /* 0x000001800b0a7812 */ /* 0x000fe400078ec0ff */
[----:B------:R-:W-:-:S02]  /*e4c0*/  MOV R28, R4 ;  /* 0x00000004001c7202 */ /* 0x000fc40000000f00 */
[----:B------:R-:W-:Y:S02]  /*e4d0*/  F2FP.BF16.F32.PACK_AB R4, R89, R0 ;  /* 0x000000005904723e */ /* 0x000fe400000010ff */
[----:B------:R-:W-:Y:S02]  /*e4e0*/  LOP3.LUT R0, R29, 0x180, RZ, 0xc0, !PT ;  /* 0x000001801d007812 */ /* 0x000fe400078ec0ff */
[----:B------:R-:W-:Y:S02]  /*e4f0*/  SHF.R.U64 R8, R8, 0x3, RZ ;  /* 0x0000000308087819 */ /* 0x000fe400000012ff */
[----:B------:R-:W-:Y:S02]  /*e500*/  SHF.R.U64 R10, R10, 0x3, RZ ;  /* 0x000000030a0a7819 */ /* 0x000fe400000012ff */
[----:B------:R-:W-:Y:S02]  /*e510*/  LOP3.LUT R14, R31, 0x180, RZ, 0xc0, !PT ;  /* 0x000001801f0e7812 */ /* 0x000fe400078ec0ff */
[----:B------:R-:W-:-:S02]  /*e520*/  LOP3.LUT R12, R33, 0x180, RZ, 0xc0, !PT ;  /* 0x00000180210c7812 */ /* 0x000fc400078ec0ff */
[----:B------:R-:W-:Y:S02]  /*e530*/  SHF.R.U64 R0, R0, 0x3, RZ ;  /* 0x0000000300007819 */ /* 0x000fe400000012ff */
[----:B------:R-:W-:Y:S01]  /*e540*/  LOP3.LUT R8, R8, R9, RZ, 0x3c, !PT ;  /* 0x0000000908087212 */ /* 0x000fe200078e3cff */
[--C-:B------:R-:W-:Y:S01]  /*e550*/  IMAD.X R9, RZ, RZ, R5.reuse, P0 ;  /* 0x000000ffff097224 */ /* 0x100fe200000e0605 */
[----:B------:R-:W-:Y:S01]  /*e560*/  LOP3.LUT R10, R10, R11, RZ, 0x3c, !PT ;  /* 0x0000000b0a0a7212 */ /* 0x000fe200078e3cff */
[----:B------:R-:W-:Y:S01]  /*e570*/  IMAD.X R11, RZ, RZ, R5, P1 ;  /* 0x000000ffff0b7224 */ /* 0x000fe200008e0605 */
[----:B------:R-:W-:Y:S02]  /*e580*/  SHF.R.U64 R14, R14, 0x3, RZ ;  /* 0x000000030e0e7819 */ /* 0x000fe400000012ff */
[----:B------:R-:W-:Y:S02]  /*e590*/  SHF.R.U64 R12, R12, 0x3, RZ ;  /* 0x000000030c0c7819 */ /* 0x000fe400000012ff */
[----:B------:R-:W-:Y:S01]  /*e5a0*/  LOP3.LUT R24, R0, R29, RZ, 0x3c, !PT ;  /* 0x0000001d00187212 */ /* 0x000fe200078e3cff */
[----:B------:R-:W-:Y:S01]  /*e5b0*/  IMAD.U32 R29, RZ, RZ, UR9 ;  /* 0x00000009ff1d7e24 */ /* 0x000fe2000f8e00ff */
[----:B------:R-:W-:-:S02]  /*e5c0*/  F2FP.BF16.F32.PACK_AB R5, R91, R90 ;  /* 0x0000005a5b05723e */ /* 0x000fc400000010ff */
[----:B------:R-:W-:Y:S02]  /*e5d0*/  F2FP.BF16.F32.PACK_AB R7, R95, R94 ;  /* 0x0000005e5f07723e */ /* 0x000fe400000010ff */
[----:B------:R-:W-:Y:S02]  /*e5e0*/  LOP3.LUT R14, R14, R31, RZ, 0x3c, !PT ;  /* 0x0000001f0e0e7212 */ /* 0x000fe400078e3cff */
[----:B------:R-:W-:Y:S01]  /*e5f0*/  MOV R30, R8 ;  /* 0x00000008001e7202 */ /* 0x000fe20000000f00 */
[----:B------:R0:W-:Y:S01]  /*e600*/  STSM.16.M88.4 [R28], R4 ;  /* 0x000000041c007844 */ /* 0x0001e20000000200 */
[----:B------:R-:W-:Y:S02]  /*e610*/  MOV R31, R10 ;  /* 0x0000000a001f7202 */ /* 0x000fe40000000f00 */
[----:B------:R-:W-:Y:S02]  /*e620*/  LOP3.LUT R12, R12, R33, RZ, 0x3c, !PT ;  /* 0x000000210c0c7212 */ /* 0x000fe400078e3cff */
[----:B------:R-:W-:-:S02]  /*e630*/  MOV R25, R24 ;  /* 0x0000001800197202 */ /* 0x000fc40000000f00 */
[----:B------:R-:W-:Y:S02]  /*e640*/  F2FP.BF16.F32.PACK_AB R8, R97, R96 ;  /* 0x000000606108723e */ /* 0x000fe400000010ff */
[----:B------:R-:W-:Y:S02]  /*e650*/  F2FP.BF16.F32.PACK_AB R9, R99, R98 ;  /* 0x000000626309723e */ /* 0x000fe400000010ff */
[----:B------:R-:W-:Y:S02]  /*e660*/  F2FP.BF16.F32.PACK_AB R10, R101, R100 ;  /* 0x00000064650a723e */ /* 0x000fe400000010ff */
[----:B------:R-:W-:Y:S02]  /*e670*/  F2FP.BF16.F32.PACK_AB R11, R103, R102 ;  /* 0x00000066670b723e */ /* 0x000fe400000010ff */
[----:B------:R-:W-:Y:S01]  /*e680*/  MOV R32, R12 ;  /* 0x0000000c00207202 */ /* 0x000fe20000000f00 */
[----:B0-----:R-:W-:Y:S01]  /*e690*/  IMAD.U32 R28, RZ, RZ, UR8 ;  /* 0x00000008ff1c7e24 */ /* 0x001fe2000f8e00ff */
[----:B------:R-:W-:Y:S01]  /*e6a0*/  MOV R33, R14 ;  /* 0x0000000e00217202 */ /* 0x000fe20000000f00 */
[----:B------:R0:W-:Y:S01]  /*e6b0*/  STSM.16.M88.4 [R25], R8 ;  /* 0x0000000819007844 */ /* 0x0001e20000000200 */
[----:B------:R-:W-:Y:S01]  /*e6c0*/  F2FP.BF16.F32.PACK_AB R4, R105, R104 ;  /* 0x000000686904723e */ /* 0x000fe200000010ff */
[----:B------:R-:W-:Y:S01]  /*e6d0*/  ULDC.64 UR8, c[0x0][0xc08] ;  /* 0x0003020000087ab9 */ /* 0x000fe20000000a00 */
[----:B------:R-:W-:-:S02]  /*e6e0*/  F2FP.BF16.F32.PACK_AB R5, R107, R106 ;  /* 0x0000006a6b05723e */ /* 0x000fc400000010ff */
[----:B------:R-:W-:Y:S02]  /*e6f0*/  F2FP.BF16.F32.PACK_AB R6, R109, R108 ;  /* 0x0000006c6d06723e */ /* 0x000fe400000010ff */
[----:B------:R-:W-:Y:S02]  /*e700*/  F2FP.BF16.F32.PACK_AB R7, R111, R110 ;  /* 0x0000006e6f07723e */ /* 0x000fe400000010ff */
[----:B------:R-:W-:Y:S02]  /*e710*/  F2FP.BF16.F32.PACK_AB R12, R113, R112 ;  /* 0x00000070710c723e */ /* 0x000fe400000010ff */
[----:B------:R-:W-:Y:S01]  /*e720*/  F2FP.BF16.F32.PACK_AB R13, R115, R114 ;  /* 0x00000072730d723e */ /* 0x000fe200000010ff */
[----:B------:R2:W-:Y:S01]  /*e730*/  STSM.16.M88.4 [R33], R4 ;  /* 0x0000000421007844 */ /* 0x0005e20000000200 */
[----:B------:R-:W-:Y:S02]  /*e740*/  F2FP.BF16.F32.PACK_AB R14, R117, R116 ;  /* 0x00000074750e723e */ /* 0x000fe400000010ff */
[----:B------:R-:W-:-:S02]  /*e750*/  F2FP.BF16.F32.PACK_AB R15, R119, R118 ;  /* 0x00000076770f723e */ /* 0x000fc400000010ff */
[----:B------:R-:W-:Y:S02]  /*e760*/  F2FP.BF16.F32.PACK_AB R24, R121, R120 ;  /* 0x000000787918723e */ /* 0x000fe400000010ff */
[----:B0-----:R-:W-:Y:S01]  /*e770*/  F2FP.BF16.F32.PACK_AB R25, R123, R122 ;  /* 0x0000007a7b19723e */ /* 0x001fe200000010ff */
[----:B------:R-:W-:Y:S01]  /*e780*/  STSM.16.M88.4 [R32], R12 ;  /* 0x0000000c20007844 */ /* 0x000fe20000000200 */
[----:B------:R-:W-:Y:S02]  /*e790*/  F2FP.BF16.F32.PACK_AB R8, R129, R128 ;  /* 0x000000808108723e */ /* 0x000fe400000010ff */
[----:B------:R-:W-:Y:S01]  /*e7a0*/  F2FP.BF16.F32.PACK_AB R9, R131, R130 ;  /* 0x000000828309723e */ /* 0x000fe200000010ff */
[----:B------:R-:W-:Y:S01]  /*e7b0*/  STSM.16.M88.4 [R31], R24 ;  /* 0x000000181f007844 */ /* 0x000fe20000000200 */
[----:B------:R-:W-:Y:S02]  /*e7c0*/  F2FP.BF16.F32.PACK_AB R10, R133, R132 ;  /* 0x00000084850a723e */ /* 0x000fe400000010ff */
[----:B------:R-:W-:-:S02]  /*e7d0*/  F2FP.BF16.F32.PACK_AB R11, R135, R134 ;  /* 0x00000086870b723e */ /* 0x000fc400000010ff */
[----:B------:R-:W-:-:S03]  /*e7e0*/  PLOP3.LUT P0, PT, PT, PT, UP0, 0x80, 0x0 ;  /* 0x000000000000781c */ /* 0x000fc60003f0f008 */
[----:B------:R0:W-:Y:S01]  /*e7f0*/  STSM.16.M88.4 [R30], R8 ;  /* 0x000000081e007844 */ /* 0x0001e20000000200 */
[----:B------:R-:W-:Y:S09]  /*e800*/  BAR.SYNC.DEFER_BLOCKING 0x1, 0x180 ;  /* 0x0046000000007b1d */ /* 0x000ff20000010000 */
[----:B------:R-:W3:Y:S01]  /*e810*/  @P0 LDG.E R0, desc[UR54][R28.64] ;  /* 0x000000361c000981 */ /* 0x000ee2000c1e1900 */
[----:B------:R-:W-:Y:S01]  /*e820*/  UISETP.NE.U32.AND UP1, UPT, UR8, URZ, UPT ;  /* 0x0000003f0800728c */ /* 0x000fe2000bf25070 */
[----:B-1----:R-:W-:Y:S01]  /*e830*/  ISETP.NE.AND P1, PT, R41, 0x1, PT ;  /* 0x000000012900780c */ /* 0x002fe20003f25270 */
[----:B------:R-:W-:Y:S01]  /*e840*/  ULDC UR10, c[0x0][0xa88] ;  /* 0x0002a200000a7ab9 */ /* 0x000fe20000000800 */
[----:B------:R-:W-:Y:S01]  /*e850*/  UMOV UR4, URZ ;  /* 0x0000003f00047c82 */ /* 0x000fe20008000000 */
[----:B------:R-:W-:-:S06]  /*e860*/  UISETP.NE.AND.EX UP1, UPT, UR9, URZ, UPT, UP1 ;  /* 0x0000003f0900728c */ /* 0x000fcc000bf25310 */
[----:B------:R-:W-:-:S04]  /*e870*/  PLOP3.LUT P2, PT, PT, PT, UP1, 0x80, 0x0 ;  /* 0x000000000000781c */ /* 0x000fc80003f4f018 */
[----:B--2---:R-:W1:Y:S01]  /*e880*/  @P1 LDC R5, c[0x0][0xbec] ;  /* 0x0002fb00ff051b82 */ /* 0x004e620000000800 */
[----:B------:R-:W-:Y:S02]  /*e890*/  @UP1 ULDC.64 UR8, c[0x0][0xc08] ;  /* 0x0003020000081ab9 */ /* 0x000fe40000000a00 */
[----:B------:R-:W-:-:S05]  /*e8a0*/  @UP1 UIMAD.WIDE UR8, UR39, 0x4, UR8 ;  /* 0x00000004270818a5 */ /* 0x000fca000f8e0208 */
[----:B------:R-:W2:Y:S01]  /*e8b0*/  @P1 LDC R6, c[0x0][0xbf0] ;  /* 0x0002fc00ff061b82 */ /* 0x000ea20000000800 */
[----:B0-----:R-:W-:Y:S02]  /*e8c0*/  IMAD.U32 R8, RZ, RZ, UR8 ;  /* 0x00000008ff087e24 */ /* 0x001fe4000f8e00ff */
[----:B------:R-:W-:Y:S01]  /*e8d0*/  IMAD.U32 R9, RZ, RZ, UR9 ;  /* 0x00000009ff097e24 */ /* 0x000fe2000f8e00ff */
[----:B---3--:R-:W-:Y:S01]  /*e8e0*/  @P0 R2UR UR4, R0 ;  /* 0x00000000000402ca */ /* 0x008fe200000e0000 */
[----:B------:R-:W-:-:S06]  /*e8f0*/  IMAD.U32 R0, RZ, RZ, UR10 ;  /* 0x0000000aff007e24 */ /* 0x000fcc000f8e00ff */
[----:B------:R0:W5:Y:S01]  /*e900*/  @P2 LDG.E R0, desc[UR54][R8.64] ;  /* 0x0000003608002981 */ /* 0x000162000c1e1900 */
[----:B-12---:R-:W-:Y:S07]  /*e910*/  @P2 BRA `(.L_x_1150) ;  /* 0x0000000000102947 */ /* 0x006fee0003800000 */
[----:B------:R-:W-:Y:S05]  /*e920*/  @!P0 BRA `(.L_x_1150) ;  /* 0x00000000000c8947 */ /* 0x000fea0003800000 */
[----:B------:R-:W2:Y:S04]  /*e930*/  LDG.E R7, desc[UR54][R28.64] ;  /* 0x000000361c077981 */ /* 0x000ea8000c1e1900 */
[----:B-----5:R-:W2:Y:S02]  /*e940*/  LDG.E R0, desc[UR54][R28.64+0x4] ;  /* 0x000004361c007981 */ /* 0x020ea4000c1e1900 */
[----:B--2---:R-:W-:-:S07]  /*e950*/  IMAD.IADD R0, R0, 0x1, -R7 ;  /* 0x0000000100007824 */ /* 0x004fce00078e0a07 */
.L_x_1150:
[----:B0-----:R-:W-:Y:S01]  /*e960*/  VIADD R8, R137, UR38 ;  /* 0x0000002689087c36 */ /* 0x001fe20008000000 */
[----:B------:R-:W-:Y:S01]  /*e970*/  USHF.R.S32.HI UR9, URZ, 0x1f, UR4 ;  /* 0x0000001f3f097899 */ /* 0x000fe20008011404 */
[----:B-----5:R-:W-:Y:S01]  /*e980*/  IMAD R43, R0, R41, RZ ;  /* 0x00000029002b7224 */ /* 0x020fe200078e02ff */
[----:B------:R-:W-:Y:S01]  /*e990*/  USHF.R.S32.HI UR16, URZ, 0x1f, UR40 ;  /* 0x0000001f3f107899 */ /* 0x000fe20008011428 */
[----:B------:R-:W-:Y:S01]  /*e9a0*/  @P1 IMAD.HI.U32 R5, R8, R5, RZ ;  /* 0x0000000508051227 */ /* 0x000fe200078e00ff */
[----:B------:R-:W-:Y:S01]  /*e9b0*/  ULDC.64 UR14, c[0x0][0xb90] ;  /* 0x0002e400000e7ab9 */ /* 0x000fe20000000a00 */
[----:B------:R-:W-:Y:S01]  /*e9c0*/  UMOV UR8, UR4 ;  /* 0x0000000400087c82 */ /* 0x000fe20008000000 */
[----:B------:R-:W-:Y:S01]  /*e9d0*/  UIMAD UR12, UR16, UR14, URZ ;  /* 0x0000000e100c72a4 */ /* 0x000fe2000f8e023f */
[----:B------:R-:W-:Y:S01]  /*e9e0*/  IMAD.MOV.U32 R4, RZ, RZ, R8 ;  /* 0x000000ffff047224 */ /* 0x000fe200078e0008 */
[----:B------:R-:W-:Y:S01]  /*e9f0*/  UIMAD.WIDE.U32 UR10, UR40, UR14, UR8 ;  /* 0x0000000e280a72a5 */ /* 0x000fe2000f8e0008 */
[----:B------:R-:W-:Y:S01]  /*ea00*/  @P1 SHF.R.U32.HI R4, RZ, R6, R5 ;  /* 0x00000006ff041219 */ /* 0x000fe20000011605 */
[----:B------:R-:W-:Y:S01]  /*ea10*/  USHF.R.S32.HI UR8, URZ, 0x1f, UR39 ;  /* 0x0000001f3f087899 */ /* 0x000fe20008011427 */
[----:B------:R-:W-:Y:S01]  /*ea20*/  IMAD R5, R143, 0x20, R138 ;  /* 0x000000208f057824 */ /* 0x000fe200078e028a */
[----:B------:R-:W-:Y:S01]  /*ea30*/  UIMAD UR12, UR40, UR15, UR12 ;  /* 0x0000000f280c72a4 */ /* 0x000fe2000f8e020c */
[----:B------:R-:W0:Y:S01]  /*ea40*/  @P1 LDC R45, c[0x0][0xbec] ;  /* 0x0002fb00ff2d1b82 */ /* 0x000e220000000800 */
[----:B------:R-:W-:Y:S01]  /*ea50*/  USEL UR18, UR8, URZ, !UP0 ;  /* 0x0000003f08127287 */ /* 0x000fe2000c000000 */
[----:B------:R-:W-:Y:S01]  /*ea60*/  IMAD.MOV R6, RZ, RZ, -R4 ;  /* 0x000000ffff067224 */ /* 0x000fe200078e0a04 */
[----:B------:R-:W-:Y:S01]  /*ea70*/  ULDC.64 UR14, c[0x0][0xb98] ;  /* 0x0002e600000e7ab9 */ /* 0x000fe20000000a00 */
[----:B------:R-:W-:Y:S01]  /*ea80*/  USEL UR17, UR39, URZ, !UP0 ;  /* 0x0000003f27117287 */ /* 0x000fe2000c000000 */
[----:B------:R-:W-:Y:S01]  /*ea90*/  IMAD.WIDE R20, R5, 0x2, R20 ;  /* 0x0000000205147825 */ /* 0x000fe200078e0214 */
[----:B------:R-:W-:-:S02]  /*eaa0*/  UIMAD UR8, UR18, UR14, URZ ;  /* 0x0000000e120872a4 */ /* 0x000fc4000f8e023f */
[----:B------:R-:W-:Y:S01]  /*eab0*/  UIADD3 UR11, UR11, UR12, URZ ;  /* 0x0000000c0b0b7290 */ /* 0x000fe2000fffe03f */
[----:B------:R-:W-:Y:S01]  /*eac0*/  IMAD R7, R41, R6, R8 ;  /* 0x0000000629077224 */ /* 0x000fe200078e0208 */
[----:B------:R-:W-:Y:S01]  /*ead0*/  UIMAD UR8, UR17, UR15, UR8 ;  /* 0x0000000f110872a4 */ /* 0x000fe2000f8e0208 */
[----:B------:R-:W-:Y:S01]  /*eae0*/  IADD3 R9, P2, R20, 0x1800, RZ ;  /* 0x0000180014097810 */ /* 0x000fe20007f5e0ff */
[----:B------:R-:W-:Y:S01]  /*eaf0*/  UIMAD.WIDE.U32 UR10, UR17, UR14, UR10 ;  /* 0x0000000e110a72a5 */ /* 0x000fe2000f8e000a */
[----:B------:R-:W-:Y:S01]  /*eb00*/  SHF.R.S32.HI R6, RZ, 0x1f, R4 ;  /* 0x0000001fff067819 */ /* 0x000fe20000011404 */
[----:B------:R-:W-:Y:S01]  /*eb10*/  ULDC.64 UR12, c[0x0][0xb88] ;  /* 0x0002e200000c7ab9 */ /* 0x000fe20000000a00 */
[----:B------:R-:W-:Y:S01]  /*eb20*/  SHF.R.S32.HI R5, RZ, 0x1f, R7 ;  /* 0x0000001fff057819 */ /* 0x000fe20000011407 */
[----:B------:R-:W-:Y:S01]  /*eb30*/  IMAD.U32 R11, RZ, RZ, UR8 ;  /* 0x00000008ff0b7e24 */ /* 0x000fe2000f8e00ff */
[----:B------:R-:W-:Y:S02]  /*eb40*/  LOP3.LUT R8, R9, 0x180, RZ, 0xc0, !PT ;  /* 0x0000018009087812 */ /* 0x000fe400078ec0ff */
[----:B------:R-:W-:Y:S01]  /*eb50*/  IADD3 R4, P0, R4, UR10, RZ ;  /* 0x0000000a04047c10 */ /* 0x000fe2000ff1e0ff */
[----:B------:R-:W-:Y:S01]  /*eb60*/  IMAD R10, R5, UR12, RZ ;  /* 0x0000000c050a7c24 */ /* 0x000fe2000f8e02ff */
[----:B------:R-:W-:-:S02]  /*eb70*/  SHF.R.U64 R8, R8, 0x3, RZ ;  /* 0x0000000308087819 */ /* 0x000fc400000012ff */
[----:B------:R-:W-:Y:S01]  /*eb80*/  IADD3.X R5, R6, UR11, R11, P0, !PT ;  /* 0x0000000b06057c10 */ /* 0x000fe200087fe40b */
[----:B------:R-:W-:Y:S01]  /*eb90*/  ULDC.64 UR10, c[0x0][0xb50] ;  /* 0x0002d400000a7ab9 */ /* 0x000fe20000000a00 */
[----:B------:R-:W-:Y:S01]  /*eba0*/  LOP3.LUT R6, R8, R9, RZ, 0x3c, !PT ;  /* 0x0000000908067212 */ /* 0x000fe200078e3cff */
[C---:B------:R-:W-:Y:S01]  /*ebb0*/  IMAD R9, R7.reuse, UR13, R10 ;  /* 0x0000000d07097c24 */ /* 0x040fe2000f8e020a */
[C---:B------:R-:W-:Y:S01]  /*ebc0*/  IADD3 R25, P6, R20.reuse, 0x3000, RZ ;  /* 0x0000300014197810 */ /* 0x040fe20007fde0ff */
[----:B------:R-:W-:Y:S01]  /*ebd0*/  IMAD.WIDE.U32 R4, R7, UR12, R4 ;  /* 0x0000000c07047c25 */ /* 0x000fe2000f8e0004 */
[----:B------:R-:W-:Y:S01]  /*ebe0*/  ULDC.64 UR12, c[0x0][0xaa0] ;  /* 0x0002a800000c7ab9 */ /* 0x000fe20000000a00 */
[----:B------:R-:W-:Y:S02]  /*ebf0*/  IADD3 R13, P5, R20, 0x4800, RZ ;  /* 0x00004800140d7810 */ /* 0x000fe40007fbe0ff */
[----:B------:R-:W-:Y:S01]  /*ec00*/  IMAD.IADD R5, R5, 0x1, R9 ;  /* 0x0000000105057824 */ /* 0x000fe200078e0209 */
[----:B------:R-:W-:Y:S01]  /*ec10*/  LEA R8, P0, R4, UR10, 0x2 ;  /* 0x0000000a04087c11 */ /* 0x000fe2000f8010ff */
[----:B------:R-:W-:Y:S01]  /*ec20*/  VIADD R10, R146, UR38 ;  /* 0x00000026920a7c36 */ /* 0x000fe20008000000 */
[----:B------:R-:W-:Y:S01]  /*ec30*/  IADD3 R33, P4, R20, 0x6000, RZ ;  /* 0x0000600014217810 */ /* 0x000fe20007f9e0ff */
[----:B------:R-:W-:Y:S01]  /*ec40*/  IMAD.X R7, RZ, RZ, R21, P2 ;  /* 0x000000ffff077224 */ /* 0x000fe200010e0615 */
[----:B------:R-:W-:Y:S01]  /*ec50*/  LEA.HI.X R4, R4, UR11, R5, 0x2, P0 ;  /* 0x0000000b04047c11 */ /* 0x000fe200080f1405 */
[----:B------:R-:W-:Y:S01]  /*ec60*/  SHFL.IDX PT, R36, R8, RZ, 0x1c1f ;  /* 0x001c1fff08247589 */ /* 0x000fe200000e0000 */
[----:B------:R-:W-:Y:S01]  /*ec70*/  LOP3.LUT P0, RZ, R144, 0x3, RZ, 0xc0, !PT ;  /* 0x0000000390ff7812 */ /* 0x000fe2000780c0ff */
[----:B------:R-:W-:Y:S01]  /*ec80*/  VIADD R0, R10, 0x8 ;  /* 0x000000080a007836 */ /* 0x000fe20000000000 */
[----:B------:R-:W-:Y:S01]  /*ec90*/  IADD3 R5, P3, R20, 0x7800, RZ ;  /* 0x0000780014057810 */ /* 0x000fe20007f7e0ff */
[----:B------:R-:W1:Y:S01]  /*eca0*/  SHFL.IDX PT, R37, R4, RZ, 0x1c1f ;  /* 0x001c1fff04257589 */ /* 0x000e6200000e0000 */
[----:B------:R-:W-:-:S02]  /*ecb0*/  ISETP.GE.OR P2, PT, R10, R43, P0 ;  /* 0x0000002b0a00720c */ /* 0x000fc40000746670 */
[----:B------:R-:W-:Y:S01]  /*ecc0*/  ISETP.GE.OR P0, PT, R0, R43, P0 ;  /* 0x0000002b0000720c */ /* 0x000fe20000706670 */
[----:B------:R-:W-:Y:S01]  /*ecd0*/  SHFL.IDX PT, R38, R8, 0x1, 0x1c1f ;  /* 0x003c1f0008267f89 */ /* 0x000fe200000e0000 */
[----:B------:R-:W-:Y:S01]  /*ece0*/  LOP3.LUT R0, R5, 0x180, RZ, 0xc0, !PT ;  /* 0x0000018005007812 */ /* 0x000fe200078ec0ff */
[----:B------:R-:W-:Y:S01]  /*ecf0*/  UIMAD UR10, UR9, UR12, URZ ;  /* 0x0000000c090a72a4 */ /* 0x000fe2000f8e023f */
[----:B------:R-:W-:Y:S01]  /*ed00*/  LOP3.LUT R9, R20, 0x180, RZ, 0xc0, !PT ;  /* 0x0000018014097812 */ /* 0x000fe200078ec0ff */
[----:B------:R-:W2:Y:S01]  /*ed10*/  SHFL.IDX PT, R39, R4, 0x1, 0x1c1f ;  /* 0x003c1f0004277f89 */ /* 0x000ea200000e0000 */
[----:B------:R-:W-:Y:S01]  /*ed20*/  SHF.R.U64 R0, R0, 0x3, RZ ;  /* 0x0000000300007819 */ /* 0x000fe200000012ff */
[----:B------:R-:W-:Y:S01]  /*ed30*/  UIMAD.WIDE.U32 UR8, UR4, UR12, URZ ;  /* 0x0000000c040872a5 */ /* 0x000fe2000f8e003f */
[----:B------:R-:W-:Y:S01]  /*ed40*/  LOP3.LUT R24, R25, 0x180, RZ, 0xc0, !PT ;  /* 0x0000018019187812 */ /* 0x000fe200078ec0ff */
[----:B------:R-:W-:Y:S01]  /*ed50*/  IMAD.X R29, RZ, RZ, R21, P3 ;  /* 0x000000ffff1d7224 */ /* 0x000fe200018e0615 */
[----:B------:R-:W-:-:S02]  /*ed60*/  LOP3.LUT R28, R0, R5, RZ, 0x3c, !PT ;  /* 0x00000005001c7212 */ /* 0x000fc400078e3cff */
[----:B------:R-:W-:Y:S02]  /*ed70*/  LOP3.LUT R12, R13, 0x180, RZ, 0xc0, !PT ;  /* 0x000001800d0c7812 */ /* 0x000fe400078ec0ff */
[----:B------:R-:W-:Y:S01]  /*ed80*/  LOP3.LUT R32, R33, 0x180, RZ, 0xc0, !PT ;  /* 0x0000018021207812 */ /* 0x000fe200078ec0ff */
[----:B-1----:R1:W-:Y:S01]  /*ed90*/  @!P2 ST.E desc[UR54][R36.64], R3 ;  /* 0x000000032400a985 */ /* 0x0023e2000c101936 */
[----:B------:R-:W-:Y:S01]  /*eda0*/  IMAD R0, R142, 0x60, R143 ;  /* 0x000000608e007824 */ /* 0x000fe200078e028f */
[----:B------:R-:W-:Y:S01]  /*edb0*/  UIMAD UR10, UR4, UR13, UR10 ;  /* 0x0000000d040a72a4 */ /* 0x000fe2000f8e020a */
[----:B------:R-:W-:Y:S02]  /*edc0*/  SHF.R.U64 R9, R9, 0x3, RZ ;  /* 0x0000000309097819 */ /* 0x000fe400000012ff */
[----:B------:R-:W-:Y:S01]  /*edd0*/  ULDC.64 UR12, c[0x0][0xae8] ;  /* 0x0002ba00000c7ab9 */ /* 0x000fe20000000a00 */
[----:B------:R-:W-:Y:S02]  /*ede0*/  SHF.R.U64 R24, R24, 0x3, RZ ;  /* 0x0000000318187819 */ /* 0x000fe400000012ff */
[----:B------:R-:W-:-:S02]  /*edf0*/  SHF.R.U64 R12, R12, 0x3, RZ ;  /* 0x000000030c0c7819 */ /* 0x000fc400000012ff */
[----:B------:R-:W-:Y:S01]  /*ee00*/  SHF.R.U64 R32, R32, 0x3, RZ ;  /* 0x0000000320207819 */ /* 0x000fe200000012ff */
[----:B-1----:R-:W1:Y:S01]  /*ee10*/  @P1 LDC R3, c[0x0][0xbf0] ;  /* 0x0002fc00ff031b82 */ /* 0x002e620000000800 */
[----:B------:R-:W-:Y:S01]  /*ee20*/  VIADD R36, R0, UR38 ;  /* 0x0000002600247c36 */ /* 0x000fe20008000000 */
[----:B------:R-:W-:Y:S01]  /*ee30*/  UIADD3 UR9, UR9, UR10, URZ ;  /* 0x0000000a09097290 */ /* 0x000fe2000fffe03f */
[----:B------:R-:W-:Y:S01]  /*ee40*/  LOP3.LUT R20, R9, R20, RZ, 0x3c, !PT ;  /* 0x0000001409147212 */ /* 0x000fe200078e3cff */
[----:B------:R-:W-:Y:S01]  /*ee50*/  UIMAD UR4, UR16, UR12, URZ ;  /* 0x0000000c100472a4 */ /* 0x000fe2000f8e023f */
[----:B0-----:R-:W-:Y:S01]  /*ee60*/  @P1 IMAD.HI.U32 R0, R36, R45, RZ ;  /* 0x0000002d24001227 */ /* 0x001fe200078e00ff */
[----:B------:R-:W-:Y:S01]  /*ee70*/  UIMAD.WIDE.U32 UR8, UR40, UR12, UR8 ;  /* 0x0000000c280872a5 */ /* 0x000fe2000f8e0008 */
[----:B------:R-:W-:Y:S01]  /*ee80*/  LOP3.LUT R24, R24, R25, RZ, 0x3c, !PT ;  /* 0x0000001918187212 */ /* 0x000fe200078e3cff */
[----:B------:R-:W-:Y:S01]  /*ee90*/  UIMAD UR4, UR40, UR13, UR4 ;  /* 0x0000000d280472a4 */ /* 0x000fe2000f8e0204 */
[----:B------:R-:W-:Y:S01]  /*eea0*/  LOP3.LUT R12, R12, R13, RZ, 0x3c, !PT ;  /* 0x0000000d0c0c7212 */ /* 0x000fe200078e3cff */
[----:B--2---:R0:W-:Y:S01]  /*eeb0*/  @!P0 ST.E desc[UR54][R38.64], R2 ;  /* 0x0000000226008985 */ /* 0x0041e2000c101936 */
[----:B------:R-:W-:Y:S01]  /*eec0*/  LOP3.LUT R32, R32, R33, RZ, 0x3c, !PT ;  /* 0x0000002120207212 */ /* 0x000fe200078e3cff */
[--C-:B------:R-:W-:Y:S01]  /*eed0*/  IMAD.X R25, RZ, RZ, R21.reuse, P6 ;  /* 0x000000ffff197224 */ /* 0x100fe200030e0615 */
[----:B------:R-:W-:Y:S01]  /*eee0*/  ULDC.64 UR10, c[0x0][0xaf0] ;  /* 0x0002bc00000a7ab9 */ /* 0x000fe20000000a00 */
[--C-:B------:R-:W-:Y:S01]  /*eef0*/  IMAD.X R13, RZ, RZ, R21.reuse, P5 ;  /* 0x000000ffff0d7224 */ /* 0x100fe200028e0615 */
[----:B------:R2:W5:Y:S01]  /*ef00*/  LD.E.128 R8, desc[UR54][R20.64] ;  /* 0x0000003614087980 */ /* 0x000562000c101d00 */
[----:B------:R-:W-:Y:S01]  /*ef10*/  IMAD.X R33, RZ, RZ, R21, P4 ;  /* 0x000000ffff217224 */ /* 0x000fe200020e0615 */
[----:B------:R-:W-:-:S02]  /*ef20*/  UIADD3 UR9, UR9, UR4, URZ ;  /* 0x0000000409097290 */ /* 0x000fc4000fffe03f */
[----:B------:R-:W-:Y:S01]  /*ef30*/  UIMAD UR4, UR18, UR10, URZ ;  /* 0x0000000a120472a4 */ /* 0x000fe2000f8e023f */
[----:B------:R-:W5:Y:S04]  /*ef40*/  LD.E.128 R4, desc[UR54][R6.64] ;  /* 0x0000003606047980 */ /* 0x000f68000c101d00 */
[----:B------:R-:W5:Y:S01]  /*ef50*/  LD.E.128 R24, desc[UR54][R24.64] ;  /* 0x0000003618187980 */ /* 0x000f62000c101d00 */
[----:B--2---:R-:W-:Y:S01]  /*ef60*/  IMAD.MOV.U32 R21, RZ, RZ, R36 ;  /* 0x000000ffff157224 */ /* 0x004fe200078e0024 */
[----:B-1----:R-:W-:Y:S01]  /*ef70*/  @P1 SHF.R.U32.HI R21, RZ, R3, R0 ;  /* 0x00000003ff151219 */ /* 0x002fe20000011600 */
[----:B------:R-:W-:Y:S01]  /*ef80*/  UIMAD UR4, UR17, UR11, UR4 ;  /* 0x0000000b110472a4 */ /* 0x000fe2000f8e0204 */
[----:B------:R-:W5:Y:S01]  /*ef90*/  LD.E.128 R12, desc[UR54][R12.64] ;  /* 0x000000360c0c7980 */ /* 0x000f62000c101d00 */
[----:B------:R-:W-:Y:S01]  /*efa0*/  UIMAD.WIDE.U32 UR8, UR17, UR10, UR8 ;  /* 0x0000000a110872a5 */ /* 0x000fe2000f8e0008 */
[--C-:B------:R-:W-:Y:S01]  /*efb0*/  SHF.R.S32.HI R0, RZ, 0x1f, R21.reuse ;  /* 0x0000001fff007819 */ /* 0x100fe20000011415 */
[----:B------:R-:W-:Y:S01]  /*efc0*/  IMAD.MOV R20, RZ, RZ, -R21 ;  /* 0x000000ffff147224 */ /* 0x000fe200078e0a15 */
[----:B------:R-:W-:Y:S01]  /*efd0*/  ULDC.64 UR10, c[0x0][0xae0] ;  /* 0x0002b800000a7ab9 */ /* 0x000fe20000000a00 */
[----:B------:R-:W-:Y:S01]  /*efe0*/  UIADD3 UR4, UR9, UR4, URZ ;  /* 0x0000000409047290 */ /* 0x000fe2000fffe03f */
[----:B------:R-:W5:Y:S01]  /*eff0*/  LD.E.128 R32, desc[UR54][R32.64] ;  /* 0x0000003620207980 */ /* 0x000f62000c101d00 */
[----:B------:R-:W-:-:S02]  /*f000*/  IMAD R0, R0, UR10, RZ ;  /* 0x0000000a00007c24 */ /* 0x000fc4000f8e02ff */
[----:B------:R-:W-:Y:S01]  /*f010*/  IMAD R37, R41, R20, R36 ;  /* 0x0000001429257224 */ /* 0x000fe200078e0224 */
[----:B------:R-:W5:Y:S01]  /*f020*/  LD.E.128 R28, desc[UR54][R28.64] ;  /* 0x000000361c1c7980 */ /* 0x000f62000c101d00 */
[----:B0-----:R-:W-:Y:S02]  /*f030*/  IMAD R39, R21, UR11, R0 ;  /* 0x0000000b15277c24 */ /* 0x001fe4000f8e0200 */
[----:B------:R-:W-:Y:S01]  /*f040*/  IMAD.U32 R3, RZ, RZ, UR9 ;  /* 0x00000009ff037e24 */ /* 0x000fe2000f8e00ff */
[----:B------:R-:W-:Y:S01]  /*f050*/  SHF.R.S32.HI R0, RZ, 0x1f, R37 ;  /* 0x0000001fff007819 */ /* 0x000fe20000011425 */
[----:B------:R-:W-:Y:S01]  /*f060*/  IMAD.U32 R2, RZ, RZ, UR8 ;  /* 0x00000008ff027e24 */ /* 0x000fe2000f8e00ff */
[----:B------:R-:W-:Y:S01]  /*f070*/  ULDC.64 UR8, c[0x0][0xad8] ;  /* 0x0002b60000087ab9 */ /* 0x000fe20000000a00 */
[----:B------:R-:W-:Y:S01]  /*f080*/  IMAD.U32 R3, RZ, RZ, UR4 ;  /* 0x00000004ff037e24 */ /* 0x000fe2000f8e00ff */
[----:B------:R-:W-:Y:S01]  /*f090*/  @!PT LDS RZ, [RZ] ;  /* 0x00000000fffff984 */ /* 0x000fe20000000800 */
[----:B------:R-:W-:Y:S01]  /*f0a0*/  @!PT LDS RZ, [RZ] ;  /* 0x00000000fffff984 */ /* 0x000fe20000000800 */
[----:B------:R-:W-:Y:S01]  /*f0b0*/  @!PT LDS RZ, [RZ] ;  /* 0x00000000fffff984 */ /* 0x000fe20000000800 */
[----:B------:R-:W-:Y:S01]  /*f0c0*/  @!PT LDS RZ, [RZ] ;  /* 0x00000000fffff984 */ /* 0x000fe20000000800 */
[----:B------:R0:W-:Y:S06]  /*f0d0*/  MEMBAR.ALL.CTA ;  /* 0x0000000000007992 */ /* 0x0001ec0000008000 */
[----:B0-----:R-:W0:Y:S01]  /*f0e0*/  FENCE.VIEW.ASYNC.S ;  /* 0x00000000000073c6 */ /* 0x001e220000000000 */
[----:B------:R-:W-:-:S02]  /*f0f0*/  IMAD R0, R0, UR8, RZ ;  /* 0x0000000800007c24 */ /* 0x000fc4000f8e02ff */
[----:B------:R-:W-:-:S04]  /*f100*/  IMAD.WIDE.U32 R2, R21, UR10, R2 ;  /* 0x0000000a15027c25 */ /* 0x000fc8000f8e0002 */
[----:B------:R-:W-:Y:S02]  /*f110*/  IMAD.IADD R3, R3, 0x1, R39 ;  /* 0x0000000103037824 */ /* 0x000fe400078e0227 */
[----:B------:R-:W-:Y:S02]  /*f120*/  IMAD R21, R37, UR9, R0 ;  /* 0x0000000925157c24 */ /* 0x000fe4000f8e0200 */
[----:B------:R-:W-:Y:S01]  /*f130*/  VIADD R0, R143, UR38 ;  /* 0x000000268f007c36 */ /* 0x000fe20008000000 */
[----:B------:R-:W-:Y:S01]  /*f140*/  UIADD3 UR4, UR41, 0x2d820, URZ ;  /* 0x0002d82029047890 */ /* 0x000fe2000fffe03f */
[----:B------:R-:W-:Y:S01]  /*f150*/  IMAD.WIDE.U32 R2, R37, UR8, R2 ;  /* 0x0000000825027c25 */ /* 0x000fe2000f8e0002 */
[----:B------:R-:W-:Y:S02]  /*f160*/  ULDC.64 UR8, c[0x0][0xa80] ;  /* 0x0002a00000087ab9 */ /* 0x000fe40000000a00 */
[----:B------:R-:W-:Y:S01]  /*f170*/  ISETP.GE.AND P0, PT, R0, R43, PT ;  /* 0x0000002b0000720c */ /* 0x000fe20003f06270 */
[----:B------:R-:W-:Y:S01]  /*f180*/  IMAD.IADD R3, R3, 0x1, R21 ;  /* 0x0000000103037824 */ /* 0x000fe200078e0215 */
[----:B------:R-:W-:Y:S01]  /*f190*/  LEA R40, P1, R2, UR8, 0x1 ;  /* 0x0000000802287c11 */ /* 0x000fe2000f8208ff */
[----:B------:R-:W-:-:S03]  /*f1a0*/  UPRMT UR4, URZ, 0x654, UR4 ;  /* 0x000006543f047896 */ /* 0x000fc60008000004 */
[----:B------:R-:W-:Y:S01]  /*f1b0*/  LEA.HI.X R41, R2, UR9, R3, 0x1, P1 ;  /* 0x0000000902297c11 */ /* 0x000fe200088f0c03 */
[----:B0-----:R0:W1:Y:S01]  /*f1c0*/  SHFL.IDX PT, R20, R40, RZ, 0x1c1f ;  /* 0x001c1fff28147589 */ /* 0x00106200000e0000 */
[----:B------:R-:W-:Y:S03]  /*f1d0*/  BSSY B1, `(.L_x_1151) ;  /* 0x0000010000017945 */ /* 0x000fe60003800000 */
[----:B------:R0:W2:Y:S01]  /*f1e0*/  SHFL.IDX PT, R21, R41, RZ, 0x1c1f ;  /* 0x001c1fff29157589 */ /* 0x0000a200000e0000 */
[----:B------:R-:W-:Y:S01]  /*f1f0*/  SYNCS.ARRIVE.TRANS64.RED.A1T0 RZ, [UR4], RZ ;  /* 0x000000ffffff79a7 */ /* 0x000fe20008100404 */
        /* <DEDUP_REMOVED lines=13> */
.L_x_1152:
[----:B------:R-:W-:Y:S05]  /*f2d0*/  BSYNC B1 ;  /* 0x0000000000017941 */ /* 0x000fea0003800000 */
.L_x_1151:
        /* <DEDUP_REMOVED lines=19> */
.L_x_1149:
[----:B------:R-:W-:Y:S01]  /*f410*/  ULDC.64 UR8, c[0x0][0xc00] ;  /* 0x0003000000087ab9 */ /* 0x000fe20000000a00 */
[----:B------:R-:W-:Y:S01]  /*f420*/  ULDC UR4, c[0x0][0xa88] ;  /* 0x0002a20000047ab9 */ /* 0x000fe20000000800 */
[----:B------:R-:W-:Y:S01]  /*f430*/  UISETP.NE.U32.AND UP0, UPT, UR8, URZ, UPT ;  /* 0x0000003f0800728c */ /* 0x000fe2000bf05070 */
[----:B------:R-:W0:Y:S03]  /*f440*/  LDC R11, c[0x0][0xbe8] ;  /* 0x0002fa00ff0b7b82 */ /* 0x000e260000000800 */
[----:B------:R-:W-:-:S03]  /*f450*/  UISETP.NE.AND.EX UP0, UPT, UR9, URZ, UPT, UP0 ;  /* 0x0000003f0900728c */ /* 0x000fc6000bf05300 */
[----:B------:R-:W-:Y:S02]  /*f460*/  ULDC.64 UR8, c[0x0][0xc00] ;  /* 0x0003000000087ab9 */ /* 0x000fe40000000a00 */
[----:B------:R-:W-:Y:S01]  /*f470*/  UIMAD.WIDE UR8, UR39, 0x4, UR8 ;  /* 0x00000004270878a5 */ /* 0x000fe2000f8e0208 */
[----:B------:R-:W-:-:S05]  /*f480*/  PLOP3.LUT P2, PT, PT, PT, UP0, 0x80, 0x0 ;  /* 0x000000000000781c */ /* 0x000fca0003f4f008 */
[----:B------:R-:W-:Y:S02]  /*f490*/  IMAD.U32 R2, RZ, RZ, UR8 ;  /* 0x00000008ff027e24 */ /* 0x000fe4000f8e00ff */
[----:B------:R-:W-:Y:S01]  /*f4a0*/  IMAD.U32 R3, RZ, RZ, UR9 ;  /* 0x00000009ff037e24 */ /* 0x000fe2000f8e00ff */
[----:B------:R-:W-:Y:S02]  /*f4b0*/  ULDC.64 UR8, c[0x0][0xc08] ;  /* 0x0003020000087ab9 */ /* 0x000fe40000000a00 */
[----:B------:R-:W-:Y:S01]  /*f4c0*/  UISETP.NE.U32.AND UP1, UPT, UR8, URZ, UPT ;  /* 0x0000003f0800728c */ /* 0x000fe2000bf25070 */
[----:B------:R-:W-:Y:S02]  /*f4d0*/  IMAD.U32 R0, RZ, RZ, UR4 ;  /* 0x00000004ff007e24 */ /* 0x000fe4000f8e00ff */
[----:B------:R-:W2:Y:S01]  /*f4e0*/  @P2 LDG.E R6, desc[UR54][R2.64] ;  /* 0x0000003602062981 */ /* 0x000ea2000c1e1900 */
[----:B------:R-:W-:-:S06]  /*f4f0*/  UISETP.NE.AND.EX UP1, UPT, UR9, URZ, UPT, UP1 ;  /* 0x0000003f0900728c */ /* 0x000fcc000bf25310 */
[----:B------:R-:W-:-:S05]  /*f500*/  PLOP3.LUT P3, PT, PT, PT, UP1, 0x80, 0x0 ;  /* 0x000000000000781c */ /* 0x000fca0003f6f018 */
[----:B------:R-:W-:Y:S02]  /*f510*/  @UP1 ULDC.64 UR8, c[0x0][0xc08] ;  /* 0x0003020000081ab9 */ /* 0x000fe40000000a00 */
[----:B------:R-:W-:-:S06]  /*f520*/  @UP1 UIMAD.WIDE UR8, UR39, 0x4, UR8 ;  /* 0x00000004270818a5 */ /* 0x000fcc000f8e0208 */
[----:B------:R-:W-:Y:S02]  /*f530*/  IMAD.U32 R4, RZ, RZ, UR8 ;  /* 0x00000008ff047e24 */ /* 0x000fe4000f8e00ff */
[----:B------:R-:W-:-:S05]  /*f540*/  IMAD.U32 R5, RZ, RZ, UR9 ;  /* 0x00000009ff057e24 */ /* 0x000fca000f8e00ff */
[----:B------:R1:W5:Y:S01]  /*f550*/  @P3 LDG.E R0, desc[UR54][R4.64] ;  /* 0x0000003604003981 */ /* 0x000362000c1e1900 */
[----:B0-----:R-:W-:Y:S01]  /*f560*/  ISETP.NE.AND P0, PT, R11, 0x1, PT ;  /* 0x000000010b00780c */ /* 0x001fe20003f05270 */
[----:B------:R-:W-:Y:S01]  /*f570*/  UMOV UR4, URZ ;  /* 0x0000003f00047c82 */ /* 0x000fe20008000000 */
[----:B------:R-:W-:Y:S01]  /*f580*/  USHF.R.S32.HI UR13, URZ, 0x1f, UR40 ;  /* 0x0000001f3f0d7899 */ /* 0x000fe20008011428 */
[----:B------:R-:W-:-:S10]  /*f590*/  ISETP.GE.AND P1, PT, R150, 0xc0, PT ;  /* 0x000000c09600780c */ /* 0x000fd40003f26270 */
[----:B------:R-:W0:Y:S01]  /*f5a0*/  @P0 LDC R9, c[0x0][0xbec] ;  /* 0x0002fb00ff090b82 */ /* 0x000e220000000800 */
[----:B--2---:R-:W-:Y:S01]  /*f5b0*/  @P2 R2UR UR4, R6 ;  /* 0x00000000060422ca */ /* 0x004fe200000e0000 */
[----:B01----:R-:W-:-:S14]  /*f5c0*/  @P3 BRA `(.L_x_1154) ;  /* 0x0000000000103947 */ /* 0x003fdc0003800000 */
[----:B------:R-:W-:Y:S05]  /*f5d0*/  @!P2 BRA `(.L_x_1154) ;  /* 0x00000000000ca947 */ /* 0x000fea0003800000 */
[----:B------:R-:W2:Y:S04]  /*f5e0*/  LDG.E R5, desc[UR54][R2.64] ;  /* 0x0000003602057981 */ /* 0x000ea8000c1e1900 */
[----:B-----5:R-:W2:Y:S02]  /*f5f0*/  LDG.E R0, desc[UR54][R2.64+0x4] ;  /* 0x0000043602007981 */ /* 0x020ea4000c1e1900 */
[----:B--2---:R-:W-:-:S07]  /*f600*/  IMAD.IADD R0, R0, 0x1, -R5 ;  /* 0x0000000100007824 */ /* 0x004fce00078e0a05 */
.L_x_1154:
[----:B------:R-:W-:Y:S01]  /*f610*/  USHF.R.S32.HI UR9, URZ, 0x1f, UR39 ;  /* 0x0000001f3f097899 */ /* 0x000fe20008011427 */
[----:B------:R-:W-:Y:S01]  /*f620*/  BSSY B1, `(.L_x_1155) ;  /* 0x000002e000017945 */ /* 0x000fe20003800000 */
[----:B------:R-:W-:Y:S02]  /*f630*/  USHF.R.S32.HI UR12, URZ, 0x1f, UR4 ;  /* 0x0000001f3f0c7899 */ /* 0x000fe40008011404 */
[----:B------:R-:W-:Y:S02]  /*f640*/  USEL UR8, UR39, URZ, !UP0 ;  /* 0x0000003f27087287 */ /* 0x000fe4000c000000 */
[----:B------:R-:W-:Y:S01]  /*f650*/  USEL UR14, UR9, URZ, !UP0 ;  /* 0x0000003f090e7287 */ /* 0x000fe2000c000000 */
[----:B------:R-:W-:Y:S11]  /*f660*/  @P1 BRA `(.L_x_1156) ;  /* 0x0000000000a41947 */ /* 0x000ff60003800000 */
[----:B------:R-:W0:Y:S01]  /*f670*/  S2R R3, SR_TID.X ;  /* 0x0000000000037919 */ /* 0x000e220000002100 */
[----:B------:R-:W1:Y:S01]  /*f680*/  LDC R7, c[0x0][0xbe8] ;  /* 0x0002fa00ff077b82 */ /* 0x000e620000000800 */
[----:B------:R-:W-:Y:S02]  /*f690*/  IMAD.U32 R4, RZ, RZ, UR38 ;  /* 0x00000026ff047e24 */ /* 0x000fe4000f8e00ff */
[----:B-1---5:R-:W-:-:S03]  /*f6a0*/  IMAD R2, R0, R7, RZ ;  /* 0x0000000700027224 */ /* 0x022fc600078e02ff */
[----:B0-----:R-:W-:-:S04]  /*f6b0*/  IADD3 R4, R4, -0x80, R3 ;  /* 0xffffff8004047810 */ /* 0x001fc80007ffe003 */
[----:B------:R-:W-:-:S13]  /*f6c0*/  ISETP.GE.AND P1, PT, R4, R2, PT ;  /* 0x000000020400720c */ /* 0x000fda0003f26270 */
[----:B------:R-:W-:Y:S05]  /*f6d0*/  @P1 BRA `(.L_x_1156) ;  /* 0x0000000000881947 */ /* 0x000fea0003800000 */
[----:B------:R-:W-:Y:S01]  /*f6e0*/  ISETP.NE.AND P1, PT, R7, 0x1, PT ;  /* 0x000000010700780c */ /* 0x000fe20003f25270 */
[----:B------:R-:W-:Y:S01]  /*f6f0*/  ULDC.64 UR16, c[0x0][0xb90] ;  /* 0x0002e40000107ab9 */ /* 0x000fe20000000a00 */
[----:B------:R-:W-:Y:S01]  /*f700*/  UMOV UR10, UR4 ;  /* 0x00000004000a7c82 */ /* 0x000fe20008000000 */
[----:B------:R-:W-:Y:S01]  /*f710*/  UIMAD UR9, UR13, UR16, URZ ;  /* 0x000000100d0972a4 */ /* 0x000fe2000f8e023f */
[----:B------:R-:W-:Y:S01]  /*f720*/  IMAD.MOV.U32 R2, RZ, RZ, R4 ;  /* 0x000000ffff027224 */ /* 0x000fe200078e0004 */
[----:B------:R-:W-:Y:S02]  /*f730*/  UMOV UR11, UR12 ;  /* 0x0000000c000b7c82 */ /* 0x000fe40008000000 */
[----:B------:R-:W-:Y:S02]  /*f740*/  UIMAD.WIDE.U32 UR10, UR40, UR16, UR10 ;  /* 0x00000010280a72a5 */ /* 0x000fe4000f8e000a */
[----:B------:R-:W-:-:S03]  /*f750*/  UIMAD UR9, UR40, UR17, UR9 ;  /* 0x00000011280972a4 */ /* 0x000fc6000f8e0209 */
[----:B------:R-:W-:Y:S01]  /*f760*/  ULDC.64 UR16, c[0x0][0xb98] ;  /* 0x0002e60000107ab9 */ /* 0x000fe20000000a00 */
[----:B------:R-:W0:Y:S01]  /*f770*/  @P1 LDC R3, c[0x0][0xbec] ;  /* 0x0002fb00ff031b82 */ /* 0x000e220000000800 */
[----:B------:R-:W-:Y:S02]  /*f780*/  UIADD3 UR11, UR11, UR9, URZ ;  /* 0x000000090b0b7290 */ /* 0x000fe4000fffe03f */
[----:B------:R-:W-:Y:S02]  /*f790*/  UIMAD UR9, UR14, UR16, URZ ;  /* 0x000000100e0972a4 */ /* 0x000fe4000f8e023f */
[----:B------:R-:W-:Y:S02]  /*f7a0*/  UIMAD.WIDE.U32 UR10, UR8, UR16, UR10 ;  /* 0x00000010080a72a5 */ /* 0x000fe4000f8e000a */
[----:B------:R-:W-:Y:S01]  /*f7b0*/  UIMAD UR9, UR8, UR17, UR9 ;  /* 0x00000011080972a4 */ /* 0x000fe2000f8e0209 */
[----:B------:R-:W1:Y:S02]  /*f7c0*/  @P1 LDC R6, c[0x0][0xbf0] ;  /* 0x0002fc00ff061b82 */ /* 0x000e640000000800 */
[----:B------:R-:W-:Y:S01]  /*f7d0*/  ULDC.64 UR16, c[0x0][0xb88] ;  /* 0x0002e20000107ab9 */ /* 0x000fe20000000a00 */
[----:B0-----:R-:W-:-:S05]  /*f7e0*/  @P1 IMAD.HI.U32 R3, R4, R3, RZ ;  /* 0x0000000304031227 */ /* 0x001fca00078e00ff */
[----:B-1----:R-:W-:Y:S01]  /*f7f0*/  @P1 SHF.R.U32.HI R2, RZ, R6, R3 ;  /* 0x00000006ff021219 */ /* 0x002fe20000011603 */
[----:B------:R-:W-:-:S03]  /*f800*/  IMAD.U32 R6, RZ, RZ, UR9 ;  /* 0x00000009ff067e24 */ /* 0x000fc6000f8e00ff */
[--C-:B------:R-:W-:Y:S01]  /*f810*/  SHF.R.S32.HI R3, RZ, 0x1f, R2.reuse ;  /* 0x0000001fff037819 */ /* 0x100fe20000011402 */
[----:B------:R-:W-:Y:S01]  /*f820*/  IMAD.MOV R5, RZ, RZ, -R2 ;  /* 0x000000ffff057224 */ /* 0x000fe200078e0a02 */
[----:B------:R-:W-:-:S03]  /*f830*/  IADD3 R2, P1, R2, UR10, RZ ;  /* 0x0000000a02027c10 */ /* 0x000fc6000ff3e0ff */
[----:B------:R-:W-:Y:S01]  /*f840*/  IMAD R5, R7, R5, R4 ;  /* 0x0000000507057224 */ /* 0x000fe200078e0204 */
[----:B------:R-:W-:Y:S01]  /*f850*/  IADD3.X R3, R3, UR11, R6, P1, !PT ;  /* 0x0000000b03037c10 */ /* 0x000fe20008ffe406 */
[----:B------:R-:W-:-:S03]  /*f860*/  ULDC.64 UR10, c[0x0][0xb50] ;  /* 0x0002d400000a7ab9 */ /* 0x000fc60000000a00 */
[----:B------:R-:W-:Y:S01]  /*f870*/  SHF.R.S32.HI R4, RZ, 0x1f, R5 ;  /* 0x0000001fff047819 */ /* 0x000fe20000011405 */
[----:B------:R-:W-:-:S04]  /*f880*/  IMAD.WIDE.U32 R2, R5, UR16, R2 ;  /* 0x0000001005027c25 */ /* 0x000fc8000f8e0002 */
[----:B------:R-:W-:-:S04]  /*f890*/  IMAD R4, R4, UR16, RZ ;  /* 0x0000001004047c24 */ /* 0x000fc8000f8e02ff */
[----:B------:R-:W-:Y:S01]  /*f8a0*/  IMAD R7, R5, UR17, R4 ;  /* 0x0000001105077c24 */ /* 0x000fe2000f8e0204 */
[----:B------:R-:W-:-:S03]  /*f8b0*/  LEA R4, P1, R2, UR10, 0x2 ;  /* 0x0000000a02047c11 */ /* 0x000fc6000f8210ff */
[----:B------:R-:W-:-:S05]  /*f8c0*/  IMAD.IADD R3, R3, 0x1, R7 ;  /* 0x0000000103037824 */ /* 0x000fca00078e0207 */
[----:B------:R-:W-:Y:S01]  /*f8d0*/  LEA.HI.X R5, R2, UR11, R3, 0x2, P1 ;  /* 0x0000000b02057c11 */ /* 0x000fe200088f1403 */
[----:B------:R-:W-:-:S05]  /*f8e0*/  IMAD.MOV.U32 R3, RZ, RZ, -0x800000 ;  /* 0xff800000ff037424 */ /* 0x000fca00078e00ff */
[----:B------:R0:W-:Y:S02]  /*f8f0*/  STG.E desc[UR54][R4.64], R3 ;  /* 0x0000000304007986 */ /* 0x0001e4000c101936 */
.L_x_1156:
[----:B------:R-:W-:Y:S05]  /*f900*/  BSYNC B1 ;  /* 0x0000000000017941 */ /* 0x000fea0003800000 */
.L_x_1155:
[----:B0-----:R-:W0:Y:S01]  /*f910*/  @P0 LDC R3, c[0x0][0xbf0] ;  /* 0x0002fc00ff030b82 */ /* 0x001e220000000800 */
[----:B------:R-:W-:Y:S01]  /*f920*/  ULDC.64 UR16, c[0x0][0xaa0] ;  /* 0x0002a80000107ab9 */ /* 0x000fe20000000a00 */
[----:B------:R-:W-:Y:S01]  /*f930*/  IMAD R2, R142, 0x60, R143 ;  /* 0x000000608e027824 */ /* 0x000fe200078e028f */
[----:B------:R-:W-:Y:S01]  /*f940*/  UIMAD UR9, UR12, UR16, URZ ;  /* 0x000000100c0972a4 */ /* 0x000fe2000f8e023f */
[----:B------:R-:W-:Y:S01]  /*f950*/  BSSY B1, `(.L_x_1157) ;  /* 0x0000038000017945 */ /* 0x000fe20003800000 */
[----:B------:R-:W-:Y:S01]  /*f960*/  UIMAD.WIDE.U32 UR10, UR4, UR16, URZ ;  /* 0x00000010040a72a5 */ /* 0x000fe2000f8e003f */
[----:B------:R-:W-:Y:S01]  /*f970*/  VIADD R4, R2, UR38 ;  /* 0x0000002602047c36 */ /* 0x000fe20008000000 */
[----:B------:R-:W-:-:S03]  /*f980*/  UIMAD UR9, UR4, UR17, UR9 ;  /* 0x00000011040972a4 */ /* 0x000fc6000f8e0209 */
[----:B------:R-:W-:Y:S01]  /*f990*/  ULDC.64 UR16, c[0x0][0xae8] ;  /* 0x0002ba0000107ab9 */ /* 0x000fe20000000a00 */
[----:B------:R-:W-:Y:S01]  /*f9a0*/  UIADD3 UR11, UR11, UR9, URZ ;  /* 0x000000090b0b7290 */ /* 0x000fe2000fffe03f */
[----:B------:R-:W-:Y:S01]  /*f9b0*/  @P0 IMAD.HI.U32 R2, R4, R9, RZ ;  /* 0x0000000904020227 */ /* 0x000fe200078e00ff */
[----:B------:R-:W-:Y:S02]  /*f9c0*/  UIMAD UR4, UR13, UR16, URZ ;  /* 0x000000100d0472a4 */ /* 0x000fe4000f8e023f */
[----:B------:R-:W-:Y:S01]  /*f9d0*/  UIMAD.WIDE.U32 UR10, UR40, UR16, UR10 ;  /* 0x00000010280a72a5 */ /* 0x000fe2000f8e000a */
[----:B------:R-:W-:Y:S01]  /*f9e0*/  IMAD.MOV.U32 R5, RZ, RZ, R4 ;  /* 0x000000ffff057224 */ /* 0x000fe200078e0004 */
[----:B------:R-:W-:Y:S01]  /*f9f0*/  UIMAD UR4, UR40, UR17, UR4 ;  /* 0x00000011280472a4 */ /* 0x000fe2000f8e0204 */
[----:B------:R-:W-:-:S03]  /*fa00*/  ULDC.64 UR12, c[0x0][0xaf0] ;  /* 0x0002bc00000c7ab9 */ /* 0x000fc60000000a00 */
[----:B------:R-:W-:Y:S02]  /*fa10*/  UIADD3 UR11, UR11, UR4, URZ ;  /* 0x000000040b0b7290 */ /* 0x000fe4000fffe03f */
[----:B------:R-:W-:Y:S01]  /*fa20*/  UIMAD UR4, UR14, UR12, URZ ;  /* 0x0000000c0e0472a4 */ /* 0x000fe2000f8e023f */
[----:B0-----:R-:W-:-:S03]  /*fa30*/  @P0 SHF.R.U32.HI R5, RZ, R3, R2 ;  /* 0x00000003ff050219 */ /* 0x001fc60000011602 */
[----:B------:R-:W-:Y:S01]  /*fa40*/  UIMAD UR4, UR8, UR13, UR4 ;  /* 0x0000000d080472a4 */ /* 0x000fe2000f8e0204 */
[--C-:B------:R-:W-:Y:S01]  /*fa50*/  SHF.R.S32.HI R2, RZ, 0x1f, R5.reuse ;  /* 0x0000001fff027819 */ /* 0x100fe20000011405 */
[----:B------:R-:W-:Y:S01]  /*fa60*/  UIMAD.WIDE.U32 UR8, UR8, UR12, UR10 ;  /* 0x0000000c080872a5 */ /* 0x000fe2000f8e000a */
[----:B------:R-:W-:Y:S02]  /*fa70*/  IMAD.MOV R7, RZ, RZ, -R5 ;  /* 0x000000ffff077224 */ /* 0x000fe400078e0a05 */
[----:B------:R-:W-:Y:S01]  /*fa80*/  ULDC.64 UR10, c[0x0][0xae0] ;  /* 0x0002b800000a7ab9 */ /* 0x000fe20000000a00 */
[----:B------:R-:W-:Y:S01]  /*fa90*/  UIADD3 UR4, UR9, UR4, URZ ;  /* 0x0000000409047290 */ /* 0x000fe2000fffe03f */
[----:B------:R-:W-:Y:S02]  /*faa0*/  IMAD R7, R11, R7, R4 ;  /* 0x000000070b077224 */ /* 0x000fe400078e0204 */
[----:B------:R-:W-:Y:S02]  /*fab0*/  IMAD R6, R2, UR10, RZ ;  /* 0x0000000a02067c24 */ /* 0x000fe4000f8e02ff */
[----:B------:R-:W-:Y:S01]  /*fac0*/  IMAD.U32 R3, RZ, RZ, UR9 ;  /* 0x00000009ff037e24 */ /* 0x000fe2000f8e00ff */
[----:B------:R-:W-:Y:S01]  /*fad0*/  SHF.R.S32.HI R4, RZ, 0x1f, R7 ;  /* 0x0000001fff047819 */ /* 0x000fe20000011407 */
[----:B------:R-:W-:Y:S01]  /*fae0*/  IMAD.U32 R2, RZ, RZ, UR8 ;  /* 0x00000008ff027e24 */ /* 0x000fe2000f8e00ff */
[----:B------:R-:W-:Y:S01]  /*faf0*/  ULDC.64 UR8, c[0x0][0xad8] ;  /* 0x0002b60000087ab9 */ /* 0x000fe20000000a00 */
[----:B------:R-:W-:-:S02]  /*fb00*/  IMAD.U32 R3, RZ, RZ, UR4 ;  /* 0x00000004ff037e24 */ /* 0x000fc4000f8e00ff */
[C---:B------:R-:W-:Y:S02]  /*fb10*/  IMAD R9, R5.reuse, UR11, R6 ;  /* 0x0000000b05097c24 */ /* 0x040fe4000f8e0206 */
[----:B------:R-:W-:-:S04]  /*fb20*/  IMAD.WIDE.U32 R2, R5, UR10, R2 ;  /* 0x0000000a05027c25 */ /* 0x000fc8000f8e0002 */
[----:B------:R-:W-:Y:S02]  /*fb30*/  IMAD R4, R4, UR8, RZ ;  /* 0x0000000804047c24 */ /* 0x000fe4000f8e02ff */
[----:B------:R-:W-:Y:S02]  /*fb40*/  IMAD.IADD R3, R3, 0x1, R9 ;  /* 0x0000000103037824 */ /* 0x000fe400078e0209 */
[----:B-----5:R-:W-:Y:S02]  /*fb50*/  IMAD R11, R0, R11, RZ ;  /* 0x0000000b000b7224 */ /* 0x020fe400078e02ff */
[----:B------:R-:W-:Y:S02]  /*fb60*/  VIADD R0, R143, UR38 ;  /* 0x000000268f007c36 */ /* 0x000fe40008000000 */
[C---:B------:R-:W-:Y:S02]  /*fb70*/  IMAD R5, R7.reuse, UR9, R4 ;  /* 0x0000000907057c24 */ /* 0x040fe4000f8e0204 */
[----:B------:R-:W-:Y:S01]  /*fb80*/  IMAD.WIDE.U32 R2, R7, UR8, R2 ;  /* 0x0000000807027c25 */ /* 0x000fe2000f8e0002 */
[----:B------:R-:W-:Y:S01]  /*fb90*/  ISETP.GE.AND P0, PT, R0, R11, PT ;  /* 0x0000000b0000720c */ /* 0x000fe20003f06270 */
[----:B------:R-:W-:-:S02]  /*fba0*/  ULDC.64 UR8, c[0x0][0xa80] ;  /* 0x0002a00000087ab9 */ /* 0x000fc40000000a00 */
[----:B------:R-:W-:Y:S01]  /*fbb0*/  IMAD.IADD R3, R3, 0x1, R5 ;  /* 0x0000000103037824 */ /* 0x000fe200078e0205 */
[----:B------:R-:W-:-:S04]  /*fbc0*/  LEA R4, P1, R2, UR8, 0x1 ;  /* 0x0000000802047c11 */ /* 0x000fc8000f8208ff */
[----:B------:R-:W-:Y:S02]  /*fbd0*/  LEA.HI.X R5, R2, UR9, R3, 0x1, P1 ;  /* 0x0000000902057c11 */ /* 0x000fe400088f0c03 */
[----:B------:R0:W1:Y:S04]  /*fbe0*/  SHFL.IDX PT, R2, R4, RZ, 0x1c1f ;  /* 0x001c1fff04027589 */ /* 0x00006800000e0000 */
        /* <DEDUP_REMOVED lines=11> */
[----:B------:R3:W-:Y:S04]  /*fca0*/  @!P2 ST.E.128 desc[UR54][R6.64], RZ ;  /* 0x000000ff0600a985 */ /* 0x0007e8000c101d36 */
[----:B------:R3:W-:Y:S04]  /*fcb0*/  @!P3 ST.E.128 desc[UR54][R8.64], RZ ;  /* 0x000000ff0800b985 */ /* 0x0007e8000c101d36 */
[----:B------:R3:W-:Y:S02]  /*fcc0*/  @!P4 ST.E.128 desc[UR54][R12.64], RZ ;  /* 0x000000ff0c00c985 */ /* 0x0007e4000c101d36 */
.L_x_1158:
[----:B------:R-:W-:Y:S05]  /*fcd0*/  BSYNC B1 ;  /* 0x0000000000017941 */ /* 0x000fea0003800000 */
.L_x_1157:
        /* <DEDUP_REMOVED lines=9> */
[-C--:B-1-3--:R-:W-:Y:S02]  /*fd70*/  @!P3 LEA R6, P0, R140, R2.reuse, 0x1 ;  /* 0x000000028c06b211 */ /* 0x08afe400078008ff */
[C---:B------:R-:W-:Y:S02]  /*fd80*/  @!P4 LEA R8, P1, R141.reuse, R2, 0x1 ;  /* 0x000000028d08c211 */ /* 0x040fe400078208ff */
[----:B0---4-:R-:W-:Y:S01]  /*fd90*/  @!P2 IMAD.WIDE R4, R138, 0x2, R2 ;  /* 0x000000028a04a825 */ /* 0x011fe200078e0202 */
[-C--:B------:R-:W-:Y:S02]  /*fda0*/  @!P3 LEA.HI.X R7, R140, R3.reuse, R149, 0x1, P0 ;  /* 0x000000038c07b211 */ /* 0x080fe400000f0c95 */
[----:B------:R-:W-:Y:S02]  /*fdb0*/  @!P4 LEA.HI.X R9, R141, R3, R148, 0x1, P1 ;  /* 0x000000038d09c211 */ /* 0x000fe400008f0c94 */
[----:B------:R2:W-:Y:S04]  /*fdc0*/  @!P2 ST.E.128 desc[UR54][R4.64], RZ ;  /* 0x000000ff0400a985 */ /* 0x0005e8000c101d36 */
[----:B------:R2:W-:Y:S04]  /*fdd0*/  @!P3 ST.E.128 desc[UR54][R6.64], RZ ;  /* 0x000000ff0600b985 */ /* 0x0005e8000c101d36 */
[----:B------:R2:W-:Y:S02]  /*fde0*/  @!P4 ST.E.128 desc[UR54][R8.64], RZ ;  /* 0x000000ff0800c985 */ /* 0x0005e4000c101d36 */
.L_x_1153:
[----:B------:R-:W-:Y:S05]  /*fdf0*/  BSYNC B0 ;  /* 0x0000000000007941 */ /* 0x000fea0003800000 */
.L_x_1148:
[----:B------:R-:W-:Y:S02]  /*fe00*/  ULDC UR4, c[0x0][0xc3c] ;  /* 0x00030f0000047ab9 */ /* 0x000fe40000000800 */
[----:B------:R-:W-:-:S06]  /*fe10*/  UISETP.GE.AND UP0, UPT, UR6, UR4, UPT ;  /* 0x000000040600728c */ /* 0x000fcc000bf06270 */
[----:B------:R-:W-:-:S13]  /*fe20*/  PLOP3.LUT P0, PT, PT, PT, UP0, 0x80, 0x0 ;  /* 0x000000000000781c */ /* 0x000fda0003f0f008 */
[----:B------:R-:W-:Y:S05]  /*fe30*/  @!P0 BRA `(.L_x_1159) ;  /* 0xffffff1000148947 */ /* 0x000fea000383ffff */
[----:B------:R-:W-:Y:S05]  /*fe40*/  EXIT ;  /* 0x000000000000794d */ /* 0x000fea0003800000 */
.L_x_1058:
        /* <DEDUP_REMOVED lines=13> */
[----:B------:R-:W0:Y:S01]  /*ff20*/  LDS.128 R16, [UR4+0x2d8d0] ;  /* 0x02d8d004ff107984 */ /* 0x000e220008000c00 */
[----:B------:R-:W-:Y:S06]  /*ff30*/  BAR.ARV 0x4, 0x200 ;  /* 0x0108000000007b1d */ /* 0x000fec0000002000 */
[----:B------:R-:W-:Y:S05]  /*ff40*/  BRA `(.L_x_1161) ;  /* 0x00000008008c7947 */ /* 0x000fea0003800000 */
.L_x_1160:
        /* <DEDUP_REMOVED lines=40> */
.L_x_1166:
        /* <DEDUP_REMOVED lines=12> */
.L_x_1165:
[----:B------:R-:W-:Y:S05]  /*10290*/  BSYNC B0 ;  /* 0x0000000000007941 */ /* 0x000fea0003800000 */
.L_x_1164:
        /* <DEDUP_REMOVED lines=20> */
.L_x_1162:
[----:B------:R-:W-:-:S04]  /*103e0*/  IMAD.IADD R13, R4, 0x1, -R3 ;  /* 0x00000001040d7824 */ /* 0x000fc800078e0a03 */
[----:B------:R-:W-:-:S05]  /*103f0*/  IMAD R2, R6, UR5, R13 ;  /* 0x0000000506027c24 */ /* 0x000fca000f8e020d */
[----:B------:R-:W-:Y:S02]  /*10400*/  ISETP.GT.AND P0, PT, R2, UR6, PT ;  /* 0x0000000602007c0c */ /* 0x000fe4000bf04270 */
[----:B------:R-:W0:Y:S11]  /*10410*/  LDC.64 R2, c[0x0][0xc90] ;  /* 0x00032400ff027b82 */ /* 0x000e360000000a00 */
[----:B------:R-:W-:-:S04]  /*10420*/  VOTE.ANY R7, PT, !P0 ;  /* 0x0000000000077806 */ /* 0x000fc800040e0100 */
[----:B------:R-:W1:Y:S02]  /*10430*/  POPC R15, R7 ;  /* 0x00000007000f7309 */ /* 0x000e640000000000 */
[----:B-1----:R-:W-:-:S04]  /*10440*/  VIADD R19, R15, UR4 ;  /* 0x000000040f137c36 */ /* 0x002fc80008000000 */
[----:B0-----:R-:W-:-:S05]  /*10450*/  IMAD.WIDE R2, R19, 0x4, R2 ;  /* 0x0000000413027825 */ /* 0x001fca00078e0202 */
[----:B------:R-:W2:Y:S01]  /*10460*/  LDG.E R9, desc[UR54][R2.64] ;  /* 0x0000003602097981 */ /* 0x000ea2000c1e1900 */
[----:B------:R-:W-:-:S03]  /*10470*/  ISETP.NE.AND P0, PT, R7, RZ, PT ;  /* 0x000000ff0700720c */ /* 0x000fc60003f05270 */
[----:B------:R-:W2:Y:S02]  /*10480*/  SHFL.IDX PT, R0, R0, R15, 0x1f ;  /* 0x00001f0f00007589 */ /* 0x000ea400000e0000 */
[----:B--2---:R-:W-:-:S05]  /*10490*/  IMAD R4, R0, R9, RZ ;  /* 0x0000000900047224 */ /* 0x004fca00078e02ff */
[----:B------:R-:W-:-:S04]  /*104a0*/  IABS R8, R4 ;  /* 0x0000000400087213 */ /* 0x000fc80000000000 */
[----:B------:R-:W0:Y:S08]  /*104b0*/  I2F.RP R10, R8 ;  /* 0x00000008000a7306 */ /* 0x000e300000209400 */
[----:B0-----:R-:W0:Y:S02]  /*104c0*/  MUFU.RCP R10, R10 ;  /* 0x0000000a000a7308 */ /* 0x001e240000001000 */
[----:B0-----:R-:W-:-:S06]  /*104d0*/  VIADD R11, R10, 0xffffffe ;  /* 0x0ffffffe0a0b7836 */ /* 0x001fcc0000000000 */
[----:B------:R0:W1:Y:S01]  /*104e0*/  F2I.FTZ.U32.TRUNC.NTZ R3, R11 ;  /* 0x0000000b00037305 */ /* 0x000062000021f000 */
[----:B------:R-:W-:Y:S05]  /*104f0*/  @!P0 BRA `(.L_x_1167) ;  /* 0x0000000000088947 */ /* 0x000fea0003800000 */
[----:B------:R-:W-:-:S05]  /*10500*/  VIADD R7, R15, 0xffffffff ;  /* 0xffffffff0f077836 */ /* 0x000fca0000000000 */
[----:B------:R2:W3:Y:S02]  /*10510*/  SHFL.IDX PT, R16, R6, R7, 0x1f ;  /* 0x00001f0706107589 */ /* 0x0004e400000e0000 */
.L_x_1167:
[----:B---3--:R-:W-:Y:S01]  /*10520*/  IMAD R16, R16, UR5, R13 ;  /* 0x0000000510107c24 */ /* 0x008fe2000f8e020d */
[----:B------:R-:W-:Y:S01]  /*10530*/  IABS R2, R4 ;  /* 0x0000000400027213 */ /* 0x000fe20000000000 */
[----:B01----:R-:W-:-:S03]  /*10540*/  IMAD.MOV R11, RZ, RZ, -R3 ;  /* 0x000000ffff0b7224 */ /* 0x003fc600078e0a03 */
[----:B--2---:R-:W-:Y:S01]  /*10550*/  IADD3 R7, -R16, UR6, RZ ;  /* 0x0000000610077c10 */ /* 0x004fe2000fffe1ff */
        /* <DEDUP_REMOVED lines=19> */
[----:B------:R-:W-:Y:S02]  /*10690*/  IMAD R6, R9, R2, RZ ;  /* 0x0000000209067224 */ /* 0x000fe400078e02ff */
[----:B------:R-:W-:Y:S02]  /*106a0*/  IMAD.MOV R2, RZ, RZ, -R2 ;  /* 0x000000ffff027224 */ /* 0x000fe400078e0a02 */
[----:B------:R-:W-:Y:S02]  /*106b0*/  IMAD.MOV R8, RZ, RZ, -R6 ;  /* 0x000000ffff087224 */ /* 0x000fe400078e0a06 */
[----:B------:R-:W-:Y:S02]  /*106c0*/  IMAD R4, R4, R2, R7 ;  /* 0x0000000204047224 */ /* 0x000fe400078e0207 */
[----:B------:R-:W-:Y:S01]  /*106d0*/  IMAD.MOV.U32 R2, RZ, RZ, RZ ;  /* 0x000000ffff027224 */ /* 0x000fe200078e00ff */
[----:B------:R-:W-:-:S04]  /*106e0*/  VIADDMNMX R9, R8, UR5, R9, PT ;  /* 0x0000000508097c46 */ /* 0x000fc8000b800109 */
[-C--:B------:R-:W-:Y:S02]  /*106f0*/  IABS R8, R9.reuse ;  /* 0x0000000900087213 */ /* 0x080fe40000000000 */
[----:B------:R-:W-:Y:S02]  /*10700*/  IABS R12, R9 ;  /* 0x00000009000c7213 */ /* 0x000fe40000000000 */
[----:B------:R-:W0:Y:S08]  /*10710*/  I2F.RP R10, R8 ;  /* 0x00000008000a7306 */ /* 0x000e300000209400 */
[----:B0-----:R-:W0:Y:S02]  /*10720*/  MUFU.RCP R10, R10 ;  /* 0x0000000a000a7308 */ /* 0x001e240000001000 */
[----:B0-----:R-:W-:-:S06]  /*10730*/  VIADD R3, R10, 0xffffffe ;  /* 0x0ffffffe0a037836 */ /* 0x001fcc0000000000 */
[----:B------:R-:W0:Y:S02]  /*10740*/  F2I.FTZ.U32.TRUNC.NTZ R3, R3 ;  /* 0x0000000300037305 */ /* 0x000e24000021f000 */
[----:B0-----:R-:W-:-:S04]  /*10750*/  IMAD.MOV R11, RZ, RZ, -R3 ;  /* 0x000000ffff0b7224 */ /* 0x001fc800078e0a03 */
[----:B------:R-:W-:Y:S01]  /*10760*/  IMAD.MOV.U32 R7, RZ, RZ, R11 ;  /* 0x000000ffff077224 */ /* 0x000fe200078e000b */
[----:B------:R-:W-:-:S03]  /*10770*/  IABS R11, R4 ;  /* 0x00000004000b7213 */ /* 0x000fc60000000000 */
[----:B------:R-:W-:-:S04]  /*10780*/  IMAD R7, R7, R8, RZ ;  /* 0x0000000807077224 */ /* 0x000fc800078e02ff */
[----:B------:R-:W-:-:S04]  /*10790*/  IMAD.HI.U32 R2, R3, R7, R2 ;  /* 0x0000000703027227 */ /* 0x000fc800078e0002 */
        /* <DEDUP_REMOVED lines=9> */
[----:B------:R-:W-:Y:S01]  /*10830*/  ISETP.GE.AND P2, PT, R3, RZ, PT ;  /* 0x000000ff0300720c */ /* 0x000fe20003f46270 */
[----:B------:R-:W-:-:S06]  /*10840*/  IMAD.IADD R3, R4, 0x1, R6 ;  /* 0x0000000104037824 */ /* 0x000fcc00078e0206 */
[----:B------:R-:W-:-:S06]  /*10850*/  @P0 VIADD R2, R2, 0x1 ;  /* 0x0000000102020836 */ /* 0x000fcc0000000000 */
[----:B------:R-:W-:Y:S01]  /*10860*/  @!P2 IMAD.MOV R2, RZ, RZ, -R2 ;  /* 0x000000ffff02a224 */ /* 0x000fe200078e0a02 */
[----:B------:R-:W-:Y:S01]  /*10870*/  @!P1 LOP3.LUT R2, RZ, R9, RZ, 0x33, !PT ;  /* 0x00000009ff029212 */ /* 0x000fe200078e33ff */
[----:B------:R-:W-:-:S03]  /*10880*/  IMAD.MOV R9, RZ, RZ, -R9 ;  /* 0x000000ffff097224 */ /* 0x000fc600078e0a09 */
[----:B------:R-:W-:Y:S01]  /*10890*/  LOP3.LUT R17, RZ, R2, RZ, 0x33, !PT ;  /* 0x00000002ff117212 */ /* 0x000fe200078e33ff */
[----:B------:R-:W-:-:S04]  /*108a0*/  IMAD R18, R2, R9, R3 ;  /* 0x0000000902127224 */ /* 0x000fc800078e0203 */
[----:B------:R-:W-:Y:S01]  /*108b0*/  IMAD.IADD R17, R0, 0x1, R17 ;  /* 0x0000000100117824 */ /* 0x000fe200078e0211 */
[----:B------:R-:W-:Y:S06]  /*108c0*/  BRA `(.L_x_1168) ;  /* 0x0000000000147947 */ /* 0x000fec0003800000 */
.L_x_1163:
[----:B------:R-:W-:Y:S01]  /*108d0*/  ULDC UR4, c[0x0][0xc3c] ;  /* 0x00030f0000047ab9 */ /* 0x000fe20000000800 */
[----:B------:R-:W-:Y:S02]  /*108e0*/  IMAD.MOV.U32 R17, RZ, RZ, RZ ;  /* 0x000000ffff117224 */ /* 0x000fe400078e00ff */
[----:B------:R-:W-:Y:S02]  /*108f0*/  IMAD.U32 R16, RZ, RZ, UR6 ;  /* 0x00000006ff107e24 */ /* 0x000fe4000f8e00ff */
[----:B------:R-:W-:Y:S02]  /*10900*/  IMAD.MOV.U32 R18, RZ, RZ, RZ ;  /* 0x000000ffff127224 */ /* 0x000fe400078e00ff */
[----:B------:R-:W-:-:S07]  /*10910*/  IMAD.U32 R19, RZ, RZ, UR4 ;  /* 0x00000004ff137e24 */ /* 0x000fce000f8e00ff */
.L_x_1168:
[----:B------:R-:W-:-:S13]  /*10920*/  ISETP.NE.AND P0, PT, R5, RZ, PT ;  /* 0x000000ff0500720c */ /* 0x000fda0003f05270 */
[----:B------:R-:W0:Y:S01]  /*10930*/  @!P0 S2R R3, SR_CgaCtaId ;  /* 0x0000000000038919 */ /* 0x000e220000008800 */
[----:B------:R-:W-:-:S04]  /*10940*/  @!P0 MOV R0, 0x400 ;  /* 0x0000040000008802 */ /* 0x000fc80000000f00 */
[----:B0-----:R-:W-:-:S05]  /*10950*/  @!P0 LEA R0, R3, R0, 0x18 ;  /* 0x0000000003008211 */ /* 0x001fca00078ec0ff */
[----:B------:R1:W-:Y:S01]  /*10960*/  @!P0 STS.128 [R0+0x2d8d0], R16 ;  /* 0x02d8d01000008388 */ /* 0x0003e20000000c00 */
[----:B------:R-:W-:Y:S06]  /*10970*/  BAR.ARV 0x5, 0x200 ;  /* 0x0148000000007b1d */ /* 0x000fec0000002000 */
.L_x_1161:
[----:B------:R2:W-:Y:S01]  /*10980*/  STL [R1+0x2c], RZ ;  /* 0x00002cff01007387 */ /* 0x0005e20000100800 */
[----:B------:R-:W-:Y:S01]  /*10990*/  ULDC UR4, c[0x0][0xc3c] ;  /* 0x00030f0000047ab9 */ /* 0x000fe20000000800 */
[----:B------:R-:W-:Y:S01]  /*109a0*/  IMAD.MOV.U32 R29, RZ, RZ, 0x1 ;  /* 0x00000001ff1d7424 */ /* 0x000fe200078e00ff */
[----:B0-----:R-:W-:Y:S01]  /*109b0*/  ISETP.GE.AND P0, PT, R19, UR4, PT ;  /* 0x0000000413007c0c */ /* 0x001fe2000bf06270 */
[----:B------:R-:W-:-:S12]  /*109c0*/  IMAD.MOV.U32 R25, RZ, RZ, RZ ;  /* 0x000000ffff197224 */ /* 0x000fd800078e00ff */
[----:B--2---:R-:W-:Y:S05]  /*109d0*/  @P0 BRA `(.L_x_1169) ;  /* 0x0000004800dc0947 */ /* 0x004fea0003800000 */
[----:B------:R-:W0:Y:S01]  /*109e0*/  S2R R3, SR_TID.X ;  /* 0x0000000000037919 */ /* 0x000e220000002100 */
[----:B------:R-:W2:Y:S01]  /*109f0*/  S2UR UR5, SR_CgaCtaId ;  /* 0x00000000000579c3 */ /* 0x000ea20000008800 */
[----:B------:R-:W-:Y:S01]  /*10a00*/  UMOV UR4, 0x400 ;  /* 0x0000040000047882 */ /* 0x000fe20000000000 */
[----:B------:R-:W-:Y:S01]  /*10a10*/  BSSY B8, `(.L_x_1169) ;  /* 0x00004b3000087945 */ /* 0x000fe20003800000 */
[----:B------:R3:W-:Y:S01]  /*10a20*/  STL [R1+0x2c], RZ ;  /* 0x00002cff01007387 */ /* 0x0007e20000100800 */
[----:B------:R-:W-:Y:S01]  /*10a30*/  IMAD.MOV.U32 R29, RZ, RZ, 0x1 ;  /* 0x00000001ff1d7424 */ /* 0x000fe200078e00ff */
[----:B------:R-:W-:Y:S01]  /*10a40*/  ULOP3.LUT UR36, UR43, 0x2, URZ, 0xfc, !UPT ;  /* 0x000000022b247892 */ /* 0x000fe2000f8efc3f */
[----:B------:R-:W-:Y:S01]  /*10a50*/  IMAD.MOV.U32 R25, RZ, RZ, RZ ;  /* 0x000000ffff197224 */ /* 0x000fe200078e00ff */
[----:B------:R-:W-:Y:S01]  /*10a60*/  ULDC UR37, c[0x0][0xc] ;  /* 0x0000030000257ab9 */ /* 0x000fe20000000800 */
[----:B--2---:R-:W-:-:S06]  /*10a70*/  ULEA UR4, UR5, UR4, 0x18 ;  /* 0x0000000405047291 */ /* 0x004fcc000f8ec03f */
[----:B------:R-:W-:Y:S01]  /*10a80*/  IMAD.U32 R22, RZ, RZ, UR4 ;  /* 0x00000004ff167e24 */ /* 0x000fe2000f8e00ff */
[C---:B0-----:R-:W-:Y:S01]  /*10a90*/  LOP3.LUT R5, R3.reuse, 0x7f, RZ, 0xc0, !PT ;  /* 0x0000007f03057812 */ /* 0x041fe200078ec0ff */
[C---:B-1----:R-:W-:Y:S02]  /*10aa0*/  IMAD.SHL.U32 R0, R3.reuse, 0x8, RZ ;  /* 0x0000000803007824 */ /* 0x042fe400078e00ff */
[----:B------:R-:W-:Y:S01]  /*10ab0*/  IMAD.SHL.U32 R4, R3, 0x20, RZ ;  /* 0x0000002003047824 */ /* 0x000fe200078e00ff */
[----:B------:R-:W-:Y:S02]  /*10ac0*/  SHF.R.U32.HI R5, RZ, 0x2, R5 ;  /* 0x00000002ff057819 */ /* 0x000fe40000011605 */
[----:B------:R-:W-:Y:S02]  /*10ad0*/  LOP3.LUT R2, R0, 0xd8, RZ, 0xc0, !PT ;  /* 0x000000d800027812 */ /* 0x000fe400078ec0ff */
[----:B------:R-:W-:Y:S02]  /*10ae0*/  LOP3.LUT R6, R4, 0x60, RZ, 0xc0, !PT ;  /* 0x0000006004067812 */ /* 0x000fe400078ec0ff */
[----:B------:R-:W-:-:S02]  /*10af0*/  LOP3.LUT R3, R2, 0x18, R3, 0x78, !PT ;  /* 0x0000001802037812 */ /* 0x000fc400078e7803 */
[----:B------:R-:W-:Y:S02]  /*10b00*/  LOP3.LUT R4, R0, 0x18, RZ, 0xc0, !PT ;  /* 0x0000001800047812 */ /* 0x000fe400078ec0ff */
[----:B------:R-:W-:Y:S02]  /*10b10*/  LOP3.LUT R2, R3, 0x320, R0, 0xf8, !PT ;  /* 0x0000032003027812 */ /* 0x000fe400078ef800 */
[----:B------:R-:W-:Y:S02]  /*10b20*/  LOP3.LUT R0, R5, R6, RZ, 0xfc, !PT ;  /* 0x0000000605007212 */ /* 0x000fe400078efcff */
[----:B------:R-:W-:Y:S01]  /*10b30*/  LOP3.LUT R5, R4, 0x20, RZ, 0xfc, !PT ;  /* 0x0000002004057812 */ /* 0x000fe200078efcff */
[----:B------:R-:W-:Y:S01]  /*10b40*/  IMAD R0, R2, 0x2, R22 ;  /* 0x0000000202007824 */ /* 0x000fe200078e0216 */
[----:B------:R-:W-:-:S04]  /*10b50*/  LOP3.LUT R3, R4, 0x40, RZ, 0xfc, !PT ;  /* 0x0000004004037812 */ /* 0x000fc800078efcff */
[----:B------:R3:W-:Y:S03]  /*10b60*/  STL [R1+0x1c], R0 ;  /* 0x00001c0001007387 */ /* 0x0007e60000100800 */
.L_x_1238:
[----:B------:R-:W-:Y:S05]  /*10b70*/  YIELD ;  /* 0x0000000000007946 */ /* 0x000fea0003800000 */
[----:B------:R-:W-:Y:S01]  /*10b80*/  ULDC.64 UR4, c[0x0][0xa28] ;  /* 0x00028a0000047ab9 */ /* 0x000fe20000000a00 */
[----:B------:R-:W-:Y:S01]  /*10b90*/  IMAD.MOV.U32 R24, RZ, RZ, RZ ;  /* 0x000000ffff187224 */ /* 0x000fe200078e00ff */
[----:B------:R-:W-:-:S04]  /*10ba0*/  ISETP.NE.U32.AND P0, PT, RZ, UR4, PT ;  /* 0x00000004ff007c0c */ /* 0x000fc8000bf05070 */
[----:B------:R-:W-:Y:S01]  /*10bb0*/  ISETP.NE.AND.EX P0, PT, RZ, UR5, PT, P0 ;  /* 0x00000005ff007c0c */ /* 0x000fe2000bf05300 */
[----:B------:R-:W-:-:S12]  /*10bc0*/  ULDC.64 UR4, c[0x0][0xa18] ;  /* 0x0002860000047ab9 */ /* 0x000fd80000000a00 */
[----:B0-----:R-:W0:Y:S02]  /*10bd0*/  @P0 LDC.64 R2, c[0x0][0xa28] ;  /* 0x00028a00ff020b82 */ /* 0x001e240000000a00 */
[----:B0-----:R-:W-:-:S05]  /*10be0*/  @P0 IMAD.WIDE R2, R19, 0x4, R2 ;  /* 0x0000000413020825 */ /* 0x001fca00078e0202 */
[----:B------:R0:W2:Y:S01]  /*10bf0*/  @P0 LDG.E R24, desc[UR54][R2.64] ;  /* 0x0000003602180981 */ /* 0x0000a2000c1e1900 */
[----:B------:R-:W-:Y:S01]  /*10c00*/  ISETP.NE.U32.AND P0, PT, RZ, UR4, PT ;  /* 0x00000004ff007c0c */ /* 0x000fe2000bf05070 */
[----:B---3--:R-:W-:Y:S01]  /*10c10*/  IMAD.MOV.U32 R0, RZ, RZ, RZ ;  /* 0x000000ffff007224 */ /* 0x008fe200078e00ff */
[----:B------:R-:W-:Y:S02]  /*10c20*/  LOP3.LUT R23, R23, 0xffffffbf, RZ, 0xc0, !PT ;  /* 0xffffffbf17177812 */ /* 0x000fe400078ec0ff */
[----:B------:R-:W-:Y:S01]  /*10c30*/  ISETP.NE.AND.EX P1, PT, RZ, UR5, PT, P0 ;  /* 0x00000005ff007c0c */ /* 0x000fe2000bf25300 */
[----:B------:R-:W-:Y:S02]  /*10c40*/  ULDC.64 UR4, c[0x0][0xa00] ;  /* 0x0002800000047ab9 */ /* 0x000fe40000000a00 */
[----:B------:R-:W-:Y:S01]  /*10c50*/  ISETP.NE.U32.AND P0, PT, RZ, UR4, PT ;  /* 0x00000004ff007c0c */ /* 0x000fe2000bf05070 */
[----:B0-----:R-:W0:Y:S03]  /*10c60*/  LDC.64 R2, c[0x0][0xa00] ;  /* 0x00028000ff027b82 */ /* 0x001e260000000a00 */
[----:B------:R-:W-:Y:S01]  /*10c70*/  ISETP.NE.AND.EX P2, PT, RZ, UR5, PT, P0 ;  /* 0x00000005ff007c0c */ /* 0x000fe2000bf45300 */
[----:B------:R-:W-:-:S05]  /*10c80*/  ULDC.64 UR4, c[0x0][0x418] ;  /* 0x0001060000047ab9 */ /* 0x000fca0000000a00 */
[----:B-1----:R-:W1:Y:S07]  /*10c90*/  @P1 LDC.64 R4, c[0x0][0xa18] ;  /* 0x00028600ff041b82 */ /* 0x002e6e0000000a00 */
[----:B------:R-:W-:Y:S01]  /*10ca0*/  @P2 LOP3.LUT R23, R23, 0x40, RZ, 0xfc, !PT ;  /* 0x0000004017172812 */ /* 0x000fe200078efcff */
[----:B0-----:R-:W-:-:S05]  /*10cb0*/  IMAD.WIDE R2, R19, 0x4, R2 ;  /* 0x0000000413027825 */ /* 0x001fca00078e0202 */
[----:B------:R-:W3:Y:S01]  /*10cc0*/  @P2 LDG.E R0, desc[UR54][R2.64] ;  /* 0x0000003602002981 */ /* 0x000ee2000c1e1900 */
[----:B-1----:R-:W-:-:S05]  /*10cd0*/  @P1 IMAD.WIDE R4, R19, 0x4, R4 ;  /* 0x0000000413041825 */ /* 0x002fca00078e0204 */
[----:B------:R0:W5:Y:S01]  /*10ce0*/  @P1 LDG.E R28, desc[UR54][R4.64] ;  /* 0x00000036041c1981 */ /* 0x000162000c1e1900 */
        /* <DEDUP_REMOVED lines=8> */
[----:B-1----:R-:W-:Y:S01]  /*10d70*/  IMAD.U32 R0, RZ, RZ, UR4 ;  /* 0x00000004ff007e24 */ /* 0x002fe2000f8e00ff */
[----:B------:R-:W-:Y:S06]  /*10d80*/  @P1 BRA `(.L_x_1170) ;  /* 0x0000000000181947 */ /* 0x000fec0003800000 */
[----:B------:R-:W-:Y:S02]  /*10d90*/  ULDC UR4, c[0x0][0x288] ;  /* 0x0000a20000047ab9 */ /* 0x000fe40000000800 */
[----:B-----5:R-:W-:Y:S01]  /*10da0*/  IMAD.U32 R28, RZ, RZ, UR4 ;  /* 0x00000004ff1c7e24 */ /* 0x020fe2000f8e00ff */
[----:B------:R-:W-:Y:S06]  /*10db0*/  @!P2 BRA `(.L_x_1170) ;  /* 0x00000000000ca947 */ /* 0x000fec0003800000 */
[----:B0-----:R-:W2:Y:S04]  /*10dc0*/  LDG.E R5, desc[UR54][R2.64] ;  /* 0x0000003602057981 */ /* 0x001ea8000c1e1900 */
[----:B------:R-:W2:Y:S02]  /*10dd0*/  LDG.E R28, desc[UR54][R2.64+0x4] ;  /* 0x00000436021c7981 */ /* 0x000ea4000c1e1900 */
[----:B--2---:R-:W-:-:S07]  /*10de0*/  IMAD.IADD R28, R28, 0x1, -R5 ;  /* 0x000000011c1c7824 */ /* 0x004fce00078e0a05 */
.L_x_1170:
[----:B------:R-:W-:Y:S02]  /*10df0*/  ULDC.64 UR4, c[0x0][0xa20] ;  /* 0x0002880000047ab9 */ /* 0x000fe40000000a00 */
[----:B------:R-:W-:-:S04]  /*10e00*/  ISETP.NE.U32.AND P0, PT, RZ, UR4, PT ;  /* 0x00000004ff007c0c */ /* 0x000fc8000bf05070 */
[----:B------:R-:W-:-:S13]  /*10e10*/  ISETP.NE.AND.EX P0, PT, RZ, UR5, PT, P0 ;  /* 0x00000005ff007c0c */ /* 0x000fda000bf05300 */
[----:B------:R-:W-:Y:S05]  /*10e20*/  @!P0 BRA `(.L_x_1171) ;  /* 0x0000000000108947 */ /* 0x000fea0003800000 */
[----:B------:R-:W1:Y:S02]  /*10e30*/  LDC.64 R2, c[0x0][0xa20] ;  /* 0x00028800ff027b82 */ /* 0x000e640000000a00 */
[----:B-1----:R-:W-:-:S05]  /*10e40*/  IMAD.WIDE R2, R19, 0x4, R2 ;  /* 0x0000000413027825 */ /* 0x002fca00078e0202 */
[----:B------:R1:W5:Y:S01]  /*10e50*/  LDG.E R0, desc[UR54][R2.64] ;  /* 0x0000003602007981 */ /* 0x000362000c1e1900 */
[----:B------:R-:W-:Y:S05]  /*10e60*/  BRA `(.L_x_1172) ;  /* 0x0000000000247947 */ /* 0x000fea0003800000 */
.L_x_1171:
[----:B------:R-:W-:Y:S02]  /*10e70*/  ULDC.64 UR4, c[0x0][0xa08] ;  /* 0x0002820000047ab9 */ /* 0x000fe40000000a00 */
[----:B------:R-:W-:-:S04]  /*10e80*/  ISETP.NE.U32.AND P0, PT, RZ, UR4, PT ;  /* 0x00000004ff007c0c */ /* 0x000fc8000bf05070 */
[----:B------:R-:W-:-:S13]  /*10e90*/  ISETP.NE.AND.EX P0, PT, RZ, UR5, PT, P0 ;  /* 0x00000005ff007c0c */ /* 0x000fda000bf05300 */
[----:B------:R-:W-:Y:S05]  /*10ea0*/  @!P0 BRA `(.L_x_1172) ;  /* 0x0000000000148947 */ /* 0x000fea0003800000 */
[----:B------:R-:W1:Y:S02]  /*10eb0*/  LDC.64 R2, c[0x0][0xa08] ;  /* 0x00028200ff027b82 */ /* 0x000e640000000a00 */
[----:B-1----:R-:W-:-:S05]  /*10ec0*/  IMAD.WIDE R2, R19, 0x4, R2 ;  /* 0x0000000413027825 */ /* 0x002fca00078e0202 */
[----:B------:R-:W2:Y:S04]  /*10ed0*/  LDG.E R0, desc[UR54][R2.64] ;  /* 0x0000003602007981 */ /* 0x000ea8000c1e1900 */
[----:B0-----:R-:W2:Y:S02]  /*10ee0*/  LDG.E R5, desc[UR54][R2.64+0x4] ;  /* 0x0000043602057981 */ /* 0x001ea4000c1e1900 */
[----:B--2---:R-:W-:-:S07]  /*10ef0*/  IMAD.IADD R0, R5, 0x1, -R0 ;  /* 0x0000000105007824 */ /* 0x004fce00078e0a00 */
.L_x_1172:
[----:B-1----:R-:W1:Y:S01]  /*10f00*/  LDC R2, c[0x0][0x448] ;  /* 0x00011200ff027b82 */ /* 0x002e620000000800 */
[----:B------:R-:W-:Y:S01]  /*10f10*/  IMAD R27, R17, 0xc0, RZ ;  /* 0x000000c0111b7824 */ /* 0x000fe200078e02ff */
[----:B------:R-:W-:Y:S01]  /*10f20*/  LOP3.LUT R23, R23, 0xfffffff7, RZ, 0xc0, !PT ;  /* 0xfffffff717177812 */ /* 0x000fe200078ec0ff */
[----:B-----5:R-:W-:Y:S02]  /*10f30*/  IMAD.IADD R7, R0, 0x1, -R24 ;  /* 0x0000000100077824 */ /* 0x020fe400078e0a18 */
[----:B------:R-:W-:-:S03]  /*10f40*/  VIADD R3, R27, 0xbf ;  /* 0x000000bf1b037836 */ /* 0x000fc60000000000 */
[----:B------:R-:W-:Y:S01]  /*10f50*/  IADD3 R0, R7, 0x1, -R28 ;  /* 0x0000000107007810 */ /* 0x000fe20007ffe81c */
[----:B------:R2:W-:Y:S01]  /*10f60*/  STL [R1+0xc], R7 ;  /* 0x00000c0701007387 */ /* 0x0005e20000100800 */
[----:B-1----:R-:W-:-:S13]  /*10f70*/  ISETP.NE.AND P2, PT, R2, 0x1, PT ;  /* 0x000000010200780c */ /* 0x002fda0003f45270 */
[----:B0-----:R-:W0:Y:S01]  /*10f80*/  @P2 LDC R4, c[0x0][0x44c] ;  /* 0x00011300ff042b82 */ /* 0x001e220000000800 */
[----:B------:R-:W-:-:S07]  /*10f90*/  @P2 LOP3.LUT R23, R23, 0x8, RZ, 0xfc, !PT ;  /* 0x0000000817172812 */ /* 0x000fce00078efcff */
[----:B------:R-:W1:Y:S01]  /*10fa0*/  @P2 LDC R2, c[0x0][0x450] ;  /* 0x00011400ff022b82 */ /* 0x000e620000000800 */
[----:B0-----:R-:W-:-:S05]  /*10fb0*/  @P2 IMAD.HI.U32 R5, R3, R4, RZ ;  /* 0x0000000403052227 */ /* 0x001fca00078e00ff */
[----:B-1----:R-:W-:-:S05]  /*10fc0*/  @P2 SHF.R.U32.HI R3, RZ, R2, R5 ;  /* 0x00000002ff032219 */ /* 0x002fca0000011605 */
[----:B------:R-:W-:Y:S02]  /*10fd0*/  IMAD.IADD R0, R0, 0x1, R3 ;  /* 0x0000000100007824 */ /* 0x000fe400078e0203 */
[----:B------:R-:W0:Y:S02]  /*10fe0*/  LDC.64 R2, c[0x0][0x9e0] ;  /* 0x00027800ff027b82 */ /* 0x000e240000000a00 */
[----:B0-----:R-:W-:Y:S01]  /*10ff0*/  ISETP.GE.AND P1, PT, R3, 0x1, PT ;  /* 0x000000010300780c */ /* 0x001fe20003f26270 */
[----:B------:R-:W-:-:S12]  /*11000*/  IMAD.IADD R2, R0, 0x1, R2 ;  /* 0x0000000100027824 */ /* 0x000fd800078e0202 */
[----:B--2---:R-:W-:Y:S05]  /*11010*/  @!P1 BRA `(.L_x_1173) ;  /* 0x0000000000489947 */ /* 0x004fea0003800000 */
[C---:B------:R-:W-:Y:S01]  /*11020*/  ISETP.GT.AND P0, PT, R0.reuse, RZ, PT ;  /* 0x000000ff0000720c */ /* 0x040fe20003f04270 */
[----:B------:R-:W-:Y:S01]  /*11030*/  BSSY B0, `(.L_x_1174) ;  /* 0x000000e000007945 */ /* 0x000fe20003800000 */
[----:B------:R-:W-:-:S11]  /*11040*/  VIADD R6, R0, 0xffffffff ;  /* 0xffffffff00067836 */ /* 0x000fd60000000000 */
[----:B------:R-:W-:Y:S05]  /*11050*/  @P0 BRA `(.L_x_1175) ;  /* 0x00000000001c0947 */ /* 0x000fea0003800000 */
[----:B------:R-:W-:Y:S01]  /*11060*/  ISETP.NE.AND P0, PT, R3, 0x1, PT ;  /* 0x000000010300780c */ /* 0x000fe20003f05270 */
[----:B------:R-:W-:-:S12]  /*11070*/  IMAD.MOV R0, RZ, RZ, -R0 ;  /* 0x000000ffff007224 */ /* 0x000fd800078e0a00 */
[----:B------:R-:W0:Y:S02]  /*11080*/  @P0 LDC.64 R4, c[0x0][0x9e8] ;  /* 0x00027a00ff040b82 */ /* 0x000e240000000a00 */
[----:B0-----:R-:W-:-:S05]  /*11090*/  @P0 IMAD.HI.U32 R4, R0, R4, RZ ;  /* 0x0000000400040227 */ /* 0x001fca00078e00ff */
[----:B------:R-:W-:-:S04]  /*110a0*/  @P0 SHF.R.U32.HI R0, RZ, R5, R4 ;  /* 0x00000005ff000219 */ /* 0x000fc80000011604 */
[----:B------:R-:W-:Y:S01]  /*110b0*/  LOP3.LUT R6, RZ, R0, RZ, 0x33, !PT ;  /* 0x00000000ff067212 */ /* 0x000fe200078e33ff */
[----:B------:R-:W-:Y:S06]  /*110c0*/  BRA `(.L_x_1176) ;  /* 0x0000000000107947 */ /* 0x000fec0003800000 */
.L_x_1175:
[----:B------:R-:W-:-:S13]  /*110d0*/  ISETP.NE.AND P0, PT, R3, 0x1, PT ;  /* 0x000000010300780c */ /* 0x000fda0003f05270 */
[----:B------:R-:W0:Y:S02]  /*110e0*/  @P0 LDC.64 R4, c[0x0][0x9e8] ;  /* 0x00027a00ff040b82 */ /* 0x000e240000000a00 */
[----:B0-----:R-:W-:-:S05]  /*110f0*/  @P0 IMAD.HI.U32 R4, R6, R4, RZ ;  /* 0x0000000406040227 */ /* 0x001fca00078e00ff */
[----:B------:R-:W-:-:S07]  /*11100*/  @P0 SHF.R.U32.HI R6, RZ, R5, R4 ;  /* 0x00000005ff060219 */ /* 0x000fce0000011604 */
.L_x_1176:
[----:B------:R-:W-:Y:S05]  /*11110*/  BSYNC B0 ;  /* 0x0000000000007941 */ /* 0x000fea0003800000 */
.L_x_1174:
[----:B------:R-:W-:-:S05]  /*11120*/  IMAD R5, R6, R3, R3 ;  /* 0x0000000306057224 */ /* 0x000fca00078e0203 */
[----:B------:R-:W-:-:S07]  /*11130*/  VIMNMX R2, R2, R5, PT ;  /* 0x0000000502027248 */ /* 0x000fce0003fe0100 */
.L_x_1173:
[----:B------:R-:W0:Y:S01]  /*11140*/  @P2 LDC R0, c[0x0][0x44c] ;  /* 0x00011300ff002b82 */ /* 0x000e220000000800 */
[----:B------:R-:W-:Y:S01]  /*11150*/  VIADD R2, R2, 0x7f ;  /* 0x0000007f02027836 */ /* 0x000fe20000000000 */
[----:B------:R-:W-:-:S06]  /*11160*/  ULDC UR4, c[0x0][0x9dc] ;  /* 0x0002770000047ab9 */ /* 0x000fcc0000000800 */
[----:B------:R-:W1:Y:S01]  /*11170*/  @P2 LDC R4, c[0x0][0x450] ;  /* 0x00011400ff042b82 */ /* 0x000e620000000800 */
[----:B0-----:R-:W-:-:S04]  /*11180*/  @P2 IMAD.HI.U32 R5, R27, R0, RZ ;  /* 0x000000001b052227 */ /* 0x001fc800078e00ff */
[----:B------:R-:W-:Y:S01]  /*11190*/  IMAD.MOV.U32 R0, RZ, RZ, R27 ;  /* 0x000000ffff007224 */ /* 0x000fe200078e001b */
[----:B-1----:R-:W-:Y:S01]  /*111a0*/  @P2 SHF.R.U32.HI R0, RZ, R4, R5 ;  /* 0x00000004ff002219 */ /* 0x002fe20000011605 */
[----:B------:R-:W-:Y:S01]  /*111b0*/  VIADD R4, R7, 0x7f ;  /* 0x0000007f07047836 */ /* 0x000fe20000000000 */
[----:B------:R-:W-:-:S04]  /*111c0*/  SHF.R.S32.HI R5, RZ, 0x1f, R2 ;  /* 0x0000001fff057819 */ /* 0x000fc80000011402 */
[----:B------:R-:W-:Y:S02]  /*111d0*/  LEA.HI R2, R5, R2, RZ, 0x7 ;  /* 0x0000000205027211 */ /* 0x000fe400078f38ff */
[----:B------:R-:W-:Y:S02]  /*111e0*/  SHF.R.S32.HI R5, RZ, 0x1f, R4 ;  /* 0x0000001fff057819 */ /* 0x000fe40000011404 */
[----:B------:R-:W-:Y:S02]  /*111f0*/  SHF.R.S32.HI R2, RZ, 0x7, R2 ;  /* 0x00000007ff027819 */ /* 0x000fe40000011402 */
[----:B------:R-:W-:-:S04]  /*11200*/  LEA.HI R5, R5, R4, RZ, 0x7 ;  /* 0x0000000405057211 */ /* 0x000fc800078f38ff */
[----:B------:R-:W-:-:S04]  /*11210*/  SHF.R.S32.HI R5, RZ, 0x7, R5 ;  /* 0x00000007ff057819 */ /* 0x000fc80000011405 */
[----:B------:R-:W-:Y:S02]  /*11220*/  VIMNMX R26, R5, R2, PT ;  /* 0x00000002051a7248 */ /* 0x000fe40003fe0100 */
[----:B------:R-:W-:-:S03]  /*11230*/  IADD3 R2, R0, R7, -R28 ;  /* 0x0000000700027210 */ /* 0x000fc60007ffe81c */
[----:B------:R0:W-:Y:S02]  /*11240*/  STL [R1+0x28], R26 ;  /* 0x0000281a01007387 */ /* 0x0001e40000100800 */
[----:B------:R-:W-:Y:S01]  /*11250*/  VIADD R0, R2, -UR4 ;  /* 0x8000000402007c36 */ /* 0x000fe20008000000 */
[----:B------:R-:W-:Y:S06]  /*11260*/  @!P1 BRA `(.L_x_1177) ;  /* 0x0000000000449947 */ /* 0x000fec0003800000 */
[----:B------:R-:W-:Y:S01]  /*11270*/  ISETP.GT.AND P0, PT, R2, -0x1, PT ;  /* 0xffffffff0200780c */ /* 0x000fe20003f04270 */
[----:B------:R-:W-:-:S12]  /*11280*/  BSSY B0, `(.L_x_1178) ;  /* 0x000000d000007945 */ /* 0x000fd80003800000 */
[----:B------:R-:W-:Y:S05]  /*11290*/  @P0 BRA `(.L_x_1179) ;  /* 0x00000000001c0947 */ /* 0x000fea0003800000 */
[----:B------:R-:W-:Y:S02]  /*112a0*/  ISETP.NE.AND P0, PT, R3, 0x1, PT ;  /* 0x000000010300780c */ /* 0x000fe40003f05270 */
[----:B------:R-:W-:-:S11]  /*112b0*/  LOP3.LUT R2, RZ, R2, RZ, 0x33, !PT ;  /* 0x00000002ff027212 */ /* 0x000fd600078e33ff */
[----:B------:R-:W1:Y:S02]  /*112c0*/  @P0 LDC.64 R4, c[0x0][0x9e8] ;  /* 0x00027a00ff040b82 */ /* 0x000e640000000a00 */
[----:B-1----:R-:W-:-:S05]  /*112d0*/  @P0 IMAD.HI.U32 R4, R2, R4, RZ ;  /* 0x0000000402040227 */ /* 0x002fca00078e00ff */
[----:B------:R-:W-:-:S04]  /*112e0*/  @P0 SHF.R.U32.HI R2, RZ, R5, R4 ;  /* 0x00000005ff020219 */ /* 0x000fc80000011604 */
[----:B------:R-:W-:Y:S01]  /*112f0*/  LOP3.LUT R2, RZ, R2, RZ, 0x33, !PT ;  /* 0x00000002ff027212 */ /* 0x000fe200078e33ff */
[----:B------:R-:W-:Y:S06]  /*11300*/  BRA `(.L_x_1180) ;  /* 0x0000000000107947 */ /* 0x000fec0003800000 */
.L_x_1179:
[----:B------:R-:W-:-:S13]  /*11310*/  ISETP.NE.AND P0, PT, R3, 0x1, PT ;  /* 0x000000010300780c */ /* 0x000fda0003f05270 */
[----:B------:R-:W1:Y:S02]  /*11320*/  @P0 LDC.64 R4, c[0x0][0x9e8] ;  /* 0x00027a00ff040b82 */ /* 0x000e640000000a00 */
[----:B-1----:R-:W-:-:S05]  /*11330*/  @P0 IMAD.HI.U32 R4, R2, R4, RZ ;  /* 0x0000000402040227 */ /* 0x002fca00078e00ff */
[----:B------:R-:W-:-:S07]  /*11340*/  @P0 SHF.R.U32.HI R2, RZ, R5, R4 ;  /* 0x00000005ff020219 */ /* 0x000fce0000011604 */
.L_x_1180:
[----:B------:R-:W-:Y:S05]  /*11350*/  BSYNC B0 ;  /* 0x0000000000007941 */ /* 0x000fea0003800000 */
.L_x_1178:
[----:B------:R-:W-:-:S05]  /*11360*/  IMAD R3, R2, R3, RZ ;  /* 0x0000000302037224 */ /* 0x000fca00078e02ff */
[----:B------:R-:W-:-:S07]  /*11370*/  VIMNMX R0, R0, R3, !PT ;  /* 0x0000000300007248 */ /* 0x000fce0007fe0100 */
.L_x_1177:
[----:B------:R-:W-:Y:S01]  /*11380*/  SHF.R.S32.HI R3, RZ, 0x1f, R0 ;  /* 0x0000001fff037819 */ /* 0x000fe20000011400 */
[----:B------:R-:W-:Y:S03]  /*11390*/  BSSY B7, `(.L_x_1181) ;  /* 0x0000359000077945 */ /* 0x000fe60003800000 */
[----:B------:R-:W-:-:S04]  /*113a0*/  LEA.HI R3, R3, R0, RZ, 0x7 ;  /* 0x0000000003037211 */ /* 0x000fc800078f38ff */
[----:B------:R-:W-:-:S04]  /*113b0*/  SHF.R.S32.HI R3, RZ, 0x7, R3 ;  /* 0x00000007ff037819 */ /* 0x000fc80000011403 */
[----:B------:R-:W-:-:S04]  /*113c0*/  VIMNMX R2, RZ, R3, !PT ;  /* 0x00000003ff027248 */ /* 0x000fc80007fe0100 */
[----:B------:R-:W-:Y:S01]  /*113d0*/  ISETP.GT.AND P0, PT, R26, R2, PT ;  /* 0x000000021a00720c */ /* 0x000fe20003f04270 */
[----:B------:R1:W-:-:S12]  /*113e0*/  STL [R1+0x10], R2 ;  /* 0x0000100201007387 */ /* 0x0003d80000100800 */
[----:B-1----:R-:W-:Y:S05]  /*113f0*/  @P0 BRA `(.L_x_1182) ;  /* 0x0000000000440947 */ /* 0x002fea0003800000 */
[----:B------:R-:W1:Y:S02]  /*11400*/  S2R R2, SR_TID.X ;  /* 0x0000000000027919 */ /* 0x000e640000002100 */
[----:B-1----:R-:W-:-:S04]  /*11410*/  LOP3.LUT R2, R2, 0x7f, RZ, 0xc0, !PT ;  /* 0x0000007f02027812 */ /* 0x002fc800078ec0ff */
[----:B------:R-:W-:-:S13]  /*11420*/  ISETP.NE.AND P0, PT, R2, RZ, PT ;  /* 0x000000ff0200720c */ /* 0x000fda0003f05270 */
[----:B------:R-:W-:Y:S05]  /*11430*/  @P0 BRA `(.L_x_1183) ;  /* 0x0000003400380947 */ /* 0x000fea0003800000 */
[----:B------:R-:W1:Y:S01]  /*11440*/  S2R R5, SR_LANEID ;  /* 0x0000000000057919 */ /* 0x000e620000000000 */
[----:B------:R-:W-:Y:S01]  /*11450*/  VOTEU.ANY UR4, UPT, PT ;  /* 0x0000000000047886 */ /* 0x000fe200038e0100 */
[----:B------:R-:W2:Y:S01]  /*11460*/  LDC.64 R2, c[0x0][0xc60] ;  /* 0x00031800ff027b82 */ /* 0x000ea20000000a00 */
[----:B------:R-:W1:Y:S02]  /*11470*/  FLO.U32 R0, UR4 ;  /* 0x0000000400007d00 */ /* 0x000e6400080e0000 */
[----:B-1----:R-:W-:-:S06]  /*11480*/  ISETP.EQ.U32.AND P0, PT, R0, R5, PT ;  /* 0x000000050000720c */ /* 0x002fcc0003f02070 */
[----:B------:R-:W2:Y:S07]  /*11490*/  POPC R5, UR4 ;  /* 0x0000000400057d09 */ /* 0x000eae0008000000 */
[----:B--2---:R-:W2:Y:S01]  /*114a0*/  @P0 ATOMG.E.ADD.STRONG.GPU PT, R3, desc[UR54][R2.64], R5 ;  /* 0x00000005020309a8 */ /* 0x004ea200081ee1f6 */
[----:B------:R-:W1:Y:S02]  /*114b0*/  S2R R4, SR_LTMASK ;  /* 0x0000000000047919 */ /* 0x000e640000003900 */
[----:B-1----:R-:W-:-:S04]  /*114c0*/  LOP3.LUT R4, R4, UR4, RZ, 0xc0, !PT ;  /* 0x0000000404047c12 */ /* 0x002fc8000f8ec0ff */
[----:B------:R-:W1:Y:S01]  /*114d0*/  POPC R7, R4 ;  /* 0x0000000400077309 */ /* 0x000e620000000000 */
[----:B--2---:R-:W1:Y:S02]  /*114e0*/  SHFL.IDX PT, R0, R3, R0, 0x1f ;  /* 0x00001f0003007589 */ /* 0x004e6400000e0000 */
[----:B-1----:R-:W-:Y:S01]  /*114f0*/  IADD3 R16, R0, UR37, R7 ;  /* 0x0000002500107c10 */ /* 0x002fe2000fffe007 */
[----:B------:R-:W-:Y:S06]  /*11500*/  BRA `(.L_x_1183) ;  /* 0x0000003400047947 */ /* 0x000fec0003800000 */
.L_x_1182:
        /* <DEDUP_REMOVED lines=20> */
.L_x_1185:
[----:B------:R-:W-:Y:S05]  /*11650*/  BSYNC B6 ;  /* 0x0000000000067941 */ /* 0x000fea0003800000 */
.L_x_1184:
        /* <DEDUP_REMOVED lines=20> */
.L_x_1188:
        /* <DEDUP_REMOVED lines=15> */
.L_x_1187:
[----:B------:R-:W-:Y:S05]  /*11890*/  BSYNC B6 ;  /* 0x0000000000067941 */ /* 0x000fea0003800000 */
.L_x_1186:
[----:B------:R-:W-:Y:S01]  /*118a0*/  ULDC.64 UR4, c[0x0][0x9f8] ;  /* 0x00027e0000047ab9 */ /* 0x000fe20000000a00 */
[----:B------:R-:W2:Y:S01]  /*118b0*/  LDL R17, [R1+0xc] ;  /* 0x00000c0001117983 */ /* 0x000ea20000100800 */
[----:B------:R-:W-:Y:S01]  /*118c0*/  ISETP.NE.U32.AND P0, PT, RZ, UR4, PT ;  /* 0x00000004ff007c0c */ /* 0x000fe2000bf05070 */
[----:B------:R-:W-:Y:S01]  /*118d0*/  IMAD.MOV.U32 R7, RZ, RZ, R19 ;  /* 0x000000ffff077224 */ /* 0x000fe200078e0013 */
[----:B------:R-:W1:Y:S01]  /*118e0*/  LDC R9, c[0x0][0x430] ;  /* 0x00010c00ff097b82 */ /* 0x000e620000000800 */
[----:B------:R-:W3:Y:S01]  /*118f0*/  S2R R21, SR_TID.X ;  /* 0x0000000000157919 */ /* 0x000ee20000002100 */
[----:B------:R-:W-:Y:S01]  /*11900*/  ISETP.NE.AND.EX P0, PT, RZ, UR5, PT, P0 ;  /* 0x00000005ff007c0c */ /* 0x000fe2000bf05300 */
[----:B------:R-:W4:Y:S01]  /*11910*/  S2R R20, SR_TID.X ;  /* 0x0000000000147919 */ /* 0x000f220000002100 */
[----:B0-----:R-:W-:Y:S01]  /*11920*/  VIADD R26, R26, 0xffffffff ;  /* 0xffffffff1a1a7836 */ /* 0x001fe20000000000 */
[----:B------:R-:W-:Y:S01]  /*11930*/  LOP3.LUT R23, R23, 0xffffffdf, RZ, 0xc0, !PT ;  /* 0xffffffdf17177812 */ /* 0x000fe200078ec0ff */
[----:B------:R-:W-:-:S09]  /*11940*/  ULDC UR4, c[0x0][0x2f4] ;  /* 0x0000bd0000047ab9 */ /* 0x000fd20000000800 */
[----:B------:R-:W0:Y:S02]  /*11950*/  @P0 LDC.64 R2, c[0x0][0x9f8] ;  /* 0x00027e00ff020b82 */ /* 0x000e240000000a00 */
[----:B0-----:R-:W-:-:S05]  /*11960*/  @P0 IMAD.WIDE R2, R19, 0x4, R2 ;  /* 0x0000000413020825 */ /* 0x001fca00078e0202 */
[----:B------:R0:W2:Y:S01]  /*11970*/  @P0 LDG.E R7, desc[UR54][R2.64] ;  /* 0x0000003602070981 */ /* 0x0000a2000c1e1900 */
[----:B-1----:R-:W-:Y:S01]  /*11980*/  ISETP.NE.AND P1, PT, R9, 0x1, PT ;  /* 0x000000010900780c */ /* 0x002fe20003f25270 */
[----:B---3--:R-:W-:Y:S01]  /*11990*/  IMAD.SHL.U32 R21, R21, 0x20, RZ ;  /* 0x0000002015157824 */ /* 0x008fe200078e00ff */
[----:B----4-:R-:W-:Y:S01]  /*119a0*/  LOP3.LUT R20, R20, 0x7f, RZ, 0xc0, !PT ;  /* 0x0000007f14147812 */ /* 0x010fe200078ec0ff */
[----:B------:R-:W-:-:S03]  /*119b0*/  IMAD.SHL.U32 R8, R26, 0x80, RZ ;  /* 0x000000801a087824 */ /* 0x000fc600078e00ff */
[----:B------:R-:W-:Y:S02]  /*119c0*/  SHF.R.U32.HI R20, RZ, 0x2, R20 ;  /* 0x00000002ff147819 */ /* 0x000fe40000011614 */
[----:B------:R-:W-:-:S04]  /*119d0*/  LOP3.LUT R21, R21, 0x60, RZ, 0xc0, !PT ;  /* 0x0000006015157812 */ /* 0x000fc800078ec0ff */
[----:B------:R-:W-:Y:S01]  /*119e0*/  LOP3.LUT R5, R8, R20, R21, 0xfe, !PT ;  /* 0x0000001408057212 */ /* 0x000fe200078efe15 */
[----:B------:R-:W1:Y:S01]  /*119f0*/  @P1 LDC R6, c[0x0][0x434] ;  /* 0x00010d00ff061b82 */ /* 0x000e620000000800 */
[----:B------:R-:W-:-:S07]  /*11a00*/  @P1 LOP3.LUT R23, R23, 0x20, RZ, 0xfc, !PT ;  /* 0x0000002017171812 */ /* 0x000fce00078efcff */
[----:B------:R-:W3:Y:S01]  /*11a10*/  @P1 LDC R0, c[0x0][0x438] ;  /* 0x00010e00ff001b82 */ /* 0x000ee20000000800 */
[----:B------:R-:W-:Y:S01]  /*11a20*/  LOP3.LUT R23, R23, 0xfffffffb, RZ, 0xc0, !PT ;  /* 0xfffffffb17177812 */ /* 0x000fe200078ec0ff */
[----:B------:R-:W-:Y:S01]  /*11a30*/  UMOV UR5, 0xffffffff ;  /* 0xffffffff00057882 */ /* 0x000fe20000000000 */
[C---:B--2---:R-:W-:Y:S01]  /*11a40*/  ISETP.GE.AND P0, PT, R5.reuse, R17, PT ;  /* 0x000000110500720c */ /* 0x044fe20003f06270 */
[----:B------:R-:W-:-:S04]  /*11a50*/  IMAD.IADD R5, R5, 0x1, R24 ;  /* 0x0000000105057824 */ /* 0x000fc800078e0218 */
[----:B-1----:R-:W-:-:S04]  /*11a60*/  @P1 IMAD.HI.U32 R6, R5, R6, RZ ;  /* 0x0000000605061227 */ /* 0x002fc800078e00ff */
[----:B------:R-:W-:Y:S01]  /*11a70*/  IMAD.MOV.U32 R4, RZ, RZ, R5 ;  /* 0x000000ffff047224 */ /* 0x000fe200078e0005 */
[----:B---3--:R-:W-:-:S03]  /*11a80*/  @P1 SHF.R.U32.HI R4, RZ, R0, R6 ;  /* 0x00000000ff041219 */ /* 0x008fc60000011606 */
[----:B0-----:R-:W0:Y:S02]  /*11a90*/  @!P0 LDC.64 R2, c[0x0][0x428] ;  /* 0x00010a00ff028b82 */ /* 0x001e240000000a00 */
[----:B------:R-:W-:-:S04]  /*11aa0*/  IMAD.MOV R0, RZ, RZ, -R4 ;  /* 0x000000ffff007224 */ /* 0x000fc800078e0a04 */
[----:B------:R-:W-:Y:S01]  /*11ab0*/  IMAD R0, R9, R0, R5 ;  /* 0x0000000009007224 */ /* 0x000fe200078e0205 */
[--C-:B------:R-:W-:Y:S01]  /*11ac0*/  @!P0 SHF.R.S32.HI R5, RZ, 0x1f, R4.reuse ;  /* 0x0000001fff058819 */ /* 0x100fe20000011404 */
[----:B------:R-:W1:Y:S01]  /*11ad0*/  S2R R9, SR_TID.X ;  /* 0x0000000000097919 */ /* 0x000e620000002100 */
[----:B------:R-:W-:Y:S01]  /*11ae0*/  SHF.R.S32.HI R6, RZ, 0x1f, R7 ;  /* 0x0000001fff067819 */ /* 0x000fe20000011407 */
[----:B------:R-:W-:Y:S01]  /*11af0*/  STL [R1+0x8], R7 ;  /* 0x0000080701007387 */ /* 0x000fe20000100800 */
[----:B0-----:R-:W-:-:S03]  /*11b00*/  @!P0 IMAD.WIDE.U32 R4, R7, R2, R4 ;  /* 0x0000000207048225 */ /* 0x001fc600078e0004 */
[----:B------:R0:W-:Y:S01]  /*11b10*/  STL [R1+0x18], R6 ;  /* 0x0000180601007387 */ /* 0x0001e20000100800 */
[----:B-1----:R-:W-:-:S05]  /*11b20*/  IMAD.SHL.U32 R17, R9, 0x8, RZ ;  /* 0x0000000809117824 */ /* 0x002fca00078e00ff */
[----:B------:R-:W-:Y:S01]  /*11b30*/  LOP3.LUT R17, R17, 0x18, RZ, 0xc0, !PT ;  /* 0x0000001811117812 */ /* 0x000fe200078ec0ff */
[----:B0-----:R-:W-:-:S04]  /*11b40*/  @!P0 IMAD R6, R6, R2, RZ ;  /* 0x0000000206068224 */ /* 0x001fc800078e02ff */
[----:B------:R-:W-:Y:S02]  /*11b50*/  @!P0 IMAD R6, R7, R3, R6 ;  /* 0x0000000307068224 */ /* 0x000fe400078e0206 */
[----:B------:R-:W0:Y:S01]  /*11b60*/  @!P0 LDC.64 R2, c[0x0][0x418] ;  /* 0x00010600ff028b82 */ /* 0x000e220000000a00 */
[----:B------:R-:W-:Y:S01]  /*11b70*/  ISETP.GE.AND P2, PT, R17, UR4, PT ;  /* 0x0000000411007c0c */ /* 0x000fe2000bf46270 */
[----:B------:R-:W-:Y:S01]  /*11b80*/  @!P0 IMAD.IADD R5, R5, 0x1, R6 ;  /* 0x0000000105058824 */ /* 0x000fe200078e0206 */
[C---:B------:R-:W-:Y:S02]  /*11b90*/  LOP3.LUT R10, R17.reuse, 0x20, RZ, 0xfc, !PT ;  /* 0x00000020110a7812 */ /* 0x040fe400078efcff */
[----:B------:R-:W-:-:S09]  /*11ba0*/  LOP3.LUT R9, R17, 0x40, RZ, 0xfc, !PT ;  /* 0x0000004011097812 */ /* 0x000fd200078efcff */
[----:B------:R-:W-:Y:S02]  /*11bb0*/  @P2 LOP3.LUT R23, R23, 0x4, RZ, 0xfc, !PT ;  /* 0x0000000417172812 */ /* 0x000fe400078efcff */
[----:B0-----:R-:W-:-:S04]  /*11bc0*/  @!P0 LEA R6, P1, R4, R2, 0x2 ;  /* 0x0000000204068211 */ /* 0x001fc800078210ff */
[----:B------:R-:W-:Y:S01]  /*11bd0*/  @!P0 LEA.HI.X R7, R4, R3, R5, 0x2, P1 ;  /* 0x0000000304078211 */ /* 0x000fe200008f1405 */
[----:B------:R-:W-:Y:S01]  /*11be0*/  IMAD.MOV.U32 R3, RZ, RZ, RZ ;  /* 0x000000ffff037224 */ /* 0x000fe200078e00ff */
[----:B------:R-:W-:Y:S02]  /*11bf0*/  ISETP.GE.AND P1, PT, R10, UR4, PT ;  /* 0x000000040a007c0c */ /* 0x000fe4000bf26270 */
[----:B------:R-:W-:-:S03]  /*11c00*/  LOP3.LUT R23, R23, 0xfffffffd, RZ, 0xc0, !PT ;  /* 0xfffffffd17177812 */ /* 0x000fc600078ec0ff */
[----:B------:R0:W5:Y:S01]  /*11c10*/  @!P0 LDG.E R3, desc[UR54][R6.64] ;  /* 0x0000003606038981 */ /* 0x000162000c1e1900 */
[----:B------:R-:W-:Y:S01]  /*11c20*/  ISETP.GE.AND P0, PT, R9, UR4, PT ;  /* 0x0000000409007c0c */ /* 0x000fe2000bf06270 */
[----:B------:R-:W-:-:S06]  /*11c30*/  IMAD.U32 R2, RZ, RZ, UR36 ;  /* 0x00000024ff027e24 */ /* 0x000fcc000f8e00ff */
[----:B------:R-:W-:-:S04]  /*11c40*/  @P1 LOP3.LUT R23, R23, 0x2, RZ, 0xfc, !PT ;  /* 0x0000000217171812 */ /* 0x000fc800078efcff */
[----:B------:R-:W-:-:S04]  /*11c50*/  LOP3.LUT R23, R23, 0xfffffffe, RZ, 0xc0, !PT ;  /* 0xfffffffe17177812 */ /* 0x000fc800078ec0ff */
[----:B------:R-:W-:Y:S01]  /*11c60*/  @P0 LOP3.LUT R23, R23, 0x1, RZ, 0xfc, !PT ;  /* 0x0000000117170812 */ /* 0x000fe200078efcff */
[----:B0-----:R-:W-:Y:S06]  /*11c70*/  BRA.DIV UR5, `(.L_x_1189) ;  /* 0x0000003e05f07947 */ /* 0x001fec000b800000 */
.L_x_1255:
[----:B------:R-:W-:Y:S02]  /*11c80*/  SHF.R.S32.HI R9, RZ, 0x1f, R18 ;  /* 0x0000001fff097819 */ /* 0x000fe40000011412 */
[----:B------:R-:W-:Y:S02]  /*11c90*/  ISETP.NE.AND P0, PT, R2, 0x3, PT ;  /* 0x000000030200780c */ /* 0x000fe40003f05270 */
[----:B------:R-:W-:Y:S01]  /*11ca0*/  LOP3.LUT R23, R23, 0xffffffef, RZ, 0xc0, !PT ;  /* 0xffffffef17177812 */ /* 0x000fe200078ec0ff */
[----:B------:R0:W-:Y:S10]  /*11cb0*/  STL [R1+0x4], R9 ;  /* 0x0000040901007387 */ /* 0x0001f40000100800 */
[----:B------:R-:W-:Y:S01]  /*11cc0*/  @P0 LOP3.LUT R23, R23, 0x10, RZ, 0xfc, !PT ;  /* 0x0000001017170812 */ /* 0x000fe200078efcff */
[----:B0-----:R-:W-:Y:S06]  /*11cd0*/  @!P0 BRA `(.L_x_1190) ;  /* 0x0000000000048947 */ /* 0x001fec0003800000 */
[----:B------:R-:W-:Y:S01]  /*11ce0*/  BPT.TRAP 0x1 ;  /* 0x000000040000795c */ /* 0x000fe20000300000 */
.L_x_1190:
        /* <DEDUP_REMOVED lines=22> */
[----:B------:R-:W-:-:S04]  /*11e50*/  SHF.L.U32 R4, R29, 0x1f, RZ ;  /* 0x0000001f1d047819 */ /* 0x000fc800000006ff */
[----:B------:R-:W0:Y:S02]  /*11e60*/  SYNCS.PHASECHK.TRANS64.TRYWAIT P0, [R2+URZ+0x2d840], R4 ;  /* 0x02d84004020075a7 */ /* 0x000e24000800017f */
[----:B0-----:R-:W-:Y:S05]  /*11e70*/  @!P0 BRA `(.L_x_1192) ;  /* 0x0000003c00a48947 */ /* 0x001fea0003800000 */
.L_x_1256:
[----:B------:R-:W-:Y:S05]  /*11e80*/  BSYNC B0 ;  /* 0x0000000000007941 */ /* 0x000fea0003800000 */
.L_x_1191:
[----:B------:R-:W2:Y:S01]  /*11e90*/  LDL R9, [R1+0x4] ;  /* 0x0000040001097983 */ /* 0x000ea20000100800 */
[----:B------:R-:W-:-:S03]  /*11ea0*/  ULDC.64 UR4, c[0x0][0x300] ;  /* 0x0000c00000047ab9 */ /* 0x000fc60000000a00 */
[----:B------:R-:W3:Y:S01]  /*11eb0*/  LDL R13, [R1+0xc] ;  /* 0x00000c00010d7983 */ /* 0x000ee20000100800 */
[----:B------:R-:W-:Y:S01]  /*11ec0*/  IMAD R6, R6, UR4, RZ ;  /* 0x0000000406067c24 */ /* 0x000fe2000f8e02ff */
[C---:B------:R-:W-:Y:S01]  /*11ed0*/  LOP3.LUT P4, RZ, R23.reuse, 0x4, RZ, 0xc0, !PT ;  /* 0x0000000417ff7812 */ /* 0x040fe2000788c0ff */
[C---:B0-----:R-:W-:Y:S01]  /*11ee0*/  IMAD.WIDE.U32 R4, R0.reuse, UR4, RZ ;  /* 0x0000000400047c25 */ /* 0x041fe2000f8e00ff */
[----:B------:R-:W0:Y:S01]  /*11ef0*/  S2R R10, SR_TID.X ;  /* 0x00000000000a7919 */ /* 0x000e220000002100 */
[C---:B------:R-:W-:Y:S02]  /*11f00*/  LOP3.LUT P3, RZ, R23.reuse, 0x2, RZ, 0xc0, !PT ;  /* 0x0000000217ff7812 */ /* 0x040fe4000786c0ff */
[----:B------:R-:W-:Y:S01]  /*11f10*/  IMAD R6, R0, UR5, R6 ;  /* 0x0000000500067c24 */ /* 0x000fe2000f8e0206 */
[----:B------:R-:W-:Y:S01]  /*11f20*/  ULDC.64 UR4, c[0x0][0x310] ;  /* 0x0000c40000047ab9 */ /* 0x000fe20000000a00 */
[----:B------:R-:W-:Y:S01]  /*11f30*/  LOP3.LUT P2, RZ, R23, 0x1, RZ, 0xc0, !PT ;  /* 0x0000000117ff7812 */ /* 0x000fe2000784c0ff */
[----:B------:R-:W-:-:S02]  /*11f40*/  IMAD R7, R7, UR4, RZ ;  /* 0x0000000407077c24 */ /* 0x000fc4000f8e02ff */
[----:B------:R-:W-:Y:S02]  /*11f50*/  IMAD.IADD R5, R5, 0x1, R6 ;  /* 0x0000000105057824 */ /* 0x000fe400078e0206 */
[C---:B------:R-:W-:Y:S02]  /*11f60*/  IMAD R7, R3.reuse, UR5, R7 ;  /* 0x0000000503077c24 */ /* 0x040fe4000f8e0207 */
[----:B------:R-:W-:Y:S01]  /*11f70*/  IMAD.WIDE.U32 R4, R3, UR4, R4 ;  /* 0x0000000403047c25 */ /* 0x000fe2000f8e0004 */
[----:B------:R-:W-:-:S03]  /*11f80*/  ULDC.64 UR4, c[0x0][0x308] ;  /* 0x0000c20000047ab9 */ /* 0x000fc60000000a00 */
[----:B------:R-:W-:Y:S02]  /*11f90*/  IMAD.IADD R5, R5, 0x1, R7 ;  /* 0x0000000105057824 */ /* 0x000fe400078e0207 */
[----:B------:R-:W-:Y:S01]  /*11fa0*/  IMAD.WIDE.U32 R4, R18, UR4, R4 ;  /* 0x0000000412047c25 */ /* 0x000fe2000f8e0004 */
[----:B0-----:R-:W-:-:S04]  /*11fb0*/  LOP3.LUT R12, R10, 0x7f, RZ, 0xc0, !PT ;  /* 0x0000007f0a0c7812 */ /* 0x001fc800078ec0ff */
[----:B------:R-:W-:Y:S01]  /*11fc0*/  SHF.R.U32.HI R12, RZ, 0x2, R12 ;  /* 0x00000002ff0c7819 */ /* 0x000fe2000001160c */
[----:B--2---:R-:W-:Y:S02]  /*11fd0*/  IMAD R6, R9, UR4, RZ ;  /* 0x0000000409067c24 */ /* 0x004fe4000f8e02ff */
[----:B------:R-:W0:Y:S02]  /*11fe0*/  S2R R9, SR_TID.X ;  /* 0x0000000000097919 */ /* 0x000e240000002100 */
[----:B------:R-:W-:Y:S01]  /*11ff0*/  IMAD R6, R18, UR5, R6 ;  /* 0x0000000512067c24 */ /* 0x000fe2000f8e0206 */
[----:B------:R-:W-:Y:S01]  /*12000*/  ULDC.64 UR4, c[0x0][0x2e8] ;  /* 0x0000ba0000047ab9 */ /* 0x000fe20000000a00 */
[----:B---3--:R-:W-:Y:S02]  /*12010*/  IADD3 R3, -R12, R13, -R8 ;  /* 0x0000000d0c037210 */ /* 0x008fe40007ffe908 */
[----:B------:R-:W-:Y:S01]  /*12020*/  IMAD.IADD R6, R5, 0x1, R6 ;  /* 0x0000000105067824 */ /* 0x000fe200078e0206 */
[----:B------:R-:W-:Y:S01]  /*12030*/  LEA R0, P0, R4, UR4, 0x1 ;  /* 0x0000000404007c11 */ /* 0x000fe2000f8008ff */
[----:B------:R-:W-:-:S03]  /*12040*/  UMOV UR4, 0xffffffff ;  /* 0xffffffff00047882 */ /* 0x000fc60000000000 */
[----:B------:R-:W-:Y:S02]  /*12050*/  LEA.HI.X R6, R4, UR5, R6, 0x1, P0 ;  /* 0x0000000504067c11 */ /* 0x000fe400080f0c06 */
        /* <DEDUP_REMOVED lines=12> */
[----:B------:R-:W1:Y:S01]  /*12120*/  SHFL.IDX PT, R4, R6, RZ, 0x1c1f ;  /* 0x001c1fff06047589 */ /* 0x000e6200000e0000 */
[----:B0-----:R-:W-:-:S05]  /*12130*/  @P0 LEA R5, P1, R9, R5, 0x1 ;  /* 0x0000000509050211 */ /* 0x001fca00078208ff */
[----:B-1----:R-:W-:Y:S01]  /*12140*/  @P0 IMAD.X R4, RZ, RZ, R4, P1 ;  /* 0x000000ffff040224 */ /* 0x002fe200008e0604 */
[----:B------:R-:W-:-:S04]  /*12150*/  ISETP.GE.AND P1, PT, R3, 0x21, PT ;  /* 0x000000210300780c */ /* 0x000fc80003f26270 */
        /* <DEDUP_REMOVED lines=32> */
.L_x_1266:
        /* <DEDUP_REMOVED lines=12> */
.L_x_1194:
        /* <DEDUP_REMOVED lines=11> */
.L_x_1195:
[----:B------:R1:W5:Y:S01]  /*124d0*/  LDL.LU R3, [R1] ;  /* 0x0000000001037983 */ /* 0x0003620000300800 */
[----:B------:R1:W-:Y:S02]  /*124e0*/  SYNCS.ARRIVE.TRANS64.A1T0 RZ, [R2+URZ+0x2d830], RZ ;  /* 0x02d830ff02ff79a7 */ /* 0x0003e4000810003f */
[----:B------:R-:W-:Y:S05]  /*124f0*/  WARPSYNC.ALL ;  /* 0x0000000000007948 */ /* 0x000fea0003800000 */
[----:B------:R-:W-:Y:S01]  /*12500*/  ULDC.64 UR4, c[0x0][0x298] ;  /* 0x0000a60000047ab9 */ /* 0x000fe20000000a00 */
[----:B------:R-:W-:Y:S01]  /*12510*/  BSSY B6, `(.L_x_1196) ;  /* 0x000001c000067945 */ /* 0x000fe20003800000 */
[----:B-1----:R-:W-:Y:S01]  /*12520*/  VIADD R2, R22, 0xc400 ;  /* 0x0000c40016027836 */ /* 0x002fe20000000000 */
[----:B------:R-:W-:Y:S04]  /*12530*/  BAR.SYNC.DEFER_BLOCKING 0x8, 0x200 ;  /* 0x0208000000007b1d */ /* 0x000fe80000010000 */
[----:B------:R-:W-:-:S02]  /*12540*/  LOP3.LUT P0, RZ, R2, 0x1bf, RZ, 0xc0, !PT ;  /* 0x000001bf02ff7812 */ /* 0x000fc4000780c0ff */
[----:B-----5:R-:W-:Y:S01]  /*12550*/  SHF.R.S32.HI R0, RZ, 0x1f, R3 ;  /* 0x0000001fff007819 */ /* 0x020fe20000011403 */
[----:B0-----:R-:W-:-:S04]  /*12560*/  IMAD.WIDE.U32 R4, R3, UR4, RZ ;  /* 0x0000000403047c25 */ /* 0x001fc8000f8e00ff */
[----:B------:R-:W-:Y:S01]  /*12570*/  IMAD R0, R0, UR4, RZ ;  /* 0x0000000400007c24 */ /* 0x000fe2000f8e02ff */
[----:B------:R0:W-:Y:S03]  /*12580*/  STL.64 [R1+0x20], R4 ;  /* 0x0000200401007387 */ /* 0x0001e60000100a00 */
[----:B------:R-:W-:-:S04]  /*12590*/  IMAD R0, R3, UR5, R0 ;  /* 0x0000000503007c24 */ /* 0x000fc8000f8e0200 */
[----:B------:R-:W-:-:S05]  /*125a0*/  IMAD.IADD R0, R5, 0x1, R0 ;  /* 0x0000000105007824 */ /* 0x000fca00078e0200 */
[----:B------:R0:W-:Y:S01]  /*125b0*/  STL [R1], R0 ;  /* 0x0000000001007387 */ /* 0x0001e20000100800 */
[----:B------:R-:W-:Y:S05]  /*125c0*/  @!P0 BRA `(.L_x_1197) ;  /* 0x0000000000408947 */ /* 0x000fea0003800000 */
[----:B------:R-:W-:Y:S01]  /*125d0*/  MOV R2, 0x0 ;  /* 0x0000000000027802 */ /* 0x000fe20000000f00 */
[----:B------:R-:W-:Y:S01]  /*125e0*/  ULDC.64 UR6, c[0x4][0x88] ;  /* 0x0100220000067ab9 */ /* 0x000fe20000000a00 */
[----:B------:R-:W-:Y:S01]  /*125f0*/  ULDC.64 UR8, c[0x4][0x90] ;  /* 0x0100240000087ab9 */ /* 0x000fe20000000a00 */
[----:B------:R-:W-:Y:S01]  /*12600*/  ULDC.64 UR4, c[0x4][0x20] ;  /* 0x0100080000047ab9 */ /* 0x000fe20000000a00 */
[----:B0-----:R-:W-:Y:S02]  /*12610*/  IMAD.U32 R4, RZ, RZ, UR6 ;  /* 0x00000006ff047e24 */ /* 0x001fe4000f8e00ff */
        /* <DEDUP_REMOVED lines=11> */
.L_x_1197:
[----:B------:R-:W-:Y:S05]  /*126d0*/  BSYNC B6 ;  /* 0x0000000000067941 */ /* 0x000fea0003800000 */
.L_x_1196:
[----:B------:R-:W2:Y:S01]  /*126e0*/  LDL.LU R21, [R1] ;  /* 0x0000000001157983 */ /* 0x000ea20000300800 */
[----:B------:R-:W1:Y:S01]  /*126f0*/  LDC R6, c[0x0][0x448] ;  /* 0x00011200ff067b82 */ /* 0x000e620000000800 */
[----:B------:R-:W-:Y:S01]  /*12700*/  ULDC.64 UR4, c[0x0][0x2d8] ;  /* 0x0000b60000047ab9 */ /* 0x000fe20000000a00 */
[----:B------:R-:W-:Y:S01]  /*12710*/  LOP3.LUT P6, RZ, R23, 0x40, RZ, 0xc0, !PT ;  /* 0x0000004017ff7812 */ /* 0x000fe200078cc0ff */
[----:B------:R-:W2:Y:S01]  /*12720*/  LDL.LU.64 R2, [R1+0x20] ;  /* 0x0000200001027983 */ /* 0x000ea20000300a00 */
[----:B0-----:R-:W-:Y:S01]  /*12730*/  SHF.R.S32.HI R5, RZ, 0x1f, R19 ;  /* 0x0000001fff057819 */ /* 0x001fe20000011413 */
[----:B------:R-:W-:Y:S01]  /*12740*/  ULDC.64 UR6, c[0x0][0x2c8] ;  /* 0x0000b20000067ab9 */ /* 0x000fe20000000a00 */
[----:B------:R-:W-:Y:S01]  /*12750*/  ULDC.64 UR8, c[0x0][0x280] ;  /* 0x0000a00000087ab9 */ /* 0x000fe20000000a00 */
[----:B------:R-:W3:Y:S01]  /*12760*/  LDL R20, [R1+0x4] ;  /* 0x0000040001147983 */ /* 0x000ee20000100800 */
[----:B------:R-:W-:Y:S01]  /*12770*/  SEL R5, R5, RZ, !P6 ;  /* 0x000000ff05057207 */ /* 0x000fe20007000000 */
[----:B------:R-:W0:Y:S01]  /*12780*/  LDC R10, c[0x0][0x448] ;  /* 0x00011200ff0a7b82 */ /* 0x000e220000000800 */
[----:B------:R-:W-:Y:S01]  /*12790*/  SEL R0, R19, RZ, !P6 ;  /* 0x000000ff13007207 */ /* 0x000fe20007000000 */
[----:B------:R-:W4:Y:S01]  /*127a0*/  S2R R13, SR_TID.X ;  /* 0x00000000000d7919 */ /* 0x000f220000002100 */
[----:B-1----:R-:W-:Y:S01]  /*127b0*/  ISETP.NE.AND P6, PT, R6, 0x1, PT ;  /* 0x000000010600780c */ /* 0x002fe20003fc5270 */
[----:B----4-:R-:W-:-:S05]  /*127c0*/  IMAD.SHL.U32 R11, R13, 0x8, RZ ;  /* 0x000000080d0b7824 */ /* 0x010fca00078e00ff */
[----:B------:R-:W-:-:S04]  /*127d0*/  LOP3.LUT R11, R11, 0x18, RZ, 0xc0, !PT ;  /* 0x000000180b0b7812 */ /* 0x000fc800078ec0ff */
[C---:B------:R-:W-:Y:S02]  /*127e0*/  LOP3.LUT R12, R11.reuse, 0x20, RZ, 0xfc, !PT ;  /* 0x000000200b0c7812 */ /* 0x040fe400078efcff */
[----:B------:R-:W-:Y:S01]  /*127f0*/  LOP3.LUT R11, R11, 0x40, RZ, 0xfc, !PT ;  /* 0x000000400b0b7812 */ /* 0x000fe200078efcff */
[----:B--2---:R-:W-:Y:S02]  /*12800*/  IMAD.MOV.U32 R3, RZ, RZ, R21 ;  /* 0x000000ffff037224 */ /* 0x004fe400078e0015 */
[----:B------:R-:W1:Y:S01]  /*12810*/  S2R R21, SR_TID.X ;  /* 0x0000000000157919 */ /* 0x000e620000002100 */
[----:B---3--:R-:W-:Y:S02]  /*12820*/  IMAD R4, R20, UR4, RZ ;  /* 0x0000000414047c24 */ /* 0x008fe4000f8e02ff */
[----:B------:R-:W2:Y:S01]  /*12830*/  S2R R20, SR_TID.X ;  /* 0x0000000000147919 */ /* 0x000ea20000002100 */
[----:B------:R-:W-:-:S04]  /*12840*/  IMAD.WIDE.U32 R2, R18, UR4, R2 ;  /* 0x0000000412027c25 */ /* 0x000fc8000f8e0002 */
[----:B------:R-:W-:Y:S01]  /*12850*/  IMAD R4, R18, UR5, R4 ;  /* 0x0000000512047c24 */ /* 0x000fe2000f8e0204 */
[----:B------:R-:W-:Y:S02]  /*12860*/  ULDC.64 UR4, c[0x0][0x2e0] ;  /* 0x0000b80000047ab9 */ /* 0x000fe40000000a00 */
[----:B------:R-:W-:Y:S02]  /*12870*/  IMAD R5, R5, UR4, RZ ;  /* 0x0000000405057c24 */ /* 0x000fe4000f8e02ff */
[----:B------:R-:W-:Y:S02]  /*12880*/  IMAD.IADD R3, R3, 0x1, R4 ;  /* 0x0000000103037824 */ /* 0x000fe400078e0204 */
[----:B------:R-:W3:Y:S01]  /*12890*/  @P6 LDC R4, c[0x0][0x44c] ;  /* 0x00011300ff046b82 */ /* 0x000ee20000000800 */
[C---:B------:R-:W-:Y:S02]  /*128a0*/  IMAD R5, R0.reuse, UR5, R5 ;  /* 0x0000000500057c24 */ /* 0x040fe4000f8e0205 */
[----:B------:R-:W-:Y:S01]  /*128b0*/  IMAD.WIDE.U32 R2, R0, UR4, R2 ;  /* 0x0000000400027c25 */ /* 0x000fe2000f8e0002 */
[----:B------:R-:W-:-:S03]  /*128c0*/  ULDC.64 UR4, c[0x0][0x2d0] ;  /* 0x0000b40000047ab9 */ /* 0x000fc60000000a00 */
[----:B------:R-:W-:Y:S01]  /*128d0*/  IMAD.IADD R3, R3, 0x1, R5 ;  /* 0x0000000103037824 */ /* 0x000fe200078e0205 */
[----:B------:R-:W4:Y:S01]  /*128e0*/  @P6 LDC R0, c[0x0][0x450] ;  /* 0x00011400ff006b82 */ /* 0x000f220000000800 */
[----:B-1----:R-:W-:Y:S01]  /*128f0*/  IMAD.SHL.U32 R21, R21, 0x20, RZ ;  /* 0x0000002015157824 */ /* 0x002fe200078e00ff */
[----:B--2---:R-:W-:-:S04]  /*12900*/  LOP3.LUT R20, R20, 0x7f, RZ, 0xc0, !PT ;  /* 0x0000007f14147812 */ /* 0x004fc800078ec0ff */
[----:B------:R-:W-:Y:S02]  /*12910*/  LOP3.LUT R21, R21, 0x60, RZ, 0xc0, !PT ;  /* 0x0000006015157812 */ /* 0x000fe400078ec0ff */
[----:B------:R-:W-:-:S04]  /*12920*/  SHF.R.U32.HI R20, RZ, 0x2, R20 ;  /* 0x00000002ff147819 */ /* 0x000fc80000011614 */
[----:B------:R-:W-:Y:S02]  /*12930*/  LOP3.LUT R20, R20, R21, RZ, 0xfc, !PT ;  /* 0x0000001514147212 */ /* 0x000fe400078efcff */
[----:B------:R-:W-:-:S03]  /*12940*/  LOP3.LUT R21, R13, 0x7f, RZ, 0xc0, !PT ;  /* 0x0000007f0d157812 */ /* 0x000fc600078ec0ff */
[----:B------:R-:W-:Y:S01]  /*12950*/  IMAD.IADD R6, R20, 0x1, R27 ;  /* 0x0000000114067824 */ /* 0x000fe200078e021b */
[----:B------:R-:W-:Y:S01]  /*12960*/  SHF.R.U32.HI R21, RZ, 0x2, R21 ;  /* 0x00000002ff157819 */ /* 0x000fe20000011615 */
[----:B------:R-:W-:Y:S02]  /*12970*/  IMAD.SHL.U32 R20, R13, 0x8, RZ ;  /* 0x000000080d147824 */ /* 0x000fe400078e00ff */
[----:B---3--:R-:W-:-:S03]  /*12980*/  @P6 IMAD.HI.U32 R5, R6, R4, RZ ;  /* 0x0000000406056227 */ /* 0x008fc600078e00ff */
[----:B------:R-:W-:Y:S01]  /*12990*/  LOP3.LUT R20, R20, 0x18, RZ, 0xc0, !PT ;  /* 0x0000001814147812 */ /* 0x000fe200078ec0ff */
[----:B------:R-:W-:Y:S01]  /*129a0*/  IMAD.MOV.U32 R4, RZ, RZ, R6 ;  /* 0x000000ffff047224 */ /* 0x000fe200078e0006 */
[----:B----4-:R-:W-:-:S04]  /*129b0*/  @P6 SHF.R.U32.HI R4, RZ, R0, R5 ;  /* 0x00000000ff046219 */ /* 0x010fc80000011605 */
[--C-:B------:R-:W-:Y:S01]  /*129c0*/  SHF.R.S32.HI R0, RZ, 0x1f, R4.reuse ;  /* 0x0000001fff007819 */ /* 0x100fe20000011404 */
[----:B------:R-:W-:-:S04]  /*129d0*/  IMAD.MOV R7, RZ, RZ, -R4 ;  /* 0x000000ffff077224 */ /* 0x000fc800078e0a04 */
[----:B------:R-:W-:-:S04]  /*129e0*/  IMAD R0, R0, UR4, RZ ;  /* 0x0000000400007c24 */ /* 0x000fc8000f8e02ff */
[C---:B------:R-:W-:Y:S02]  /*129f0*/  IMAD R0, R4.reuse, UR5, R0 ;  /* 0x0000000504007c24 */ /* 0x040fe4000f8e0200 */
[----:B------:R-:W-:-:S04]  /*12a00*/  IMAD.WIDE.U32 R4, R4, UR4, R2 ;  /* 0x0000000404047c25 */ /* 0x000fc8000f8e0002 */
[----:B------:R-:W-:Y:S02]  /*12a10*/  IMAD.IADD R5, R5, 0x1, R0 ;  /* 0x0000000105057824 */ /* 0x000fe400078e0200 */
[----:B0-----:R-:W-:-:S04]  /*12a20*/  IMAD R0, R10, R7, R6 ;  /* 0x000000070a007224 */ /* 0x001fc800078e0206 */
        /* <DEDUP_REMOVED lines=12> */
[----:B-1----:R-:W-:-:S05]  /*12af0*/  @P6 SHF.R.U32.HI R6, RZ, R8, R7 ;  /* 0x00000008ff066219 */ /* 0x002fca0000011607 */
[----:B------:R-:W-:Y:S02]  /*12b00*/  IMAD.MOV R7, RZ, RZ, -R6 ;  /* 0x000000ffff077224 */ /* 0x000fe400078e0a06 */
        /* <DEDUP_REMOVED lines=19> */
[----:B------:R-:W2:Y:S01]  /*12c40*/  LDL R11, [R1+0x1c] ;  /* 0x00001c00010b7983 */ /* 0x000ea20000100800 */
[----:B------:R-:W-:Y:S02]  /*12c50*/  IMAD R3, R28, R10, RZ ;  /* 0x0000000a1c037224 */ /* 0x000fe400078e02ff */
[----:B------:R-:W-:Y:S01]  /*12c60*/  IMAD.IADD R2, R21, 0x1, R27 ;  /* 0x0000000115027824 */ /* 0x000fe200078e021b */
[----:B------:R-:W0:Y:S04]  /*12c70*/  SHFL.IDX PT, R5, R4, RZ, 0x1c1f ;  /* 0x001c1fff04057589 */ /* 0x000e2800000e0000 */
[----:B------:R-:W1:Y:S01]  /*12c80*/  SHFL.IDX PT, R6, R0, RZ, 0x1c1f ;  /* 0x001c1fff00067589 */ /* 0x000e6200000e0000 */
[----:B------:R-:W-:-:S13]  /*12c90*/  ISETP.GE.AND P3, PT, R2, R3, PT ;  /* 0x000000030200720c */ /* 0x000fda0003f66270 */
[----:B0-----:R-:W-:-:S05]  /*12ca0*/  @!P3 LEA R5, P4, R20, R5, 0x1 ;  /* 0x000000051405b211 */ /* 0x001fca00078808ff */
[----:B-1----:R-:W-:-:S04]  /*12cb0*/  @!P3 IMAD.X R6, RZ, RZ, R6, P4 ;  /* 0x000000ffff06b224 */ /* 0x002fc800020e0606 */
[----:B------:R-:W-:Y:S02]  /*12cc0*/  @!P3 IMAD.MOV.U32 R7, RZ, RZ, R6 ;  /* 0x000000ffff07b224 */ /* 0x000fe400078e0006 */
[----:B------:R-:W-:Y:S02]  /*12cd0*/  @!P3 IMAD.MOV.U32 R6, RZ, RZ, R5 ;  /* 0x000000ffff06b224 */ /* 0x000fe400078e0005 */
[----:B------:R-:W0:Y:S04]  /*12ce0*/  SHFL.IDX PT, R5, R4, 0x1, 0x1c1f ;  /* 0x003c1f0004057f89 */ /* 0x000e2800000e0000 */
[----:B--2---:R-:W-:Y:S04]  /*12cf0*/  @!P3 LDGSTS.E.BYPASS.LTC128B.128 [R11+0xc400], desc[UR54][R6.64], !P0 ;  /* 0x0c400000060bbfae */ /* 0x004fe8000c101d76 */
[----:B------:R-:W-:Y:S04]  /*12d00*/  @!P3 LDGSTS.E.BYPASS.LTC128B.128 [R11+0xf400], desc[UR54][R6.64+0x40], !P1 ;  /* 0x0f400040060bbfae */ /* 0x000fe8000c901d76 */
[----:B------:R1:W-:Y:S04]  /*12d10*/  @!P3 LDGSTS.E.BYPASS.LTC128B.128 [R11+0x12400], desc[UR54][R6.64+0x80], !P2 ;  /* 0x12400080060bbfae */ /* 0x0003e8000d101d76 */
[----:B-1----:R-:W1:Y:S01]  /*12d20*/  SHFL.IDX PT, R7, R0, 0x1, 0x1c1f ;  /* 0x003c1f0000077f89 */ /* 0x002e6200000e0000 */
[----:B------:R-:W-:-:S05]  /*12d30*/  VIADD R6, R2, 0x20 ;  /* 0x0000002002067836 */ /* 0x000fca0000000000 */
[----:B------:R-:W-:-:S13]  /*12d40*/  ISETP.GE.AND P3, PT, R6, R3, PT ;  /* 0x000000030600720c */ /* 0x000fda0003f66270 */
[----:B0-----:R-:W-:-:S05]  /*12d50*/  @!P3 LEA R5, P4, R20, R5, 0x1 ;  /* 0x000000051405b211 */ /* 0x001fca00078808ff */
[----:B-1----:R-:W-:Y:S02]  /*12d60*/  @!P3 IMAD.X R7, RZ, RZ, R7, P4 ;  /* 0x000000ffff07b224 */ /* 0x002fe400020e0607 */
[----:B------:R-:W-:Y:S02]  /*12d70*/  @!P3 IMAD.MOV.U32 R6, RZ, RZ, R5 ;  /* 0x000000ffff06b224 */ /* 0x000fe400078e0005 */
        /* <DEDUP_REMOVED lines=30> */
[----:B------:R-:W-:-:S04]  /*12f60*/  @!P3 IMAD.X R0, RZ, RZ, R0, P4 ;  /* 0x000000ffff00b224 */ /* 0x000fc800020e0600 */
[----:B------:R-:W-:-:S05]  /*12f70*/  @!P3 IMAD.MOV.U32 R5, RZ, RZ, R0 ;  /* 0x000000ffff05b224 */ /* 0x000fca00078e0000 */
[----:B------:R0:W-:Y:S04]  /*12f80*/  @!P3 LDGSTS.E.BYPASS.LTC128B.128 [R11+0xe400], desc[UR54][R4.64], !P0 ;  /* 0x0e400000040bbfae */ /* 0x0001e8000c101d76 */
[----:B------:R0:W-:Y:S04]  /*12f90*/  @!P3 LDGSTS.E.BYPASS.LTC128B.128 [R11+0x11400], desc[UR54][R4.64+0x40], !P1 ;  /* 0x11400040040bbfae */ /* 0x0001e8000c901d76 */
[----:B-1----:R0:W-:Y:S02]  /*12fa0*/  @!P3 LDGSTS.E.BYPASS.LTC128B.128 [R11+0x14400], desc[UR54][R4.64+0x80], !P2 ;  /* 0x14400080040bbfae */ /* 0x0021e4000d101d76 */
.L_x_1279:
        /* <DEDUP_REMOVED lines=13> */
.L_x_1199:
        /* <DEDUP_REMOVED lines=18> */
.L_x_1280:
[----:B------:R-:W-:Y:S05]  /*131a0*/  BSYNC B0 ;  /* 0x0000000000007941 */ /* 0x000fea0003800000 */
.L_x_1200:
[----:B------:R-:W1:Y:S04]  /*131b0*/  LDL.LU R3, [R1+0x28] ;  /* 0x0000280001037983 */ /* 0x000e680000300800 */
[----:B------:R-:W2:Y:S01]  /*131c0*/  LDL R2, [R1+0x10] ;  /* 0x0000100001027983 */ /* 0x000ea20000100800 */
[----:B------:R-:W-:Y:S01]  /*131d0*/  BSSY B0, `(.L_x_1202) ;  /* 0x0000100000007945 */ /* 0x000fe20003800000 */
[----:B-1----:R-:W-:-:S05]  /*131e0*/  VIADD R0, R3, 0xfffffffe ;  /* 0xfffffffe03007836 */ /* 0x002fca0000000000 */
[----:B--2---:R-:W-:-:S13]  /*131f0*/  ISETP.GE.AND P0, PT, R0, R2, PT ;  /* 0x000000020000720c */ /* 0x004fda0003f06270 */
[----:B------:R-:W-:Y:S05]  /*13200*/  @!P0 BRA `(.L_x_1203) ;  /* 0x0000000c00f08947 */ /* 0x000fea0003800000 */
[----:B------:R-:W0:Y:S01]  /*13210*/  S2R R2, SR_TID.X ;  /* 0x0000000000027919 */ /* 0x000e220000002100 */
[----:B------:R-:W-:Y:S01]  /*13220*/  ULDC UR4, c[0x0][0x2f4] ;  /* 0x0000bd0000047ab9 */ /* 0x000fe20000000800 */
[----:B------:R-:W-:Y:S01]  /*13230*/  IMAD.MOV.U32 R10, RZ, RZ, R25 ;  /* 0x000000ffff0a7224 */ /* 0x000fe200078e0019 */
[----:B------:R1:W-:Y:S01]  /*13240*/  STL [R1], R26 ;  /* 0x0000001a01007387 */ /* 0x0003e20000100800 */
[----:B------:R-:W-:Y:S02]  /*13250*/  IMAD.MOV.U32 R20, RZ, RZ, R29 ;  /* 0x000000ffff147224 */ /* 0x000fe400078e001d */
[----:B0-----:R-:W-:-:S05]  /*13260*/  IMAD.SHL.U32 R4, R2, 0x8, RZ ;  /* 0x0000000802047824 */ /* 0x001fca00078e00ff */
[----:B------:R-:W-:-:S04]  /*13270*/  LOP3.LUT R4, R4, 0x18, RZ, 0xc0, !PT ;  /* 0x0000001804047812 */ /* 0x000fc800078ec0ff */
[C---:B------:R-:W-:Y:S02]  /*13280*/  LOP3.LUT R3, R4.reuse, 0x20, RZ, 0xfc, !PT ;  /* 0x0000002004037812 */ /* 0x040fe400078efcff */
[C---:B------:R-:W-:Y:S02]  /*13290*/  LOP3.LUT R2, R4.reuse, 0x40, RZ, 0xfc, !PT ;  /* 0x0000004004027812 */ /* 0x040fe400078efcff */
[----:B------:R-:W-:Y:S02]  /*132a0*/  ISETP.GE.AND P3, PT, R4, UR4, PT ;  /* 0x0000000404007c0c */ /* 0x000fe4000bf66270 */
[----:B------:R-:W-:Y:S02]  /*132b0*/  ISETP.GE.AND P2, PT, R3, UR4, PT ;  /* 0x0000000403007c0c */ /* 0x000fe4000bf46270 */
[----:B-1----:R-:W-:-:S13]  /*132c0*/  ISETP.GE.AND P1, PT, R2, UR4, PT ;  /* 0x0000000402007c0c */ /* 0x002fda000bf26270 */
.L_x_1216:
[----:B------:R-:W2:Y:S01]  /*132d0*/  LDL R8, [R1+0x14] ;  /* 0x0000140001087983 */ /* 0x000ea20000100800 */
[----:B------:R-:W0:Y:S03]  /*132e0*/  LDC R4, c[0x0][0x430] ;  /* 0x00010c00ff047b82 */ /* 0x000e260000000800 */
[----:B------:R-:W3:Y:S04]  /*132f0*/  LDL R7, [R1+0x18] ;  /* 0x0000180001077983 */ /* 0x000ee80000100800 */
[----:B------:R-:W4:Y:S01]  /*13300*/  LDL R6, [R1+0x8] ;  /* 0x0000080001067983 */ /* 0x000f220000100800 */
[----:B------:R-:W1:Y:S01]  /*13310*/  S2R R2, SR_TID.X ;  /* 0x0000000000027919 */ /* 0x000e620000002100 */
[----:B0-----:R-:W-:-:S13]  /*13320*/  ISETP.NE.AND P0, PT, R4, 0x1, PT ;  /* 0x000000010400780c */ /* 0x001fda0003f05270 */
[----:B------:R-:W0:Y:S01]  /*13330*/  @P0 LDC R5, c[0x0][0x434] ;  /* 0x00010d00ff050b82 */ /* 0x000e220000000800 */
[----:B-1----:R-:W-:-:S04]  /*13340*/  LOP3.LUT R3, R2, 0x7f, RZ, 0xc0, !PT ;  /* 0x0000007f02037812 */ /* 0x002fc800078ec0ff */
[----:B------:R-:W-:-:S03]  /*13350*/  SHF.R.U32.HI R4, RZ, 0x2, R3 ;  /* 0x00000002ff047819 */ /* 0x000fc60000011603 */
[----:B------:R-:W1:Y:S01]  /*13360*/  @P0 LDC R3, c[0x0][0x438] ;  /* 0x00010e00ff030b82 */ /* 0x000e620000000800 */
[----:B------:R-:W-:Y:S02]  /*13370*/  IMAD.SHL.U32 R2, R2, 0x20, RZ ;  /* 0x0000002002027824 */ /* 0x000fe400078e00ff */
[----:B------:R-:W-:-:S03]  /*13380*/  IMAD R4, R0, 0x80, R4 ;  /* 0x0000008000047824 */ /* 0x000fc600078e0204 */
        /* <DEDUP_REMOVED lines=19> */
[----:B------:R-:W-:Y:S02]  /*134c0*/  IMAD.U32 R6, RZ, RZ, UR36 ;  /* 0x00000024ff067e24 */ /* 0x000fe4000f8e00ff */
[----:B------:R-:W-:-:S03]  /*134d0*/  VIADD R25, R10, 0x1 ;  /* 0x000000010a197836 */ /* 0x000fc60000000000 */
[----:B------:R-:W-:Y:S02]  /*134e0*/  ISETP.NE.AND P4, PT, R6, 0x3, PT ;  /* 0x000000030600780c */ /* 0x000fe40003f85270 */
        /* <DEDUP_REMOVED lines=8> */
.L_x_1204:
[----:B------:R-:W-:Y:S01]  /*13570*/  IMAD R5, R25, 0x8, R22 ;  /* 0x0000000819057824 */ /* 0x000fe200078e0216 */
[----:B------:R-:W-:Y:S01]  /*13580*/  SHF.L.U32 R0, R29, 0x1f, RZ ;  /* 0x0000001f1d007819 */ /* 0x000fe200000006ff */
[----:B------:R-:W-:Y:S03]  /*13590*/  BSSY B1, `(.L_x_1205) ;  /* 0x0000003000017945 */ /* 0x000fe60003800000 */
[----:B------:R-:W0:Y:S02]  /*135a0*/  SYNCS.PHASECHK.TRANS64.TRYWAIT P0, [R5+URZ+0x2d840], R0 ;  /* 0x02d84000050075a7 */ /* 0x000e24000800017f */
[----:B0-----:R-:W-:Y:S05]  /*135b0*/  @!P0 BRA `(.L_x_1206) ;  /* 0x0000003400608947 */ /* 0x001fea0003800000 */
.L_x_1281:
[----:B------:R-:W-:Y:S05]  /*135c0*/  BSYNC B1 ;  /* 0x0000000000017941 */ /* 0x000fea0003800000 */
.L_x_1205:
[----:B------:R-:W2:Y:S01]  /*135d0*/  LDL R4, [R1+0x4] ;  /* 0x0000040001047983 */ /* 0x000ea20000100800 */
[----:B------:R-:W-:Y:S01]  /*135e0*/  SHF.R.S32.HI R21, RZ, 0x1f, R9 ;  /* 0x0000001fff157819 */ /* 0x000fe20000011409 */
[----:B------:R-:W-:Y:S01]  /*135f0*/  ULDC.64 UR4, c[0x0][0x300] ;  /* 0x0000c00000047ab9 */ /* 0x000fe20000000a00 */
[----:B------:R-:W-:Y:S01]  /*13600*/  LOP3.LUT P5, RZ, R23, 0x2, RZ, 0xc0, !PT ;  /* 0x0000000217ff7812 */ /* 0x000fe200078ac0ff */
        /* <DEDUP_REMOVED lines=13> */
[----:B-1----:R-:W-:Y:S02]  /*136e0*/  IMAD.SHL.U32 R11, R6, 0x8, RZ ;  /* 0x00000008060b7824 */ /* 0x002fe400078e00ff */
        /* <DEDUP_REMOVED lines=42> */
.L_x_1291:
        /* <DEDUP_REMOVED lines=11> */
.L_x_1208:
        /* <DEDUP_REMOVED lines=11> */
.L_x_1209:
[----:B------:R1:W-:Y:S01]  /*13af0*/  SYNCS.ARRIVE.TRANS64.A1T0 RZ, [R5+URZ+0x2d830], RZ ;  /* 0x02d830ff05ff79a7 */ /* 0x0003e2000810003f */
[----:B------:R-:W-:Y:S05]  /*13b00*/  @!P5 BRA `(.L_x_1210) ;  /* 0x000000000004d947 */ /* 0x000fea0003800000 */
[----:B------:R-:W-:Y:S01]  /*13b10*/  BPT.TRAP 0x1 ;  /* 0x000000040000795c */ /* 0x000fe20000300000 */
.L_x_1210:
[----:B------:R-:W-:Y:S01]  /*13b20*/  SHF.L.U32 R2, R20, 0x1f, RZ ;  /* 0x0000001f14027819 */ /* 0x000fe200000006ff */
[----:B-1----:R-:W-:Y:S01]  /*13b30*/  IMAD R5, R10, 0x8, R22 ;  /* 0x000000080a057824 */ /* 0x002fe200078e0216 */
[----:B------:R-:W-:Y:S03]  /*13b40*/  BSSY B1, `(.L_x_1211) ;  /* 0x0000003000017945 */ /* 0x000fe60003800000 */
[----:B------:R-:W1:Y:S02]  /*13b50*/  SYNCS.PHASECHK.TRANS64.TRYWAIT P0, [R5+URZ+0x2d860], R2 ;  /* 0x02d86002050075a7 */ /* 0x000e64000800017f */
[----:B-1----:R-:W-:Y:S05]  /*13b60*/  @!P0 BRA `(.L_x_1212) ;  /* 0x00000034005c8947 */ /* 0x002fea0003800000 */
.L_x_1292:
[----:B------:R-:W-:Y:S05]  /*13b70*/  BSYNC B1 ;  /* 0x0000000000017941 */ /* 0x000fea0003800000 */
.L_x_1211:
        /* <DEDUP_REMOVED lines=49> */
.L_x_1302:
        /* <DEDUP_REMOVED lines=32> */
.L_x_1214:
        /* <DEDUP_REMOVED lines=12> */
.L_x_1215:
[----:B------:R-:W2:Y:S01]  /*14150*/  LDL R2, [R1+0x10] ;  /* 0x0000100001027983 */ /* 0x000ea20000100800 */
[----:B------:R1:W-:Y:S01]  /*14160*/  SYNCS.ARRIVE.TRANS64.A1T0 RZ, [R5+URZ+0x2d850], RZ ;  /* 0x02d850ff05ff79a7 */ /* 0x0003e2000810003f */
[C---:B------:R-:W-:Y:S02]  /*14170*/  VIADD R0, R26.reuse, 0xffffffff ;  /* 0xffffffff1a007836 */ /* 0x040fe40000000000 */
[----:B------:R1:W-:Y:S01]  /*14180*/  STL [R1], R26 ;  /* 0x0000001a01007387 */ /* 0x0003e20000100800 */
[----:B------:R-:W-:Y:S02]  /*14190*/  IMAD.MOV.U32 R10, RZ, RZ, R25 ;  /* 0x000000ffff0a7224 */ /* 0x000fe400078e0019 */
[----:B------:R-:W-:Y:S01]  /*141a0*/  IMAD.MOV.U32 R20, RZ, RZ, R29 ;  /* 0x000000ffff147224 */ /* 0x000fe200078e001d */
[----:B--2---:R-:W-:-:S13]  /*141b0*/  ISETP.GT.AND P0, PT, R26, R2, PT ;  /* 0x000000021a00720c */ /* 0x004fda0003f04270 */
[----:B-1----:R-:W-:Y:S05]  /*141c0*/  @P0 BRA `(.L_x_1216) ;  /* 0xfffffff000400947 */ /* 0x002fea000383ffff */
.L_x_1203:
[----:B------:R-:W-:Y:S05]  /*141d0*/  BSYNC B0 ;  /* 0x0000000000007941 */ /* 0x000fea0003800000 */
.L_x_1202:
[----:B------:R-:W1:Y:S01]  /*141e0*/  S2R R2, SR_TID.X ;  /* 0x0000000000027919 */ /* 0x000e620000002100 */
[----:B------:R-:W-:Y:S01]  /*141f0*/  BSSY B0, `(.L_x_1217) ;  /* 0x0000010000007945 */ /* 0x000fe20003800000 */
[----:B-1----:R-:W-:-:S04]  /*14200*/  LOP3.LUT R2, R2, 0x7f, RZ, 0xc0, !PT ;  /* 0x0000007f02027812 */ /* 0x002fc800078ec0ff */
[----:B------:R-:W-:-:S13]  /*14210*/  ISETP.NE.AND P0, PT, R2, RZ, PT ;  /* 0x000000ff0200720c */ /* 0x000fda0003f05270 */
[----:B------:R-:W-:Y:S05]  /*14220*/  @P0 BRA `(.L_x_1218) ;  /* 0x0000000000300947 */ /* 0x000fea0003800000 */
[----:B0-----:R-:W0:Y:S01]  /*14230*/  S2R R5, SR_LANEID ;  /* 0x0000000000057919 */ /* 0x001e220000000000 */
[----:B------:R-:W-:Y:S01]  /*14240*/  VOTEU.ANY UR4, UPT, PT ;  /* 0x0000000000047886 */ /* 0x000fe200038e0100 */
[----:B------:R-:W1:Y:S01]  /*14250*/  LDC.64 R2, c[0x0][0xc60] ;  /* 0x00031800ff027b82 */ /* 0x000e620000000a00 */
[----:B------:R-:W0:Y:S02]  /*14260*/  FLO.U32 R0, UR4 ;  /* 0x0000000400007d00 */ /* 0x000e2400080e0000 */
[----:B0-----:R-:W-:-:S06]  /*14270*/  ISETP.EQ.U32.AND P0, PT, R0, R5, PT ;  /* 0x000000050000720c */ /* 0x001fcc0003f02070 */
[----:B------:R-:W1:Y:S07]  /*14280*/  POPC R5, UR4 ;  /* 0x0000000400057d09 */ /* 0x000e6e0008000000 */
[----:B-1----:R-:W2:Y:S01]  /*14290*/  @P0 ATOMG.E.ADD.STRONG.GPU PT, R3, desc[UR54][R2.64], R5 ;  /* 0x00000005020309a8 */ /* 0x002ea200081ee1f6 */
[----:B------:R-:W0:Y:S02]  /*142a0*/  S2R R4, SR_LTMASK ;  /* 0x0000000000047919 */ /* 0x000e240000003900 */
[----:B0-----:R-:W-:-:S04]  /*142b0*/  LOP3.LUT R4, R4, UR4, RZ, 0xc0, !PT ;  /* 0x0000000404047c12 */ /* 0x001fc8000f8ec0ff */
[----:B------:R-:W0:Y:S01]  /*142c0*/  POPC R7, R4 ;  /* 0x0000000400077309 */ /* 0x000e220000000000 */
[----:B--2---:R-:W0:Y:S02]  /*142d0*/  SHFL.IDX PT, R0, R3, R0, 0x1f ;  /* 0x00001f0003007589 */ /* 0x004e2400000e0000 */
[----:B0-----:R-:W-:-:S07]  /*142e0*/  IADD3 R16, R0, UR37, R7 ;  /* 0x0000002500107c10 */ /* 0x001fce000fffe007 */
.L_x_1218:
[----:B------:R-:W-:Y:S05]  /*142f0*/  BSYNC B0 ;  /* 0x0000000000007941 */ /* 0x000fea0003800000 */
.L_x_1217:
[----:B------:R-:W-:-:S05]  /*14300*/  IMAD.U32 R0, RZ, RZ, UR36 ;  /* 0x00000024ff007e24 */ /* 0x000fca000f8e00ff */
[----:B------:R-:W-:-:S13]  /*14310*/  ISETP.NE.AND P0, PT, R0, 0x3, PT ;  /* 0x000000030000780c */ /* 0x000fda0003f05270 */
[----:B------:R-:W-:Y:S05]  /*14320*/  @!P0 BRA `(.L_x_1219) ;  /* 0x0000000000048947 */ /* 0x000fea0003800000 */
[----:B------:R-:W-:Y:S01]  /*14330*/  BPT.TRAP 0x1 ;  /* 0x000000040000795c */ /* 0x000fe20000300000 */
.L_x_1219:
[----:B------:R-:W2:Y:S01]  /*14340*/  LDL.LU R2, [R1+0xc] ;  /* 0x00000c0001027983 */ /* 0x000ea20000300800 */
[----:B------:R-:W-:Y:S01]  /*14350*/  IMAD R0, R25, 0x8, R22 ;  /* 0x0000000819007824 */ /* 0x000fe200078e0216 */
[----:B------:R-:W-:Y:S01]  /*14360*/  SHF.L.U32 R3, R29, 0x1f, RZ ;  /* 0x0000001f1d037819 */ /* 0x000fe200000006ff */
[----:B------:R-:W-:Y:S03]  /*14370*/  BSSY B0, `(.L_x_1220) ;  /* 0x0000004000007945 */ /* 0x000fe60003800000 */
[----:B------:R-:W1:Y:S01]  /*14380*/  SYNCS.PHASECHK.TRANS64.TRYWAIT P0, [R0+URZ+0x2d860], R3 ;  /* 0x02d86003000075a7 */ /* 0x000e62000800017f */
[----:B--2---:R-:W-:Y:S01]  /*14390*/  IMAD R6, R26, -0x80, R2 ;  /* 0xffffff801a067824 */ /* 0x004fe200078e0202 */
[----:B-1----:R-:W-:Y:S06]  /*143a0*/  @!P0 BRA `(.L_x_1221) ;  /* 0x0000003000c48947 */ /* 0x002fec0003800000 */
.L_x_1303:
[----:B------:R-:W-:Y:S05]  /*143b0*/  BSYNC B0 ;  /* 0x0000000000007941 */ /* 0x000fea0003800000 */
.L_x_1220:
[----:B------:R-:W0:Y:S01]  /*143c0*/  S2R R2, SR_TID.X ;  /* 0x0000000000027919 */ /* 0x000e220000002100 */
[----:B------:R-:W-:Y:S01]  /*143d0*/  UMOV UR4, 0xffffffff ;  /* 0xffffffff00047882 */ /* 0x000fe20000000000 */
[----:B------:R-:W2:Y:S01]  /*143e0*/  S2R R7, SR_TID.X ;  /* 0x0000000000077919 */ /* 0x000ea20000002100 */
[----:B0-----:R-:W-:Y:S01]  /*143f0*/  LOP3.LUT R5, R2, 0x7f, RZ, 0xc0, !PT ;  /* 0x0000007f02057812 */ /* 0x001fe200078ec0ff */
[----:B--2---:R-:W-:-:S03]  /*14400*/  IMAD.SHL.U32 R2, R7, 0x8, RZ ;  /* 0x0000000807027824 */ /* 0x004fc600078e00ff */
[----:B------:R-:W-:Y:S01]  /*14410*/  SHF.R.U32.HI R5, RZ, 0x2, R5 ;  /* 0x00000002ff057819 */ /* 0x000fe20000011605 */
[----:B------:R-:W-:Y:S01]  /*14420*/  IMAD.SHL.U32 R4, R7, 0x8, RZ ;  /* 0x0000000807047824 */ /* 0x000fe200078e00ff */
        /* <DEDUP_REMOVED lines=49> */
.L_x_1313:
        /* <DEDUP_REMOVED lines=13> */
.L_x_1223:
        /* <DEDUP_REMOVED lines=11> */
.L_x_1224:
[----:B------:R-:W-:Y:S01]  /*148c0*/  VIADD R25, R25, 0x1 ;  /* 0x0000000119197836 */ /* 0x000fe20000000000 */
[----:B------:R0:W-:Y:S04]  /*148d0*/  SYNCS.ARRIVE.TRANS64.A1T0 RZ, [R0+URZ+0x2d850], RZ ;  /* 0x02d850ff00ff79a7 */ /* 0x0001e8000810003f */
[----:B------:R-:W-:-:S04]  /*148e0*/  ISETP.NE.AND P0, PT, R25, 0x2, PT ;  /* 0x000000021900780c */ /* 0x000fc80003f05270 */
[----:B0-----:R-:W-:Y:S02]  /*148f0*/  SEL R0, RZ, 0x1, P0 ;  /* 0x00000001ff007807 */ /* 0x001fe40000000000 */
[----:B------:R-:W-:Y:S02]  /*14900*/  SEL R25, R25, RZ, P0 ;  /* 0x000000ff19197207 */ /* 0x000fe40000000000 */
[----:B------:R-:W-:-:S07]  /*14910*/  LOP3.LUT R29, R29, R0, RZ, 0x3c, !PT ;  /* 0x000000001d1d7212 */ /* 0x000fce00078e3cff */
.L_x_1183:
[----:B------:R-:W-:Y:S05]  /*14920*/  BSYNC B7 ;  /* 0x0000000000077941 */ /* 0x000fea0003800000 */
.L_x_1181:
        /* <DEDUP_REMOVED lines=11> */
.L_x_1225:
[----:B------:R-:W1:Y:S01]  /*149e0*/  S2R R0, SR_TID.X ;  /* 0x0000000000007919 */ /* 0x000e620000002100 */
[----:B------:R-:W-:Y:S01]  /*149f0*/  UMOV UR4, 0xffffffff ;  /* 0xffffffff00047882 */ /* 0x000fe20000000000 */
[----:B-1----:R-:W-:-:S04]  /*14a00*/  LOP3.LUT R7, R0, 0x1f, RZ, 0xc0, !PT ;  /* 0x0000001f00077812 */ /* 0x002fc800078ec0ff */
[----:B------:R-:W-:Y:S01]  /*14a10*/  ISETP.NE.AND P0, PT, R7, 0x1f, PT ;  /* 0x0000001f0700780c */ /* 0x000fe20003f05270 */
[----:B------:R-:W-:-:S12]  /*14a20*/  BRA.DIV UR4, `(.L_x_1227) ;  /* 0x0000003204a87947 */ /* 0x000fd8000b800000 */
[----:B------:R-:W-:Y:S01]  /*14a30*/  IMAD.IADD R5, R19, 0x1, R7 ;  /* 0x0000000113057824 */ /* 0x000fe200078e0207 */
[----:B------:R-:W-:-:S04]  /*14a40*/  ULDC UR4, c[0x0][0xc3c] ;  /* 0x00030f0000047ab9 */ /* 0x000fc80000000800 */
[----:B------:R-:W-:-:S13]  /*14a50*/  ISETP.GE.OR P1, PT, R5, UR4, !P0 ;  /* 0x0000000405007c0c */ /* 0x000fda000c726670 */
[----:B------:R-:W1:Y:S02]  /*14a60*/  @!P1 LDC.64 R2, c[0x0][0xc80] ;  /* 0x00032000ff029b82 */ /* 0x000e640000000a00 */
[----:B-1----:R-:W-:-:S06]  /*14a70*/  @!P1 IMAD.WIDE R2, R5, 0x4, R2 ;  /* 0x0000000405029825 */ /* 0x002fcc00078e0202 */
[----:B------:R1:W2:Y:S01]  /*14a80*/  @!P1 LDG.E R3, desc[UR54][R2.64] ;  /* 0x0000003602039981 */ /* 0x0002a2000c1e1900 */
[C---:B------:R-:W-:Y:S02]  /*14a90*/  ISETP.GE.U32.AND P2, PT, R7.reuse, 0x2, PT ;  /* 0x000000020700780c */ /* 0x040fe40003f46070 */
[C---:B------:R-:W-:Y:S01]  /*14aa0*/  ISETP.GE.U32.AND P3, PT, R7.reuse, 0x4, PT ;  /* 0x000000040700780c */ /* 0x040fe20003f66070 */
[----:B------:R-:W-:Y:S01]  /*14ab0*/  SHFL.IDX PT, R0, R16, RZ, 0x1f ;  /* 0x00001fff10007589 */ /* 0x000fe200000e0000 */
[C---:B------:R-:W-:Y:S02]  /*14ac0*/  ISETP.GE.U32.AND P4, PT, R7.reuse, 0x8, PT ;  /* 0x000000080700780c */ /* 0x040fe40003f86070 */
[C---:B------:R-:W-:Y:S01]  /*14ad0*/  ISETP.GE.U32.AND P5, PT, R7.reuse, 0x10, PT ;  /* 0x000000100700780c */ /* 0x040fe20003fa6070 */
[----:B------:R-:W-:Y:S01]  /*14ae0*/  SHFL.IDX PT, R16, R16, 0x1, 0x1f ;  /* 0x00201f0010107f89 */ /* 0x000fe200000e0000 */
[----:B-1----:R-:W-:Y:S02]  /*14af0*/  IMAD.MOV.U32 R2, RZ, RZ, RZ ;  /* 0x000000ffff027224 */ /* 0x002fe400078e00ff */
[----:B--2---:R-:W-:Y:S01]  /*14b00*/  @!P1 IMAD.MOV.U32 R2, RZ, RZ, R3 ;  /* 0x000000ffff029224 */ /* 0x004fe200078e0003 */
[----:B------:R-:W-:-:S04]  /*14b10*/  ISETP.NE.AND P1, PT, R7, RZ, PT ;  /* 0x000000ff0700720c */ /* 0x000fc80003f25270 */
[----:B------:R-:W1:Y:S02]  /*14b20*/  SHFL.UP PT, R14, R2, 0x1, RZ ;  /* 0x04200000020e7989 */ /* 0x000e6400000e00ff */
[----:B-1----:R-:W-:-:S05]  /*14b30*/  SEL R5, R14, RZ, P1 ;  /* 0x000000ff0e057207 */ /* 0x002fca0000800000 */
[----:B------:R-:W-:-:S05]  /*14b40*/  IMAD.IADD R4, R2, 0x1, R5 ;  /* 0x0000000102047824 */ /* 0x000fca00078e0205 */
        /* <DEDUP_REMOVED lines=12> */
[----:B------:R1:W2:Y:S02]  /*14c10*/  SHFL.IDX PT, R14, R3, 0x1f, 0x1f ;  /* 0x03e01f00030e7f89 */ /* 0x0002a400000e0000 */
.L_x_1323:
[----:B------:R-:W-:Y:S02]  /*14c20*/  ULDC UR4, c[0x0][0xc38] ;  /* 0x00030e0000047ab9 */ /* 0x000fe40000000800 */
[----:B------:R-:W-:-:S04]  /*14c30*/  IMAD.U32 R4, RZ, RZ, UR4 ;  /* 0x00000004ff047e24 */ /* 0x000fc8000f8e00ff */
[----:B--2---:R-:W-:-:S04]  /*14c40*/  IMAD R5, R14, R4, RZ ;  /* 0x000000040e057224 */ /* 0x004fc800078e02ff */
[----:B------:R-:W-:-:S05]  /*14c50*/  IMAD.IADD R16, R16, 0x1, R5 ;  /* 0x0000000110107824 */ /* 0x000fca00078e0205 */
[----:B------:R-:W-:-:S13]  /*14c60*/  ISETP.GT.AND P6, PT, R16, R0, PT ;  /* 0x000000001000720c */ /* 0x000fda0003fc4270 */
[----:B------:R-:W-:Y:S05]  /*14c70*/  @P6 BRA `(.L_x_1228) ;  /* 0x00000000009c6947 */ /* 0x000fea0003800000 */
.L_x_1233:
[----:B------:R-:W2:Y:S01]  /*14c80*/  LDC R4, c[0x0][0xc3c] ;  /* 0x00030f00ff047b82 */ /* 0x000ea20000000800 */
[----:B------:R-:W-:-:S05]  /*14c90*/  VIADD R19, R19, 0x1f ;  /* 0x0000001f13137836 */ /* 0x000fca0000000000 */
[----:B--2---:R-:W-:-:S13]  /*14ca0*/  ISETP.GE.AND P6, PT, R19, R4, PT ;  /* 0x000000041300720c */ /* 0x004fda0003fc6270 */
[----:B------:R-:W-:Y:S05]  /*14cb0*/  @P6 BRA `(.L_x_1229) ;  /* 0x0000000400d06947 */ /* 0x000fea0003800000 */
[----:B------:R-:W2:Y:S01]  /*14cc0*/  S2R R2, SR_TID.X ;  /* 0x0000000000027919 */ /* 0x000ea20000002100 */
[----:B------:R-:W-:Y:S01]  /*14cd0*/  BSSY B0, `(.L_x_1230) ;  /* 0x0000009000007945 */ /* 0x000fe20003800000 */
[----:B--2---:R-:W-:-:S05]  /*14ce0*/  LOP3.LUT R2, R2, 0x1f, RZ, 0xc0, !PT ;  /* 0x0000001f02027812 */ /* 0x004fca00078ec0ff */
[----:B------:R-:W-:Y:S02]  /*14cf0*/  IMAD.IADD R5, R19, 0x1, R2 ;  /* 0x0000000113057824 */ /* 0x000fe400078e0202 */
[----:B------:R-:W-:-:S03]  /*14d00*/  IMAD.MOV.U32 R2, RZ, RZ, RZ ;  /* 0x000000ffff027224 */ /* 0x000fc600078e00ff */
[----:B------:R-:W-:-:S13]  /*14d10*/  ISETP.GE.OR P6, PT, R5, R4, !P0 ;  /* 0x000000040500720c */ /* 0x000fda00047c6670 */
[----:B------:R-:W-:Y:S05]  /*14d20*/  @P6 BRA `(.L_x_1231) ;  /* 0x00000000000c6947 */ /* 0x000fea0003800000 */
[----:B-1----:R-:W1:Y:S02]  /*14d30*/  LDC.64 R2, c[0x0][0xc80] ;  /* 0x00032000ff027b82 */ /* 0x002e640000000a00 */
[----:B-1----:R-:W-:-:S06]  /*14d40*/  IMAD.WIDE R2, R5, 0x4, R2 ;  /* 0x0000000405027825 */ /* 0x002fcc00078e0202 */
[----:B------:R2:W5:Y:S02]  /*14d50*/  LDG.E R2, desc[UR54][R2.64] ;  /* 0x0000003602027981 */ /* 0x000564000c1e1900 */
.L_x_1231:
[----:B------:R-:W-:Y:S05]  /*14d60*/  BSYNC B0 ;  /* 0x0000000000007941 */ /* 0x000fea0003800000 */
.L_x_1230:
[----:B------:R-:W-:-:S03]  /*14d70*/  UMOV UR4, 0xffffffff ;  /* 0xffffffff00047882 */ /* 0x000fc60000000000 */
[----:B------:R-:W-:Y:S05]  /*14d80*/  BRA.DIV UR4, `(.L_x_1232) ;  /* 0x0000003204f47947 */ /* 0x000fea000b800000 */
[----:B-----5:R-:W3:Y:S02]  /*14d90*/  SHFL.UP PT, R14, R2, 0x1, RZ ;  /* 0x04200000020e7989 */ /* 0x020ee400000e00ff */
[----:B---3--:R-:W-:-:S05]  /*14da0*/  SEL R13, R14, RZ, P1 ;  /* 0x000000ff0e0d7207 */ /* 0x008fca0000800000 */
[----:B------:R-:W-:-:S05]  /*14db0*/  IMAD.IADD R13, R2, 0x1, R13 ;  /* 0x00000001020d7824 */ /* 0x000fca00078e020d */
[----:B------:R-:W3:Y:S02]  /*14dc0*/  SHFL.UP PT, R14, R13, 0x2, RZ ;  /* 0x044000000d0e7989 */ /* 0x000ee400000e00ff */
[----:B---3--:R-:W-:-:S05]  /*14dd0*/  SEL R14, R14, RZ, P2 ;  /* 0x000000ff0e0e7207 */ /* 0x008fca0001000000 */
[----:B-12---:R-:W-:-:S05]  /*14de0*/  IMAD.IADD R3, R13, 0x1, R14 ;  /* 0x000000010d037824 */ /* 0x006fca00078e020e */
        /* <DEDUP_REMOVED lines=10> */
.L_x_1331:
[----:B------:R-:W-:Y:S02]  /*14e90*/  ULDC UR4, c[0x0][0xc38] ;  /* 0x00030e0000047ab9 */ /* 0x000fe40000000800 */
[----:B------:R-:W-:-:S04]  /*14ea0*/  IMAD.U32 R4, RZ, RZ, UR4 ;  /* 0x00000004ff047e24 */ /* 0x000fc8000f8e00ff */
[----:B--2---:R-:W-:-:S04]  /*14eb0*/  IMAD R5, R14, R4, RZ ;  /* 0x000000040e057224 */ /* 0x004fc800078e02ff */
[----:B------:R-:W-:-:S05]  /*14ec0*/  IMAD.IADD R16, R5, 0x1, R16 ;  /* 0x0000000105107824 */ /* 0x000fca00078e0210 */
[----:B------:R-:W-:-:S13]  /*14ed0*/  ISETP.GT.AND P6, PT, R16, R0, PT ;  /* 0x000000001000720c */ /* 0x000fda0003fc4270 */
[----:B------:R-:W-:Y:S05]  /*14ee0*/  @!P6 BRA `(.L_x_1233) ;  /* 0xfffffffc0064e947 */ /* 0x000fea000383ffff */
.L_x_1228:
[----:B------:R-:W-:Y:S01]  /*14ef0*/  IMAD.IADD R16, R16, 0x1, -R5 ;  /* 0x0000000110107824 */ /* 0x000fe200078e0a05 */
[----:B------:R-:W-:-:S03]  /*14f00*/  UMOV UR4, 0xffffffff ;  /* 0xffffffff00047882 */ /* 0x000fc60000000000 */
[----:B------:R-:W-:-:S05]  /*14f10*/  IMAD R5, R3, R4, R16 ;  /* 0x0000000403057224 */ /* 0x000fca00078e0210 */
[----:B------:R-:W-:Y:S01]  /*14f20*/  ISETP.GT.AND P6, PT, R5, R0, PT ;  /* 0x000000000500720c */ /* 0x000fe20003fc4270 */
[----:B------:R-:W-:-:S12]  /*14f30*/  BRA.DIV UR4, `(.L_x_1234) ;  /* 0x0000003604447947 */ /* 0x000fd8000b800000 */
[----:B------:R-:W-:-:S04]  /*14f40*/  VOTE.ANY R6, PT, !P6 ;  /* 0x0000000000067806 */ /* 0x000fc800070e0100 */
[----:B------:R-:W2:Y:S02]  /*14f50*/  POPC R5, R6 ;  /* 0x0000000600057309 */ /* 0x000ea40000000000 */
[----:B--2---:R2:W3:Y:S02]  /*14f60*/  SHFL.IDX PT, R17, R2, R5, 0x1f ;  /* 0x00001f0502117589 */ /* 0x0044e400000e0000 */
.L_x_1335:
[----:B------:R-:W-:Y:S01]  /*14f70*/  ISETP.NE.AND P0, PT, R6, RZ, PT ;  /* 0x000000ff0600720c */ /* 0x000fe20003f05270 */
[----:B------:R-:W-:-:S12]  /*14f80*/  IMAD.MOV.U32 R6, RZ, RZ, RZ ;  /* 0x000000ffff067224 */ /* 0x000fd800078e00ff */
[----:B------:R-:W-:Y:S05]  /*14f90*/  @!P0 BRA `(.L_x_1235) ;  /* 0x0000000000108947 */ /* 0x000fea0003800000 */
[----:B------:R-:W-:Y:S01]  /*14fa0*/  UMOV UR4, 0xffffffff ;  /* 0xffffffff00047882 */ /* 0x000fe20000000000 */
[----:B------:R-:W-:Y:S02]  /*14fb0*/  VIADD R12, R5, 0xffffffff ;  /* 0xffffffff050c7836 */ /* 0x000fe40000000000 */
[----:B------:R-:W-:Y:S05]  /*14fc0*/  BRA.DIV UR4, `(.L_x_1236) ;  /* 0x0000003604687947 */ /* 0x000fea000b800000 */
[----:B------:R4:W0:Y:S02]  /*14fd0*/  SHFL.IDX PT, R6, R3, R12, 0x1f ;  /* 0x00001f0c03067589 */ /* 0x00082400000e0000 */
.L_x_1235:
[----:B-12-4-:R-:W1:Y:S01]  /*14fe0*/  LDC.64 R2, c[0x0][0xc90] ;  /* 0x00032400ff027b82 */ /* 0x016e620000000a00 */
[----:B------:R-:W-:-:S04]  /*14ff0*/  IMAD.IADD R19, R5, 0x1, R19 ;  /* 0x0000000105137824 */ /* 0x000fc800078e0213 */
[----:B-1----:R-:W-:-:S05]  /*15000*/  IMAD.WIDE R2, R19, 0x4, R2 ;  /* 0x0000000413027825 */ /* 0x002fca00078e0202 */
[----:B------:R1:W3:Y:S01]  /*15010*/  LDG.E R7, desc[UR54][R2.64] ;  /* 0x0000003602077981 */ /* 0x0002e2000c1e1900 */
[----:B0-----:R-:W-:-:S04]  /*15020*/  IMAD R16, R6, R4, R16 ;  /* 0x0000000406107224 */ /* 0x001fc800078e0210 */
[----:B------:R-:W-:Y:S02]  /*15030*/  IMAD.IADD R0, R0, 0x1, -R16 ;  /* 0x0000000100007824 */ /* 0x000fe400078e0a10 */
[----:B-1----:R-:W-:Y:S02]  /*15040*/  IMAD.MOV.U32 R2, RZ, RZ, RZ ;  /* 0x000000ffff027224 */ /* 0x002fe400078e00ff */
[----:B---3--:R-:W-:-:S05]  /*15050*/  IMAD R5, R17, R7, RZ ;  /* 0x0000000711057224 */ /* 0x008fca00078e02ff */
[-C--:B------:R-:W-:Y:S02]  /*15060*/  IABS R8, R5.reuse ;  /* 0x0000000500087213 */ /* 0x080fe40000000000 */
[----:B------:R-:W-:Y:S02]  /*15070*/  IABS R6, R5 ;  /* 0x0000000500067213 */ /* 0x000fe40000000000 */
[----:B------:R-:W0:Y:S03]  /*15080*/  I2F.RP R9, R8 ;  /* 0x0000000800097306 */ /* 0x000e260000209400 */
[----:B------:R-:W-:-:S05]  /*15090*/  IMAD.MOV R6, RZ, RZ, -R6 ;  /* 0x000000ffff067224 */ /* 0x000fca00078e0a06 */
[----:B0-----:R-:W0:Y:S02]  /*150a0*/  MUFU.RCP R9, R9 ;  /* 0x0000000900097308 */ /* 0x001e240000001000 */
[----:B0-----:R-:W-:-:S06]  /*150b0*/  VIADD R10, R9, 0xffffffe ;  /* 0x0ffffffe090a7836 */ /* 0x001fcc0000000000 */
[----:B------:R-:W0:Y:S02]  /*150c0*/  F2I.FTZ.U32.TRUNC.NTZ R3, R10 ;  /* 0x0000000a00037305 */ /* 0x000e24000021f000 */
[----:B0-----:R-:W-:-:S04]  /*150d0*/  IMAD.MOV R11, RZ, RZ, -R3 ;  /* 0x000000ffff0b7224 */ /* 0x001fc800078e0a03 */
[----:B------:R-:W-:-:S04]  /*150e0*/  IMAD R11, R11, R8, RZ ;  /* 0x000000080b0b7224 */ /* 0x000fc800078e02ff */
[----:B------:R-:W-:Y:S01]  /*150f0*/  IMAD.HI.U32 R2, R3, R11, R2 ;  /* 0x0000000b03027227 */ /* 0x000fe200078e0002 */
[----:B------:R-:W-:-:S05]  /*15100*/  IABS R3, R0 ;  /* 0x0000000000037213 */ /* 0x000fca0000000000 */
        /* <DEDUP_REMOVED lines=17> */
[----:B------:R-:W-:-:S04]  /*15220*/  VIADDMNMX R4, R3, R4, R7, PT ;  /* 0x0000000403047246 */ /* 0x000fc80003800107 */
[----:B------:R-:W-:-:S04]  /*15230*/  IABS R7, R4 ;  /* 0x0000000400077213 */ /* 0x000fc80000000000 */
[----:B------:R-:W0:Y:S08]  /*15240*/  I2F.RP R8, R7 ;  /* 0x0000000700087306 */ /* 0x000e300000209400 */
[----:B0-----:R-:W0:Y:S02]  /*15250*/  MUFU.RCP R8, R8 ;  /* 0x0000000800087308 */ /* 0x001e240000001000 */
[----:B0-----:R-:W-:-:S06]  /*15260*/  VIADD R3, R8, 0xffffffe ;  /* 0x0ffffffe08037836 */ /* 0x001fcc0000000000 */
[----:B------:R-:W0:Y:S02]  /*15270*/  F2I.FTZ.U32.TRUNC.NTZ R3, R3 ;  /* 0x0000000300037305 */ /* 0x000e24000021f000 */
[----:B0-----:R-:W-:-:S04]  /*15280*/  IMAD.MOV R0, RZ, RZ, -R3 ;  /* 0x000000ffff007224 */ /* 0x001fc800078e0a03 */
[----:B------:R-:W-:Y:S01]  /*15290*/  IMAD R9, R0, R7, RZ ;  /* 0x0000000700097224 */ /* 0x000fe200078e02ff */
[----:B------:R-:W-:-:S03]  /*152a0*/  IABS R0, R4 ;  /* 0x0000000400007213 */ /* 0x000fc60000000000 */
[----:B------:R-:W-:Y:S01]  /*152b0*/  IMAD.HI.U32 R2, R3, R9, R2 ;  /* 0x0000000903027227 */ /* 0x000fe200078e0002 */
        /* <DEDUP_REMOVED lines=9> */
[C---:B------:R-:W-:Y:S01]  /*15350*/  LOP3.LUT R0, R5.reuse, R4, RZ, 0x3c, !PT ;  /* 0x0000000405007212 */ /* 0x040fe200078e3cff */
[----:B------:R-:W-:-:S03]  /*15360*/  IMAD.IADD R5, R5, 0x1, R6 ;  /* 0x0000000105057824 */ /* 0x000fc600078e0206 */
[----:B------:R-:W-:-:S07]  /*15370*/  ISETP.GE.AND P2, PT, R0, RZ, PT ;  /* 0x000000ff0000720c */ /* 0x000fce0003f46270 */
[----:B------:R-:W-:-:S06]  /*15380*/  @P0 VIADD R2, R2, 0x1 ;  /* 0x0000000102020836 */ /* 0x000fcc0000000000 */
[----:B------:R-:W-:Y:S01]  /*15390*/  @!P2 IMAD.MOV R2, RZ, RZ, -R2 ;  /* 0x000000ffff02a224 */ /* 0x000fe200078e0a02 */
[----:B------:R-:W-:Y:S01]  /*153a0*/  @!P1 LOP3.LUT R2, RZ, R4, RZ, 0x33, !PT ;  /* 0x00000004ff029212 */ /* 0x000fe200078e33ff */
[----:B------:R-:W-:-:S04]  /*153b0*/  IMAD.MOV R4, RZ, RZ, -R4 ;  /* 0x000000ffff047224 */ /* 0x000fc800078e0a04 */
[----:B------:R-:W-:Y:S01]  /*153c0*/  IMAD R18, R2, R4, R5 ;  /* 0x0000000402127224 */ /* 0x000fe200078e0205 */
[----:B------:R-:W-:-:S05]  /*153d0*/  LOP3.LUT R2, RZ, R2, RZ, 0x33, !PT ;  /* 0x00000002ff027212 */ /* 0x000fca00078e33ff */
[----:B------:R-:W-:Y:S01]  /*153e0*/  IMAD.IADD R17, R17, 0x1, R2 ;  /* 0x0000000111117824 */ /* 0x000fe200078e0202 */
[----:B------:R-:W-:Y:S06]  /*153f0*/  BRA `(.L_x_1237) ;  /* 0x00000000001c7947 */ /* 0x000fec0003800000 */
.L_x_1229:
[----:B------:R-:W-:Y:S01]  /*15400*/  UMOV UR4, URZ ;  /* 0x0000003f00047c82 */ /* 0x000fe20008000000 */
[----:B------:R-:W-:Y:S01]  /*15410*/  UMOV UR5, URZ ;  /* 0x0000003f00057c82 */ /* 0x000fe20008000000 */
[----:B------:R-:W-:Y:S01]  /*15420*/  ULDC UR6, c[0x0][0xc3c] ;  /* 0x00030f0000067ab9 */ /* 0x000fe20000000800 */
[----:B------:R-:W-:Y:S02]  /*15430*/  IMAD.MOV.U32 R16, RZ, RZ, R0 ;  /* 0x000000ffff107224 */ /* 0x000fe400078e0000 */
[----:B------:R-:W-:Y:S02]  /*15440*/  IMAD.U32 R17, RZ, RZ, UR4 ;  /* 0x00000004ff117e24 */ /* 0x000fe4000f8e00ff */
[----:B------:R-:W-:Y:S02]  /*15450*/  IMAD.U32 R18, RZ, RZ, UR5 ;  /* 0x00000005ff127e24 */ /* 0x000fe4000f8e00ff */
[----:B------:R-:W-:-:S07]  /*15460*/  IMAD.U32 R19, RZ, RZ, UR6 ;  /* 0x00000006ff137e24 */ /* 0x000fce000f8e00ff */
.L_x_1237:
[----:B------:R-:W2:Y:S01]  /*15470*/  S2R R0, SR_TID.X ;  /* 0x0000000000007919 */ /* 0x000ea20000002100 */
[----:B------:R-:W-:Y:S05]  /*15480*/  WARPSYNC.ALL ;  /* 0x0000000000007948 */ /* 0x000fea0003800000 */
[----:B------:R-:W-:Y:S01]  /*15490*/  BAR.SYNC.DEFER_BLOCKING 0x4, 0x200 ;  /* 0x0108000000007b1d */ /* 0x000fe20000010000 */
[----:B--2---:R-:W-:-:S04]  /*154a0*/  LOP3.LUT R0, R0, 0x1f, RZ, 0xc0, !PT ;  /* 0x0000001f00007812 */ /* 0x004fc800078ec0ff */
[----:B------:R-:W-:-:S13]  /*154b0*/  ISETP.NE.AND P0, PT, R0, RZ, PT ;  /* 0x000000ff0000720c */ /* 0x000fda0003f05270 */
[----:B-1----:R-:W1:Y:S01]  /*154c0*/  @!P0 S2R R3, SR_CgaCtaId ;  /* 0x0000000000038919 */ /* 0x002e620000008800 */
[----:B------:R-:W-:-:S04]  /*154d0*/  @!P0 MOV R0, 0x400 ;  /* 0x0000040000008802 */ /* 0x000fc80000000f00 */
[----:B-1----:R-:W-:-:S05]  /*154e0*/  @!P0 LEA R22, R3, R0, 0x18 ;  /* 0x0000000003168211 */ /* 0x002fca00078ec0ff */
[----:B------:R3:W-:Y:S01]  /*154f0*/  @!P0 STS.128 [R22+0x2d8d0], R16 ;  /* 0x02d8d01016008388 */ /* 0x0007e20000000c00 */
[----:B------:R-:W-:Y:S06]  /*15500*/  BAR.ARV 0x5, 0x200 ;  /* 0x0148000000007b1d */ /* 0x000fec0000002000 */
.L_x_1226:
[----:B------:R-:W-:Y:S02]  /*15510*/  ULDC UR4, c[0x0][0xc3c] ;  /* 0x00030f0000047ab9 */ /* 0x000fe40000000800 */
[----:B--2---:R-:W-:-:S13]  /*15520*/  ISETP.GE.AND P0, PT, R19, UR4, PT ;  /* 0x0000000413007c0c */ /* 0x004fda000bf06270 */
[----:B------:R-:W-:Y:S05]  /*15530*/  @!P0 BRA `(.L_x_1238) ;  /* 0xffffffb4008c8947 */ /* 0x000fea000383ffff */
[----:B------:R-:W-:Y:S05]  /*15540*/  BSYNC B8 ;  /* 0x0000000000087941 */ /* 0x000fea0003800000 */
.L_x_1169:
[----:B-1----:R-:W2:Y:S01]  /*15550*/  LDL.LU R0, [R1+0x2c] ;  /* 0x00002c0001007983 */ /* 0x002ea20000300800 */
[----:B------:R-:W-:Y:S01]  /*15560*/  BSSY B0, `(.L_x_1239) ;  /* 0x000000b000007945 */ /* 0x000fe20003800000 */
[----:B------:R-:W1:Y:S01]  /*15570*/  S2R R5, SR_CgaCtaId ;  /* 0x0000000000057919 */ /* 0x000e620000008800 */
[----:B--2---:R-:W-:-:S05]  /*15580*/  VIADD R0, R0, 0x1 ;  /* 0x0000000100007836 */ /* 0x004fca0000000000 */
[----:B------:R-:W-:-:S04]  /*15590*/  LEA.HI R2, R0, R0, RZ, 0x1 ;  /* 0x0000000000027211 */ /* 0x000fc800078f08ff */
[----:B------:R-:W-:Y:S02]  /*155a0*/  LOP3.LUT R3, R2, 0xfffffffe, RZ, 0xc0, !PT ;  /* 0xfffffffe02037812 */ /* 0x000fe400078ec0ff */
[----:B------:R-:W-:-:S03]  /*155b0*/  MOV R2, 0x400 ;  /* 0x0000040000027802 */ /* 0x000fc60000000f00 */
[----:B------:R-:W-:Y:S01]  /*155c0*/  IMAD.IADD R0, R0, 0x1, -R3 ;  /* 0x0000000100007824 */ /* 0x000fe200078e0a03 */
[----:B-1----:R-:W-:-:S04]  /*155d0*/  LEA R5, R5, R2, 0x18 ;  /* 0x0000000205057211 */ /* 0x002fc800078ec0ff */
[----:B------:R-:W-:-:S04]  /*155e0*/  SHF.L.U32 R0, R0, 0x1f, RZ ;  /* 0x0000001f00007819 */ /* 0x000fc800000006ff */
[----:B------:R-:W1:Y:S02]  /*155f0*/  SYNCS.PHASECHK.TRANS64.TRYWAIT P0, [R5+URZ+0x2d820], R0 ;  /* 0x02d82000050075a7 */ /* 0x000e64000800017f */
[----:B-1----:R-:W-:Y:S05]  /*15600*/  @!P0 BRA `(.L_x_1240) ;  /* 0x0000003000008947 */ /* 0x002fea0003800000 */
.L_x_1338:
[----:B------:R-:W-:Y:S05]  /*15610*/  BSYNC B0 ;  /* 0x0000000000007941 */ /* 0x000fea0003800000 */
.L_x_1239:
[----:B------:R-:W-:-:S03]  /*15620*/  UMOV UR4, 0xffffffff ;  /* 0xffffffff00047882 */ /* 0x000fc60000000000 */
[----:B------:R-:W-:Y:S05]  /*15630*/  BRA.DIV UR4, `(.L_x_1241) ;  /* 0x0000003204087947 */ /* 0x000fea000b800000 */
[----:B-1----:R-:W1:Y:S02]  /*15640*/  S2R R0, SR_TID.X ;  /* 0x0000000000007919 */ /* 0x002e640000002100 */
[----:B-1----:R-:W-:-:S04]  /*15650*/  SHF.R.U32.HI R0, RZ, 0x5, R0 ;  /* 0x00000005ff007819 */ /* 0x002fc80000011600 */
[----:B------:R-:W-:-:S05]  /*15660*/  LOP3.LUT R0, R0, 0x3, RZ, 0xc0, !PT ;  /* 0x0000000300007812 */ /* 0x000fca00078ec0ff */
[----:B------:R1:W2:Y:S02]  /*15670*/  SHFL.IDX PT, R14, R0, RZ, 0x1f ;  /* 0x00001fff000e7589 */ /* 0x0002a400000e0000 */
.L_x_1341:
[----:B--2---:R-:W-:Y:S01]  /*15680*/  ISETP.NE.AND P0, PT, R14, RZ, PT ;  /* 0x000000ff0e00720c */ /* 0x004fe20003f05270 */
[----:B------:R-:W-:-:S12]  /*15690*/  BSSY B0, `(.L_x_1242) ;  /* 0x0000024000007945 */ /* 0x000fd80003800000 */
[----:B------:R-:W-:Y:S05]  /*156a0*/  @P0 BRA `(.L_x_1243) ;  /* 0x0000000000880947 */ /* 0x000fea0003800000 */
[----:B------:R-:W-:-:S03]  /*156b0*/  UMOV UR4, 0xffffffff ;  /* 0xffffffff00047882 */ /* 0x000fc60000000000 */
[----:B------:R-:W-:Y:S05]  /*156c0*/  BRA.DIV UR4, `(.L_x_1244) ;  /* 0x0000003204187947 */ /* 0x000fea000b800000 */
[----:B------:R-:W-:-:S13]  /*156d0*/  ELECT P6, URZ, PT ;  /* 0x00000000003f782f */ /* 0x000fda00038c0000 */
.L_x_1344:
[----:B------:R-:W-:Y:S05]  /*156e0*/  @!P6 BRA `(.L_x_1243) ;  /* 0x000000000078e947 */ /* 0x000fea0003800000 */
[----:B------:R-:W-:-:S06]  /*156f0*/  ULOP3.LUT UR4, UR43, 0x2, URZ, 0xfc, !UPT ;  /* 0x000000022b047892 */ /* 0x000fcc000f8efc3f */
[----:B-1----:R-:W-:-:S05]  /*15700*/  IMAD.U32 R0, RZ, RZ, UR4 ;  /* 0x00000004ff007e24 */ /* 0x002fca000f8e00ff */
[----:B------:R-:W-:-:S13]  /*15710*/  ISETP.NE.AND P0, PT, R0, 0x3, PT ;  /* 0x000000030000780c */ /* 0x000fda0003f05270 */
[----:B------:R-:W-:Y:S05]  /*15720*/  @!P0 BRA `(.L_x_1245) ;  /* 0x0000000000048947 */ /* 0x000fea0003800000 */
[----:B------:R-:W-:Y:S01]  /*15730*/  BPT.TRAP 0x1 ;  /* 0x000000040000795c */ /* 0x000fe20000300000 */
.L_x_1245:
[----:B------:R-:W-:Y:S01]  /*15740*/  IMAD R3, R25, 0x8, R5 ;  /* 0x0000000819037824 */ /* 0x000fe200078e0205 */
[----:B------:R-:W-:Y:S01]  /*15750*/  SHF.L.U32 R2, R29, 0x1f, RZ ;  /* 0x0000001f1d027819 */ /* 0x000fe200000006ff */
[----:B------:R-:W-:-:S03]  /*15760*/  VIADD R25, R25, 0x1 ;  /* 0x0000000119197836 */ /* 0x000fc60000000000 */
[----:B------:R-:W1:Y:S02]  /*15770*/  SYNCS.PHASECHK.TRANS64.TRYWAIT P1, [R3+URZ+0x2d840], R2 ;  /* 0x02d84002030075a7 */ /* 0x000e64000802017f */
[----:B------:R-:W-:-:S04]  /*15780*/  ISETP.NE.AND P2, PT, R25, 0x2, PT ;  /* 0x000000021900780c */ /* 0x000fc80003f45270 */
[----:B------:R-:W-:Y:S01]  /*15790*/  SEL R0, RZ, 0x1, P2 ;  /* 0x00000001ff007807 */ /* 0x000fe20001000000 */
[----:B-1----:R-:W-:Y:S08]  /*157a0*/  @!P1 BRA `(.L_x_1246) ;  /* 0x0000003000009947 */ /* 0x002ff00003800000 */
.L_x_1345:
[----:B------:R-:W-:Y:S02]  /*157b0*/  SEL R25, R25, RZ, P2 ;  /* 0x000000ff19197207 */ /* 0x000fe40001000000 */
[----:B------:R-:W-:Y:S01]  /*157c0*/  LOP3.LUT R0, R29, R0, RZ, 0x3c, !PT ;  /* 0x000000001d007212 */ /* 0x000fe200078e3cff */
[----:B------:R-:W-:Y:S06]  /*157d0*/  @!P0 BRA `(.L_x_1247) ;  /* 0x0000000000048947 */ /* 0x000fec0003800000 */
[----:B------:R-:W-:Y:S01]  /*157e0*/  BPT.TRAP 0x1 ;  /* 0x000000040000795c */ /* 0x000fe20000300000 */
.L_x_1247:
[----:B------:R-:W-:Y:S01]  /*157f0*/  IMAD R25, R25, 0x8, R5 ;  /* 0x0000000819197824 */ /* 0x000fe200078e0205 */
[----:B------:R-:W-:-:S04]  /*15800*/  SHF.L.U32 R0, R0, 0x1f, RZ ;  /* 0x0000001f00007819 */ /* 0x000fc800000006ff */
[----:B------:R-:W2:Y:S02]  /*15810*/  SYNCS.PHASECHK.TRANS64.TRYWAIT P1, [R25+URZ+0x2d840], R0 ;  /* 0x02d84000190075a7 */ /* 0x000ea4000802017f */
[----:B--2---:R-:W-:Y:S05]  /*15820*/  @!P1 BRA `(.L_x_1248) ;  /* 0x0000002c00f49947 */ /* 0x004fea0003800000 */
.L_x_1346:
[----:B------:R-:W-:Y:S05]  /*15830*/  @!P0 BRA `(.L_x_1249) ;  /* 0x0000000000048947 */ /* 0x000fea0003800000 */
[----:B------:R-:W-:Y:S01]  /*15840*/  BPT.TRAP 0x1 ;  /* 0x000000040000795c */ /* 0x000fe20000300000 */
.L_x_1249:
[----:B------:R-:W4:Y:S02]  /*15850*/  SYNCS.PHASECHK.TRANS64.TRYWAIT P1, [R3+URZ+0x2d860], R2 ;  /* 0x02d86002030075a7 */ /* 0x000f24000802017f */
[----:B----4-:R-:W-:Y:S05]  /*15860*/  @!P1 BRA `(.L_x_1250) ;  /* 0x0000002c00f89947 */ /* 0x010fea0003800000 */
.L_x_1347:
[----:B------:R-:W-:Y:S05]  /*15870*/  @!P0 BRA `(.L_x_1251) ;  /* 0x0000000000048947 */ /* 0x000fea0003800000 */
[----:B------:R-:W-:Y:S01]  /*15880*/  BPT.TRAP 0x1 ;  /* 0x000000040000795c */ /* 0x000fe20000300000 */
.L_x_1251:
[----:B------:R0:W0:Y:S02]  /*15890*/  SYNCS.PHASECHK.TRANS64.TRYWAIT P0, [R25+URZ+0x2d860], R0 ;  /* 0x02d86000190075a7 */ /* 0x000024000800017f */
[----:B0-----:R-:W-:Y:S05]  /*158a0*/  @!P0 NANOSLEEP.SYNCS 0x989680 ;  /* 0x009896800000895d */ /* 0x001fea0003900000 */
[----:B------:R-:W0:Y:S02]  /*158b0*/  @!P0 SYNCS.PHASECHK.TRANS64 P0, [R25+URZ+0x2d860], R0 ;  /* 0x02d86000190085a7 */ /* 0x000e24000800007f */
[----:B0-----:R-:W-:Y:S05]  /*158c0*/  @!P0 BRA `(.L_x_1251) ;  /* 0xfffffffc00f08947 */ /* 0x001fea000383ffff */
.L_x_1243:
[----:B------:R-:W-:Y:S05]  /*158d0*/  BSYNC B0 ;  /* 0x0000000000007941 */ /* 0x000fea0003800000 */
.L_x_1242:
[----:B------:R-:W-:Y:S05]  /*158e0*/  EXIT ;  /* 0x000000000000794d */ /* 0x000fea0003800000 */
.L_x_1071:
[----:B0-----:R-:W-:-:S04]  /*158f0*/  IMAD.U32 R3, RZ, RZ, UR41 ;  /* 0x00000029ff037e24 */ /* 0x001fc8000f8e00ff */
[----:B------:R0:W1:Y:S03]  /*15900*/  SYNCS.PHASECHK.TRANS64.TRYWAIT P1, [R3+URZ+0x2d800], R0 ;  /* 0x02d80000030075a7 */ /* 0x000066000802017f */
[----:B-1----:R-:W-:Y:S05]  /*15910*/  @!P1 NANOSLEEP.SYNCS 0x989680 ;  /* 0x009896800000995d */ /* 0x002fea0003900000 */
[----:B------:R-:W1:Y:S02]  /*15920*/  @!P1 SYNCS.PHASECHK.TRANS64 P1, [R3+URZ+0x2d800], R0 ;  /* 0x02d80000030095a7 */ /* 0x000e64000802007f */
[----:B-1----:R-:W-:Y:S05]  /*15930*/  @!P1 BRA `(.L_x_1071) ;  /* 0xfffffffc00ec9947 */ /* 0x002fea000383ffff */
[----:B------:R-:W-:Y:S05]  /*15940*/  BRA `(.L_x_1252) ;  /* 0xfffffec000bc7947 */ /* 0x000fea000383ffff */
.L_x_1075:
[----:B-1----:R1:W2:Y:S02]  /*15950*/  SYNCS.PHASECHK.TRANS64.TRYWAIT P1, [R3+URZ+0x2d830], R0 ;  /* 0x02d83000030075a7 */ /* 0x0022a4000802017f */
[----:B--2---:R-:W-:Y:S05]  /*15960*/  @!P1 NANOSLEEP.SYNCS 0x989680 ;  /* 0x009896800000995d */ /* 0x004fea0003900000 */
[----:B------:R-:W2:Y:S02]  /*15970*/  @!P1 SYNCS.PHASECHK.TRANS64 P1, [R3+URZ+0x2d830], R0 ;  /* 0x02d83000030095a7 */ /* 0x000ea4000802007f */
[----:B--2---:R-:W-:Y:S05]  /*15980*/  @!P1 BRA `(.L_x_1075) ;  /* 0xfffffffc00f09947 */ /* 0x004fea000383ffff */
[----:B------:R-:W-:Y:S05]  /*15990*/  BRA `(.L_x_1074) ;  /* 0xfffffec000d87947 */ /* 0x000fea000383ffff */
.L_x_1092:
[----:B-1----:R-:W-:-:S04]  /*159a0*/  IMAD.U32 R7, RZ, RZ, UR6 ;  /* 0x00000006ff077e24 */ /* 0x002fc8000f8e00ff */
[----:B------:R1:W3:Y:S03]  /*159b0*/  SYNCS.PHASECHK.TRANS64.TRYWAIT P1, [R7+URZ+0x2d830], R0 ;  /* 0x02d83000070075a7 */ /* 0x0002e6000802017f */
[----:B---3--:R-:W-:Y:S05]  /*159c0*/  @!P1 NANOSLEEP.SYNCS 0x989680 ;  /* 0x009896800000995d */ /* 0x008fea0003900000 */
[----:B------:R-:W3:Y:S02]  /*159d0*/  @!P1 SYNCS.PHASECHK.TRANS64 P1, [R7+URZ+0x2d830], R0 ;  /* 0x02d83000070095a7 */ /* 0x000ee4000802007f */
[----:B---3--:R-:W-:Y:S05]  /*159e0*/  @!P1 BRA `(.L_x_1092) ;  /* 0xfffffffc00ec9947 */ /* 0x008fea000383ffff */
[----:B------:R-:W-:Y:S05]  /*159f0*/  BRA `(.L_x_1089) ;  /* 0xfffffef400e87947 */ /* 0x000fea000383ffff */
.L_x_1096:
[----:B-1----:R-:W-:-:S04]  /*15a00*/  IMAD.U32 R7, RZ, RZ, UR6 ;  /* 0x00000006ff077e24 */ /* 0x002fc8000f8e00ff */
[----:B------:R1:W2:Y:S03]  /*15a10*/  SYNCS.PHASECHK.TRANS64.TRYWAIT P1, [R7+URZ+0x2d850], R0 ;  /* 0x02d85000070075a7 */ /* 0x0002a6000802017f */
[----:B--2---:R-:W-:Y:S05]  /*15a20*/  @!P1 NANOSLEEP.SYNCS 0x989680 ;  /* 0x009896800000995d */ /* 0x004fea0003900000 */
[----:B------:R-:W2:Y:S02]  /*15a30*/  @!P1 SYNCS.PHASECHK.TRANS64 P1, [R7+URZ+0x2d850], R0 ;  /* 0x02d85000070095a7 */ /* 0x000ea4000802007f */
[----:B--2---:R-:W-:Y:S05]  /*15a40*/  @!P1 BRA `(.L_x_1096) ;  /* 0xfffffffc00ec9947 */ /* 0x004fea000383ffff */
[----:B------:R-:W-:Y:S05]  /*15a50*/  BRA `(.L_x_1093) ;  /* 0xfffffef800947947 */ /* 0x000fea000383ffff */
.L_x_1115:
[----:B-1----:R-:W-:-:S04]  /*15a60*/  IMAD.U32 R7, RZ, RZ, UR6 ;  /* 0x00000006ff077e24 */ /* 0x002fc8000f8e00ff */
[----:B------:R1:W2:Y:S03]  /*15a70*/  SYNCS.PHASECHK.TRANS64.TRYWAIT P1, [R7+URZ+0x2d830], R0 ;  /* 0x02d83000070075a7 */ /* 0x0002a6000802017f */
[----:B--2---:R-:W-:Y:S05]  /*15a80*/  @!P1 NANOSLEEP.SYNCS 0x989680 ;  /* 0x009896800000995d */ /* 0x004fea0003900000 */
[----:B------:R-:W2:Y:S02]  /*15a90*/  @!P1 SYNCS.PHASECHK.TRANS64 P1, [R7+URZ+0x2d830], R0 ;  /* 0x02d83000070095a7 */ /* 0x000ea4000802007f */
[----:B--2---:R-:W-:Y:S05]  /*15aa0*/  @!P1 BRA `(.L_x_1115) ;  /* 0xfffffffc00ec9947 */ /* 0x004fea000383ffff */
[----:B------:R-:W-:Y:S05]  /*15ab0*/  BRA `(.L_x_1112) ;  /* 0xffffff2800ec7947 */ /* 0x000fea000383ffff */
.L_x_1119:
[----:B-1----:R-:W-:-:S04]  /*15ac0*/  IMAD.U32 R7, RZ, RZ, UR6 ;  /* 0x00000006ff077e24 */ /* 0x002fc8000f8e00ff */
[----:B------:R1:W2:Y:S03]  /*15ad0*/  SYNCS.PHASECHK.TRANS64.TRYWAIT P1, [R7+URZ+0x2d850], R0 ;  /* 0x02d85000070075a7 */ /* 0x0002a6000802017f */
[----:B--2---:R-:W-:Y:S05]  /*15ae0*/  @!P1 NANOSLEEP.SYNCS 0x989680 ;  /* 0x009896800000995d */ /* 0x004fea0003900000 */
[----:B------:R-:W2:Y:S02]  /*15af0*/  @!P1 SYNCS.PHASECHK.TRANS64 P1, [R7+URZ+0x2d850], R0 ;  /* 0x02d85000070095a7 */ /* 0x000ea4000802007f */
[----:B--2---:R-:W-:Y:S05]  /*15b00*/  @!P1 BRA `(.L_x_1119) ;  /* 0xfffffffc00ec9947 */ /* 0x004fea000383ffff */
[----:B------:R-:W-:Y:S05]  /*15b10*/  BRA `(.L_x_1116) ;  /* 0xffffff2c00987947 */ /* 0x000fea000383ffff */
.L_x_1127:
[----:B-1----:R-:W-:-:S04]  /*15b20*/  IMAD.U32 R7, RZ, RZ, UR6 ;  /* 0x00000006ff077e24 */ /* 0x002fc8000f8e00ff */
[----:B------:R1:W3:Y:S03]  /*15b30*/  SYNCS.PHASECHK.TRANS64.TRYWAIT P1, [R7+URZ+0x2d830], R0 ;  /* 0x02d83000070075a7 */ /* 0x0002e6000802017f */
[----:B---3--:R-:W-:Y:S05]  /*15b40*/  @!P1 NANOSLEEP.SYNCS 0x989680 ;  /* 0x009896800000995d */ /* 0x008fea0003900000 */
[----:B------:R-:W3:Y:S02]  /*15b50*/  @!P1 SYNCS.PHASECHK.TRANS64 P1, [R7+URZ+0x2d830], R0 ;  /* 0x02d83000070095a7 */ /* 0x000ee4000802007f */
[----:B---3--:R-:W-:Y:S05]  /*15b60*/  @!P1 BRA `(.L_x_1127) ;  /* 0xfffffffc00ec9947 */ /* 0x008fea000383ffff */
[----:B------:R-:W-:Y:S05]  /*15b70*/  BRA `(.L_x_1124) ;  /* 0xffffff4c00107947 */ /* 0x000fea000383ffff */
.L_x_1131:
[----:B-1----:R-:W-:-:S04]  /*15b80*/  IMAD.U32 R7, RZ, RZ, UR6 ;  /* 0x00000006ff077e24 */ /* 0x002fc8000f8e00ff */
[----:B------:R1:W2:Y:S03]  /*15b90*/  SYNCS.PHASECHK.TRANS64.TRYWAIT P1, [R7+URZ+0x2d850], R0 ;  /* 0x02d85000070075a7 */ /* 0x0002a6000802017f */
[----:B--2---:R-:W-:Y:S05]  /*15ba0*/  @!P1 NANOSLEEP.SYNCS 0x989680 ;  /* 0x009896800000995d */ /* 0x004fea0003900000 */
[----:B------:R-:W2:Y:S02]  /*15bb0*/  @!P1 SYNCS.PHASECHK.TRANS64 P1, [R7+URZ+0x2d850], R0 ;  /* 0x02d85000070095a7 */ /* 0x000ea4000802007f */
[----:B--2---:R-:W-:Y:S05]  /*15bc0*/  @!P1 BRA `(.L_x_1131) ;  /* 0xfffffffc00ec9947 */ /* 0x004fea000383ffff */
[----:B------:R-:W-:Y:S05]  /*15bd0*/  BRA `(.L_x_1128) ;  /* 0xffffff4c00bc7947 */ /* 0x000fea000383ffff */
.L_x_1146:
[----:B-1----:R-:W-:-:S04]  /*15be0*/  IMAD.U32 R5, RZ, RZ, UR8 ;  /* 0x00000008ff057e24 */ /* 0x002fc8000f8e00ff */
[----:B------:R1:W3:Y:S03]  /*15bf0*/  SYNCS.PHASECHK.TRANS64.TRYWAIT P1, [R5+URZ+0x2d850], R4 ;  /* 0x02d85004050075a7 */ /* 0x0002e6000802017f */
[----:B---3--:R-:W-:Y:S05]  /*15c00*/  @!P1 NANOSLEEP.SYNCS 0x989680 ;  /* 0x009896800000995d */ /* 0x008fea0003900000 */
[----:B------:R-:W3:Y:S02]  /*15c10*/  @!P1 SYNCS.PHASECHK.TRANS64 P1, [R5+URZ+0x2d850], R4 ;  /* 0x02d85004050095a7 */ /* 0x000ee4000802007f */
[----:B---3--:R-:W-:Y:S05]  /*15c20*/  @!P1 BRA `(.L_x_1146) ;  /* 0xfffffffc00ec9947 */ /* 0x008fea000383ffff */
[----:B------:R-:W-:Y:S05]  /*15c30*/  BRA `(.L_x_1145) ;  /* 0xffffff7c00307947 */ /* 0x000fea000383ffff */
.L_x_1189:
        /* <DEDUP_REMOVED lines=8> */
[----:B-----5:R-:W-:Y:S05]  /*15cc0*/  WARPSYNC.COLLECTIVE R15, `(.L_x_1254) ;  /* 0x000000000f087348 */ /* 0x020fea0003c00000 */
[----:B------:R0:W1:Y:S02]  /*15cd0*/  SHFL.IDX P6, R14, R13, R12, R11 ;  /* 0x0000000c0d0e7389 */ /* 0x00006400000c000b */
[----:B01---5:R-:W-:Y:S01]  /*15ce0*/  ENDCOLLECTIVE ;  /* 0x000000000000791b */ /* 0x023fe20003800000 */
.L_x_1254:
[----:B------:R-:W-:Y:S05]  /*15cf0*/  BSYNC B0 ;  /* 0x0000000000007941 */ /* 0x000fea0003800000 */
.L_x_1253:
[----:B------:R-:W-:Y:S05]  /*15d00*/  BRA `(.L_x_1255) ;  /* 0xffffffbc00dc7947 */ /* 0x000fea000383ffff */
.L_x_1192:
[----:B0-----:R0:W1:Y:S02]  /*15d10*/  SYNCS.PHASECHK.TRANS64.TRYWAIT P0, [R2+URZ+0x2d840], R4 ;  /* 0x02d84004020075a7 */ /* 0x001064000800017f */
[----:B-1----:R-:W-:Y:S05]  /*15d20*/  @!P0 NANOSLEEP.SYNCS 0x989680 ;  /* 0x009896800000895d */ /* 0x002fea0003900000 */
[----:B------:R-:W1:Y:S02]  /*15d30*/  @!P0 SYNCS.PHASECHK.TRANS64 P0, [R2+URZ+0x2d840], R4 ;  /* 0x02d84004020085a7 */ /* 0x000e64000800007f */
[----:B-1----:R-:W-:Y:S05]  /*15d40*/  @!P0 BRA `(.L_x_1192) ;  /* 0xfffffffc00f08947 */ /* 0x002fea000383ffff */
[----:B------:R-:W-:Y:S05]  /*15d50*/  BRA `(.L_x_1256) ;  /* 0xffffffc000487947 */ /* 0x000fea000383ffff */
.L_x_1193:
        /* <DEDUP_REMOVED lines=8> */
.L_x_1258:
[----:B------:R-:W-:Y:S05]  /*15de0*/  BSYNC B0 ;  /* 0x0000000000007941 */ /* 0x000fea0003800000 */
.L_x_1257:
        /* <DEDUP_REMOVED lines=9> */
.L_x_1259:
[----:B------:R-:W-:Y:S02]  /*15e80*/  IMAD.MOV.U32 R13, RZ, RZ, R6 ;  /* 0x000000ffff0d7224 */ /* 0x000fe400078e0006 */
[----:B------:R-:W-:Y:S02]  /*15e90*/  IMAD.MOV.U32 R12, RZ, RZ, 0x1 ;  /* 0x00000001ff0c7424 */ /* 0x000fe400078e00ff */
[----:B------:R-:W-:-:S07]  /*15ea0*/  IMAD.MOV.U32 R5, RZ, RZ, R14 ;  /* 0x000000ffff057224 */ /* 0x000fce00078e000e */
[----:B------:R-:W-:Y:S05]  /*15eb0*/  WARPSYNC.COLLECTIVE R15, `(.L_x_1260) ;  /* 0x000000000f087348 */ /* 0x000fea0003c00000 */
[----:B------:R0:W1:Y:S02]  /*15ec0*/  SHFL.IDX P6, R14, R13, R12, R11 ;  /* 0x0000000c0d0e7389 */ /* 0x00006400000c000b */
[----:B01----:R-:W-:Y:S01]  /*15ed0*/  ENDCOLLECTIVE ;  /* 0x000000000000791b */ /* 0x003fe20003800000 */
.L_x_1260:
        /* <DEDUP_REMOVED lines=17> */
.L_x_1261:
[----:B------:R-:W-:Y:S02]  /*15ff0*/  @P1 IMAD R8, R7, 0x2, R22 ;  /* 0x0000000207081824 */ /* 0x000fe400078e0216 */
[----:B------:R-:W-:Y:S02]  /*16000*/  IMAD.MOV.U32 R13, RZ, RZ, R6 ;  /* 0x000000ffff0d7224 */ /* 0x000fe400078e0006 */
[----:B------:R-:W-:Y:S02]  /*16010*/  IMAD.MOV.U32 R12, RZ, RZ, 0x2 ;  /* 0x00000002ff0c7424 */ /* 0x000fe400078e00ff */
[----:B------:R-:W-:-:S07]  /*16020*/  IMAD.MOV.U32 R5, RZ, RZ, R14 ;  /* 0x000000ffff057224 */ /* 0x000fce00078e000e */
[----:B------:R-:W-:Y:S05]  /*16030*/  WARPSYNC.COLLECTIVE R15, `(.L_x_1262) ;  /* 0x000000000f087348 */ /* 0x000fea0003c00000 */
[----:B------:R0:W1:Y:S02]  /*16040*/  SHFL.IDX P6, R14, R13, R12, R11 ;  /* 0x0000000c0d0e7389 */ /* 0x00006400000c000b */
[----:B01----:R-:W-:Y:S01]  /*16050*/  ENDCOLLECTIVE ;  /* 0x000000000000791b */ /* 0x003fe20003800000 */
.L_x_1262:
        /* <DEDUP_REMOVED lines=17> */
.L_x_1263:
[----:B------:R-:W-:Y:S02]  /*16170*/  @P1 IMAD R8, R7, 0x2, R22 ;  /* 0x0000000207081824 */ /* 0x000fe400078e0216 */
[----:B------:R-:W-:Y:S02]  /*16180*/  IMAD.MOV.U32 R13, RZ, RZ, R6 ;  /* 0x000000ffff0d7224 */ /* 0x000fe400078e0006 */
[----:B------:R-:W-:Y:S02]  /*16190*/  IMAD.MOV.U32 R12, RZ, RZ, 0x3 ;  /* 0x00000003ff0c7424 */ /* 0x000fe400078e00ff */
[----:B------:R-:W-:-:S07]  /*161a0*/  IMAD.MOV.U32 R5, RZ, RZ, R14 ;  /* 0x000000ffff057224 */ /* 0x000fce00078e000e */
[----:B------:R-:W-:Y:S05]  /*161b0*/  WARPSYNC.COLLECTIVE R15, `(.L_x_1264) ;  /* 0x000000000f087348 */ /* 0x000fea0003c00000 */
[----:B------:R0:W1:Y:S02]  /*161c0*/  SHFL.IDX P6, R14, R13, R12, R11 ;  /* 0x0000000c0d0e7389 */ /* 0x00006400000c000b */
[----:B01----:R-:W-:Y:S01]  /*161d0*/  ENDCOLLECTIVE ;  /* 0x000000000000791b */ /* 0x003fe20003800000 */
.L_x_1264:
        /* <DEDUP_REMOVED lines=10> */
.L_x_1265:
        /* <DEDUP_REMOVED lines=8> */
.L_x_1198:
[----:B------:R-:W-:Y:S02]  /*16300*/  IMAD.IADD R2, R21, 0x1, R27 ;  /* 0x0000000115027824 */ /* 0x000fe400078e021b */
[----:B------:R0:W5:Y:S01]  /*16310*/  LDL R27, [R1+0x1c] ;  /* 0x00001c00011b7983 */ /* 0x0001620000100800 */
[----:B------:R-:W-:Y:S02]  /*16320*/  IMAD.MOV.U32 R13, RZ, RZ, R0 ;  /* 0x000000ffff0d7224 */ /* 0x000fe400078e0000 */
[----:B------:R-:W-:Y:S02]  /*16330*/  IMAD.MOV.U32 R12, RZ, RZ, RZ ;  /* 0x000000ffff0c7224 */ /* 0x000fe400078e00ff */
[----:B------:R-:W-:Y:S02]  /*16340*/  IMAD.MOV.U32 R11, RZ, RZ, 0x1c1f ;  /* 0x00001c1fff0b7424 */ /* 0x000fe400078e00ff */
[----:B------:R-:W-:Y:S02]  /*16350*/  IMAD.MOV.U32 R15, RZ, RZ, -0x1 ;  /* 0xffffffffff0f7424 */ /* 0x000fe400078e00ff */
[----:B0-----:R-:W-:-:S07]  /*16360*/  IMAD R3, R28, R10, RZ ;  /* 0x0000000a1c037224 */ /* 0x001fce00078e02ff */
[----:B-----5:R-:W-:Y:S05]  /*16370*/  WARPSYNC.COLLECTIVE R15, `(.L_x_1267) ;  /* 0x000000000f087348 */ /* 0x020fea0003c00000 */
[----:B------:R0:W1:Y:S02]  /*16380*/  SHFL.IDX P6, R14, R13, R12, R11 ;  /* 0x0000000c0d0e7389 */ /* 0x00006400000c000b */
[----:B01---5:R-:W-:Y:S01]  /*16390*/  ENDCOLLECTIVE ;  /* 0x000000000000791b */ /* 0x023fe20003800000 */
.L_x_1267:
[----:B------:R-:W-:Y:S02]  /*163a0*/  IMAD.MOV.U32 R13, RZ, RZ, R4 ;  /* 0x000000ffff0d7224 */ /* 0x000fe400078e0004 */
[----:B------:R-:W-:-:S07]  /*163b0*/  IMAD.MOV.U32 R6, RZ, RZ, R14 ;  /* 0x000000ffff067224 */ /* 0x000fce00078e000e */
[----:B------:R-:W-:Y:S05]  /*163c0*/  WARPSYNC.COLLECTIVE R15, `(.L_x_1268) ;  /* 0x000000000f087348 */ /* 0x000fea0003c00000 */
[----:B------:R0:W1:Y:S02]  /*163d0*/  SHFL.IDX P6, R14, R13, R12, R11 ;  /* 0x0000000c0d0e7389 */ /* 0x00006400000c000b */
[----:B01----:R-:W-:Y:S01]  /*163e0*/  ENDCOLLECTIVE ;  /* 0x000000000000791b */ /* 0x003fe20003800000 */
.L_x_1268:
[----:B------:R-:W-:Y:S01]  /*163f0*/  ISETP.GE.AND P3, PT, R2, R3, PT ;  /* 0x000000030200720c */ /* 0x000fe20003f66270 */
[----:B------:R-:W-:Y:S02]  /*16400*/  IMAD.MOV.U32 R13, RZ, RZ, R0 ;  /* 0x000000ffff0d7224 */ /* 0x000fe400078e0000 */
[----:B------:R-:W-:Y:S02]  /*16410*/  IMAD.MOV.U32 R12, RZ, RZ, 0x1 ;  /* 0x00000001ff0c7424 */ /* 0x000fe400078e00ff */
[----:B------:R-:W-:-:S08]  /*16420*/  IMAD.MOV.U32 R5, RZ, RZ, R14 ;  /* 0x000000ffff057224 */ /* 0x000fd000078e000e */
[----:B------:R-:W-:Y:S05]  /*16430*/  WARPSYNC.COLLECTIVE R15, `(.L_x_1269) ;  /* 0x000000000f087348 */ /* 0x000fea0003c00000 */
[----:B------:R0:W1:Y:S02]  /*16440*/  SHFL.IDX P6, R14, R13, R12, R11 ;  /* 0x0000000c0d0e7389 */ /* 0x00006400000c000b */
[----:B01----:R-:W-:Y:S01]  /*16450*/  ENDCOLLECTIVE ;  /* 0x000000000000791b */ /* 0x003fe20003800000 */
.L_x_1269:
[----:B------:R-:W-:-:S05]  /*16460*/  @!P3 LEA R5, P4, R20, R5, 0x1 ;  /* 0x000000051405b211 */ /* 0x000fca00078808ff */
[----:B------:R-:W-:-:S04]  /*16470*/  @!P3 IMAD.X R6, RZ, RZ, R6, P4 ;  /* 0x000000ffff06b224 */ /* 0x000fc800020e0606 */
[----:B------:R-:W-:Y:S02]  /*16480*/  @!P3 IMAD.MOV.U32 R7, RZ, RZ, R6 ;  /* 0x000000ffff07b224 */ /* 0x000fe400078e0006 */
[----:B------:R-:W-:Y:S02]  /*16490*/  @!P3 IMAD.MOV.U32 R6, RZ, RZ, R5 ;  /* 0x000000ffff06b224 */ /* 0x000fe400078e0005 */
[----:B------:R-:W-:Y:S02]  /*164a0*/  IMAD.MOV.U32 R13, RZ, RZ, R4 ;  /* 0x000000ffff0d7224 */ /* 0x000fe400078e0004 */
[----:B------:R-:W-:Y:S01]  /*164b0*/  VIADD R10, R2, 0x20 ;  /* 0x00000020020a7836 */ /* 0x000fe20000000000 */
        /* <DEDUP_REMOVED lines=10> */
.L_x_1270:
[----:B------:R-:W-:Y:S01]  /*16560*/  ISETP.GE.AND P3, PT, R10, R3, PT ;  /* 0x000000030a00720c */ /* 0x000fe20003f66270 */
[----:B------:R-:W-:Y:S02]  /*16570*/  IMAD.MOV.U32 R13, RZ, RZ, R0 ;  /* 0x000000ffff0d7224 */ /* 0x000fe400078e0000 */
[----:B------:R-:W-:Y:S02]  /*16580*/  IMAD.MOV.U32 R12, RZ, RZ, 0x2 ;  /* 0x00000002ff0c7424 */ /* 0x000fe400078e00ff */
[----:B------:R-:W-:-:S08]  /*16590*/  IMAD.MOV.U32 R5, RZ, RZ, R14 ;  /* 0x000000ffff057224 */ /* 0x000fd000078e000e */
[----:B------:R-:W-:Y:S05]  /*165a0*/  WARPSYNC.COLLECTIVE R15, `(.L_x_1271) ;  /* 0x000000000f087348 */ /* 0x000fea0003c00000 */
[----:B------:R0:W1:Y:S02]  /*165b0*/  SHFL.IDX P6, R14, R13, R12, R11 ;  /* 0x0000000c0d0e7389 */ /* 0x00006400000c000b */
[----:B01----:R-:W-:Y:S01]  /*165c0*/  ENDCOLLECTIVE ;  /* 0x000000000000791b */ /* 0x003fe20003800000 */
.L_x_1271:
[----:B------:R-:W-:-:S05]  /*165d0*/  @!P3 LEA R5, P4, R20, R5, 0x1 ;  /* 0x000000051405b211 */ /* 0x000fca00078808ff */
[----:B------:R-:W-:Y:S02]  /*165e0*/  @!P3 IMAD.X R7, RZ, RZ, R7, P4 ;  /* 0x000000ffff07b224 */ /* 0x000fe400020e0607 */
        /* <DEDUP_REMOVED lines=12> */
.L_x_1272:
        /* <DEDUP_REMOVED lines=8> */
.L_x_1273:
[----:B------:R-:W-:Y:S01]  /*16730*/  @!P3 LEA R5, P4, R20, R5, 0x1 ;  /* 0x000000051405b211 */ /* 0x000fe200078808ff */
[----:B------:R-:W-:Y:S02]  /*16740*/  IMAD.MOV.U32 R13, RZ, RZ, R4 ;  /* 0x000000ffff0d7224 */ /* 0x000fe400078e0004 */
[----:B------:R-:W-:-:S10]  /*16750*/  IMAD.MOV.U32 R0, RZ, RZ, R14 ;  /* 0x000000ffff007224 */ /* 0x000fd400078e000e */
[----:B------:R-:W-:Y:S05]  /*16760*/  WARPSYNC.COLLECTIVE R15, `(.L_x_1274) ;  /* 0x000000000f087348 */ /* 0x000fea0003c00000 */
[----:B------:R0:W1:Y:S02]  /*16770*/  SHFL.IDX P6, R14, R13, R12, R11 ;  /* 0x0000000c0d0e7389 */ /* 0x00006400000c000b */
[----:B01----:R-:W-:Y:S01]  /*16780*/  ENDCOLLECTIVE ;  /* 0x000000000000791b */ /* 0x003fe20003800000 */
.L_x_1274:
[----:B------:R-:W-:Y:S02]  /*16790*/  @!P3 IMAD.X R7, RZ, RZ, R7, P4 ;  /* 0x000000ffff07b224 */ /* 0x000fe400020e0607 */
[----:B------:R-:W-:Y:S02]  /*167a0*/  @!P3 IMAD.MOV.U32 R6, RZ, RZ, R5 ;  /* 0x000000ffff06b224 */ /* 0x000fe400078e0005 */
[----:B------:R-:W-:-:S03]  /*167b0*/  VIADD R5, R2, 0x60 ;  /* 0x0000006002057836 */ /* 0x000fc60000000000 */
        /* <DEDUP_REMOVED lines=13> */
.L_x_1275:
        /* <DEDUP_REMOVED lines=16> */
.L_x_1276:
[----:B------:R-:W-:Y:S02]  /*16990*/  IMAD.MOV.U32 R13, RZ, RZ, R8 ;  /* 0x000000ffff0d7224 */ /* 0x000fe400078e0008 */
[----:B------:R-:W-:Y:S02]  /*169a0*/  IMAD.MOV.U32 R12, RZ, RZ, 0x1 ;  /* 0x00000001ff0c7424 */ /* 0x000fe400078e00ff */
[----:B------:R-:W-:-:S07]  /*169b0*/  IMAD.MOV.U32 R4, RZ, RZ, R14 ;  /* 0x000000ffff047224 */ /* 0x000fce00078e000e */
[----:B------:R-:W-:Y:S05]  /*169c0*/  WARPSYNC.COLLECTIVE R15, `(.L_x_1277) ;  /* 0x000000000f087348 */ /* 0x000fea0003c00000 */
[----:B------:R0:W1:Y:S02]  /*169d0*/  SHFL.IDX P6, R14, R13, R12, R11 ;  /* 0x0000000c0d0e7389 */ /* 0x00006400000c000b */
[----:B01----:R-:W-:Y:S01]  /*169e0*/  ENDCOLLECTIVE ;  /* 0x000000000000791b */ /* 0x003fe20003800000 */
.L_x_1277:
[----:B------:R-:W-:-:S05]  /*169f0*/  @!P3 LEA R4, P4, R20, R4, 0x1 ;  /* 0x000000041404b211 */ /* 0x000fca00078808ff */
[----:B------:R-:W-:-:S04]  /*16a00*/  @!P3 IMAD.X R0, RZ, RZ, R0, P4 ;  /* 0x000000ffff00b224 */ /* 0x000fc800020e0600 */
        /* <DEDUP_REMOVED lines=12> */
.L_x_1278:
[----:B------:R-:W-:Y:S01]  /*16ad0*/  IMAD.MOV.U32 R9, RZ, RZ, R14 ;  /* 0x000000ffff097224 */ /* 0x000fe200078e000e */
[----:B------:R-:W-:Y:S06]  /*16ae0*/  BRA `(.L_x_1279) ;  /* 0xffffffc400307947 */ /* 0x000fec000383ffff */
.L_x_1201:
[----:B-1----:R1:W2:Y:S02]  /*16af0*/  SYNCS.PHASECHK.TRANS64.TRYWAIT P0, [R22+URZ+0x2d820], R0 ;  /* 0x02d82000160075a7 */ /* 0x0022a4000800017f */
[----:B--2---:R-:W-:Y:S05]  /*16b00*/  @!P0 NANOSLEEP.SYNCS 0x989680 ;  /* 0x009896800000895d */ /* 0x004fea0003900000 */
[----:B------:R-:W2:Y:S02]  /*16b10*/  @!P0 SYNCS.PHASECHK.TRANS64 P0, [R22+URZ+0x2d820], R0 ;  /* 0x02d82000160085a7 */ /* 0x000ea4000800007f */
[----:B--2---:R-:W-:Y:S05]  /*16b20*/  @!P0 BRA `(.L_x_1201) ;  /* 0xfffffffc00f08947 */ /* 0x004fea000383ffff */
[----:B------:R-:W-:Y:S05]  /*16b30*/  BRA `(.L_x_1280) ;  /* 0xffffffc400987947 */ /* 0x000fea000383ffff */
.L_x_1206:
[----:B0-----:R0:W1:Y:S02]  /*16b40*/  SYNCS.PHASECHK.TRANS64.TRYWAIT P0, [R5+URZ+0x2d840], R0 ;  /* 0x02d84000050075a7 */ /* 0x001064000800017f */
[----:B-1----:R-:W-:Y:S05]  /*16b50*/  @!P0 NANOSLEEP.SYNCS 0x989680 ;  /* 0x009896800000895d */ /* 0x002fea0003900000 */
[----:B------:R-:W1:Y:S02]  /*16b60*/  @!P0 SYNCS.PHASECHK.TRANS64 P0, [R5+URZ+0x2d840], R0 ;  /* 0x02d84000050085a7 */ /* 0x000e64000800007f */
[----:B-1----:R-:W-:Y:S05]  /*16b70*/  @!P0 BRA `(.L_x_1206) ;  /* 0xfffffffc00f08947 */ /* 0x002fea000383ffff */
[----:B------:R-:W-:Y:S05]  /*16b80*/  BRA `(.L_x_1281) ;  /* 0xffffffc8008c7947 */ /* 0x000fea000383ffff */
.L_x_1207:
        /* <DEDUP_REMOVED lines=8> */
.L_x_1283:
[----:B------:R-:W-:Y:S05]  /*16c10*/  BSYNC B1 ;  /* 0x0000000000017941 */ /* 0x000fea0003800000 */
.L_x_1282:
        /* <DEDUP_REMOVED lines=13> */
.L_x_1284:
        /* <DEDUP_REMOVED lines=8> */
.L_x_1285:
        /* <DEDUP_REMOVED lines=14> */
.L_x_1286:
[----:B------:R-:W-:Y:S02]  /*16e50*/  IMAD.MOV.U32 R13, RZ, RZ, R7 ;  /* 0x000000ffff0d7224 */ /* 0x000fe400078e0007 */
[----:B------:R-:W-:Y:S02]  /*16e60*/  IMAD.MOV.U32 R12, RZ, RZ, 0x2 ;  /* 0x00000002ff0c7424 */ /* 0x000fe400078e00ff */
[----:B------:R-:W-:-:S07]  /*16e70*/  IMAD.MOV.U32 R2, RZ, RZ, R14 ;  /* 0x000000ffff027224 */ /* 0x000fce00078e000e */
[----:B------:R-:W-:Y:S05]  /*16e80*/  WARPSYNC.COLLECTIVE R15, `(.L_x_1287) ;  /* 0x000000000f087348 */ /* 0x000fea0003c00000 */
[----:B------:R0:W1:Y:S02]  /*16e90*/  SHFL.IDX P6, R14, R13, R12, R11 ;  /* 0x0000000c0d0e7389 */ /* 0x00006400000c000b */
[----:B01----:R-:W-:Y:S01]  /*16ea0*/  ENDCOLLECTIVE ;  /* 0x000000000000791b */ /* 0x003fe20003800000 */
.L_x_1287:
        /* <DEDUP_REMOVED lines=13> */
.L_x_1288:
[----:B------:R-:W-:Y:S02]  /*16f80*/  IMAD.MOV.U32 R13, RZ, RZ, R7 ;  /* 0x000000ffff0d7224 */ /* 0x000fe400078e0007 */
[----:B------:R-:W-:Y:S02]  /*16f90*/  IMAD.MOV.U32 R12, RZ, RZ, 0x3 ;  /* 0x00000003ff0c7424 */ /* 0x000fe400078e00ff */
[----:B------:R-:W-:-:S07]  /*16fa0*/  IMAD.MOV.U32 R2, RZ, RZ, R14 ;  /* 0x000000ffff027224 */ /* 0x000fce00078e000e */
[----:B------:R-:W-:Y:S05]  /*16fb0*/  WARPSYNC.COLLECTIVE R15, `(.L_x_1289) ;  /* 0x000000000f087348 */ /* 0x000fea0003c00000 */
[----:B------:R0:W1:Y:S02]  /*16fc0*/  SHFL.IDX P6, R14, R13, R12, R11 ;  /* 0x0000000c0d0e7389 */ /* 0x00006400000c000b */
[----:B01----:R-:W-:Y:S01]  /*16fd0*/  ENDCOLLECTIVE ;  /* 0x000000000000791b */ /* 0x003fe20003800000 */
.L_x_1289:
        /* <DEDUP_REMOVED lines=14> */
.L_x_1290:
[----:B------:R-:W-:Y:S01]  /*170c0*/  IMAD.MOV.U32 R2, RZ, RZ, R14 ;  /* 0x000000ffff027224 */ /* 0x000fe200078e000e */
[----:B------:R-:W-:Y:S06]  /*170d0*/  BRA `(.L_x_1291) ;  /* 0xffffffc8002c7947 */ /* 0x000fec000383ffff */
.L_x_1212:
[----:B-1----:R1:W2:Y:S02]  /*170e0*/  SYNCS.PHASECHK.TRANS64.TRYWAIT P0, [R5+URZ+0x2d860], R2 ;  /* 0x02d86002050075a7 */ /* 0x0022a4000800017f */
[----:B--2---:R-:W-:Y:S05]  /*170f0*/  @!P0 NANOSLEEP.SYNCS 0x989680 ;  /* 0x009896800000895d */ /* 0x004fea0003900000 */
[----:B------:R-:W2:Y:S02]  /*17100*/  @!P0 SYNCS.PHASECHK.TRANS64 P0, [R5+URZ+0x2d860], R2 ;  /* 0x02d86002050085a7 */ /* 0x000ea4000800007f */
[----:B--2---:R-:W-:Y:S05]  /*17110*/  @!P0 BRA `(.L_x_1212) ;  /* 0xfffffffc00f08947 */ /* 0x004fea000383ffff */
[----:B------:R-:W-:Y:S05]  /*17120*/  BRA `(.L_x_1292) ;  /* 0xffffffc800907947 */ /* 0x000fea000383ffff */
.L_x_1213:
        /* <DEDUP_REMOVED lines=8> */
.L_x_1294:
[----:B------:R-:W-:Y:S05]  /*171b0*/  BSYNC B1 ;  /* 0x0000000000017941 */ /* 0x000fea0003800000 */
.L_x_1293:
        /* <DEDUP_REMOVED lines=9> */
.L_x_1295:
[----:B------:R-:W-:Y:S02]  /*17250*/  IMAD.MOV.U32 R13, RZ, RZ, R24 ;  /* 0x000000ffff0d7224 */ /* 0x000fe400078e0018 */
[----:B------:R-:W-:Y:S02]  /*17260*/  IMAD.MOV.U32 R12, RZ, RZ, 0x1 ;  /* 0x00000001ff0c7424 */ /* 0x000fe400078e00ff */
[----:B------:R-:W-:-:S07]  /*17270*/  IMAD.MOV.U32 R2, RZ, RZ, R14 ;  /* 0x000000ffff027224 */ /* 0x000fce00078e000e */
[----:B------:R-:W-:Y:S05]  /*17280*/  WARPSYNC.COLLECTIVE R15, `(.L_x_1296) ;  /* 0x000000000f087348 */ /* 0x000fea0003c00000 */
[----:B------:R0:W1:Y:S02]  /*17290*/  SHFL.IDX P6, R14, R13, R12, R11 ;  /* 0x0000000c0d0e7389 */ /* 0x00006400000c000b */
[----:B01----:R-:W-:Y:S01]  /*172a0*/  ENDCOLLECTIVE ;  /* 0x000000000000791b */ /* 0x003fe20003800000 */
.L_x_1296:
        /* <DEDUP_REMOVED lines=16> */
.L_x_1297:
[----:B------:R-:W-:Y:S02]  /*173b0*/  IMAD.MOV.U32 R13, RZ, RZ, R24 ;  /* 0x000000ffff0d7224 */ /* 0x000fe400078e0018 */
[----:B------:R-:W-:Y:S02]  /*173c0*/  IMAD.MOV.U32 R12, RZ, RZ, 0x2 ;  /* 0x00000002ff0c7424 */ /* 0x000fe400078e00ff */
[----:B------:R-:W-:-:S07]  /*173d0*/  IMAD.MOV.U32 R2, RZ, RZ, R14 ;  /* 0x000000ffff027224 */ /* 0x000fce00078e000e */
[----:B------:R-:W-:Y:S05]  /*173e0*/  WARPSYNC.COLLECTIVE R15, `(.L_x_1298) ;  /* 0x000000000f087348 */ /* 0x000fea0003c00000 */
[----:B------:R0:W1:Y:S02]  /*173f0*/  SHFL.IDX P6, R14, R13, R12, R11 ;  /* 0x0000000c0d0e7389 */ /* 0x00006400000c000b */
[----:B01----:R-:W-:Y:S01]  /*17400*/  ENDCOLLECTIVE ;  /* 0x000000000000791b */ /* 0x003fe20003800000 */
.L_x_1298:
        /* <DEDUP_REMOVED lines=16> */
.L_x_1299:
[----:B------:R-:W-:Y:S02]  /*17510*/  IMAD.MOV.U32 R13, RZ, RZ, R24 ;  /* 0x000000ffff0d7224 */ /* 0x000fe400078e0018 */
[----:B------:R-:W-:Y:S02]  /*17520*/  IMAD.MOV.U32 R12, RZ, RZ, 0x3 ;  /* 0x00000003ff0c7424 */ /* 0x000fe400078e00ff */
[----:B------:R-:W-:-:S07]  /*17530*/  IMAD.MOV.U32 R2, RZ, RZ, R14 ;  /* 0x000000ffff027224 */ /* 0x000fce00078e000e */
[----:B------:R-:W-:Y:S05]  /*17540*/  WARPSYNC.COLLECTIVE R15, `(.L_x_1300) ;  /* 0x000000000f087348 */ /* 0x000fea0003c00000 */
[----:B------:R0:W1:Y:S02]  /*17550*/  SHFL.IDX P6, R14, R13, R12, R11 ;  /* 0x0000000c0d0e7389 */ /* 0x00006400000c000b */
[----:B01----:R-:W-:Y:S01]  /*17560*/  ENDCOLLECTIVE ;  /* 0x000000000000791b */ /* 0x003fe20003800000 */
.L_x_1300:
        /* <DEDUP_REMOVED lines=13> */
.L_x_1301:
        /* <DEDUP_REMOVED lines=8> */
.L_x_1221:
[----:B-1----:R1:W2:Y:S02]  /*176c0*/  SYNCS.PHASECHK.TRANS64.TRYWAIT P0, [R0+URZ+0x2d860], R3 ;  /* 0x02d86003000075a7 */ /* 0x0022a4000800017f */
[----:B--2---:R-:W-:Y:S05]  /*176d0*/  @!P0 NANOSLEEP.SYNCS 0x989680 ;  /* 0x009896800000895d */ /* 0x004fea0003900000 */
[----:B------:R-:W2:Y:S02]  /*176e0*/  @!P0 SYNCS.PHASECHK.TRANS64 P0, [R0+URZ+0x2d860], R3 ;  /* 0x02d86003000085a7 */ /* 0x000ea4000800007f */
[----:B--2---:R-:W-:Y:S05]  /*176f0*/  @!P0 BRA `(.L_x_1221) ;  /* 0xfffffffc00f08947 */ /* 0x004fea000383ffff */
[----:B------:R-:W-:Y:S05]  /*17700*/  BRA `(.L_x_1303) ;  /* 0xffffffcc00287947 */ /* 0x000fea000383ffff */
.L_x_1222:
        /* <DEDUP_REMOVED lines=8> */
.L_x_1305:
[----:B------:R-:W-:Y:S05]  /*17790*/  BSYNC B0 ;  /* 0x0000000000007941 */ /* 0x000fea0003800000 */
.L_x_1304:
        /* <DEDUP_REMOVED lines=10> */
.L_x_1306:
        /* <DEDUP_REMOVED lines=17> */
.L_x_1307:
        /* <DEDUP_REMOVED lines=14> */
.L_x_1308:
[----:B------:R-:W-:Y:S02]  /*17a30*/  IMAD.MOV.U32 R13, RZ, RZ, R24 ;  /* 0x000000ffff0d7224 */ /* 0x000fe400078e0018 */
[----:B------:R-:W-:Y:S01]  /*17a40*/  IMAD.MOV.U32 R12, RZ, RZ, 0x2 ;  /* 0x00000002ff0c7424 */ /* 0x000fe200078e00ff */
[----:B------:R-:W-:-:S13]  /*17a50*/  IADD3 R2, P4, R14, R5, RZ ;  /* 0x000000050e027210 */ /* 0x000fda0007f9e0ff */
[----:B------:R-:W-:Y:S05]  /*17a60*/  WARPSYNC.COLLECTIVE R15, `(.L_x_1309) ;  /* 0x000000000f087348 */ /* 0x000fea0003c00000 */
[----:B------:R0:W1:Y:S02]  /*17a70*/  SHFL.IDX P6, R14, R13, R12, R11 ;  /* 0x0000000c0d0e7389 */ /* 0x00006400000c000b */
[----:B01----:R-:W-:Y:S01]  /*17a80*/  ENDCOLLECTIVE ;  /* 0x000000000000791b */ /* 0x003fe20003800000 */
.L_x_1309:
        /* <DEDUP_REMOVED lines=15> */
.L_x_1310:
[----:B------:R-:W-:Y:S02]  /*17b80*/  IMAD.MOV.U32 R13, RZ, RZ, R24 ;  /* 0x000000ffff0d7224 */ /* 0x000fe400078e0018 */
[----:B------:R-:W-:Y:S01]  /*17b90*/  IMAD.MOV.U32 R12, RZ, RZ, 0x3 ;  /* 0x00000003ff0c7424 */ /* 0x000fe200078e00ff */
[----:B------:R-:W-:-:S13]  /*17ba0*/  IADD3 R2, P4, R14, R5, RZ ;  /* 0x000000050e027210 */ /* 0x000fda0007f9e0ff */
[----:B------:R-:W-:Y:S05]  /*17bb0*/  WARPSYNC.COLLECTIVE R15, `(.L_x_1311) ;  /* 0x000000000f087348 */ /* 0x000fea0003c00000 */
[----:B------:R0:W1:Y:S02]  /*17bc0*/  SHFL.IDX P6, R14, R13, R12, R11 ;  /* 0x0000000c0d0e7389 */ /* 0x00006400000c000b */
[----:B01----:R-:W-:Y:S01]  /*17bd0*/  ENDCOLLECTIVE ;  /* 0x000000000000791b */ /* 0x003fe20003800000 */
.L_x_1311:
        /* <DEDUP_REMOVED lines=14> */
.L_x_1312:
[----:B------:R-:W-:Y:S05]  /*17cc0*/  BRA `(.L_x_1313) ;  /* 0xffffffc8009c7947 */ /* 0x000fea000383ffff */
.L_x_1227:
        /* <DEDUP_REMOVED lines=8> */
.L_x_1315:
[----:B------:R-:W-:Y:S05]  /*17d50*/  BSYNC B0 ;  /* 0x0000000000007941 */ /* 0x000fea0003800000 */
.L_x_1314:
        /* <DEDUP_REMOVED lines=9> */
.L_x_1316:
        /* <DEDUP_REMOVED lines=18> */
.L_x_1317:
[----:B------:R-:W-:Y:S01]  /*17f10*/  IMAD.MOV.U32 R12, RZ, RZ, 0x2 ;  /* 0x00000002ff0c7424 */ /* 0x000fe200078e00ff */
[----:B------:R-:W-:-:S05]  /*17f20*/  SEL R5, R14, RZ, P1 ;  /* 0x000000ff0e057207 */ /* 0x000fca0000800000 */
[----:B------:R-:W-:-:S04]  /*17f30*/  IMAD.IADD R4, R2, 0x1, R5 ;  /* 0x0000000102047824 */ /* 0x000fc800078e0205 */
[----:B------:R-:W-:-:S07]  /*17f40*/  IMAD.MOV.U32 R13, RZ, RZ, R4 ;  /* 0x000000ffff0d7224 */ /* 0x000fce00078e0004 */
[----:B------:R-:W-:Y:S05]  /*17f50*/  WARPSYNC.COLLECTIVE R15, `(.L_x_1318) ;  /* 0x000000000f087348 */ /* 0x000fea0003c00000 */
[----:B------:R0:W1:Y:S02]  /*17f60*/  SHFL.UP P6, R14, R13, R12, R11 ;  /* 0x0400000c0d0e7389 */ /* 0x00006400000c000b */
[----:B01----:R-:W-:Y:S01]  /*17f70*/  ENDCOLLECTIVE ;  /* 0x000000000000791b */ /* 0x003fe20003800000 */
.L_x_1318:
[----:B------:R-:W-:Y:S01]  /*17f80*/  IMAD.MOV.U32 R12, RZ, RZ, 0x4 ;  /* 0x00000004ff0c7424 */ /* 0x000fe200078e00ff */
[----:B------:R-:W-:-:S05]  /*17f90*/  SEL R5, R14, RZ, P2 ;  /* 0x000000ff0e057207 */ /* 0x000fca0001000000 */
[----:B------:R-:W-:-:S04]  /*17fa0*/  IMAD.IADD R5, R4, 0x1, R5 ;  /* 0x0000000104057824 */ /* 0x000fc800078e0205 */
[----:B------:R-:W-:-:S07]  /*17fb0*/  IMAD.MOV.U32 R13, RZ, RZ, R5 ;  /* 0x000000ffff0d7224 */ /* 0x000fce00078e0005 */
[----:B------:R-:W-:Y:S05]  /*17fc0*/  WARPSYNC.COLLECTIVE R15, `(.L_x_1319) ;  /* 0x000000000f087348 */ /* 0x000fea0003c00000 */
[----:B------:R0:W1:Y:S02]  /*17fd0*/  SHFL.UP P6, R14, R13, R12, R11 ;  /* 0x0400000c0d0e7389 */ /* 0x00006400000c000b */
[----:B01----:R-:W-:Y:S01]  /*17fe0*/  ENDCOLLECTIVE ;  /* 0x000000000000791b */ /* 0x003fe20003800000 */
.L_x_1319:
[----:B------:R-:W-:Y:S01]  /*17ff0*/  IMAD.MOV.U32 R12, RZ, RZ, 0x8 ;  /* 0x00000008ff0c7424 */ /* 0x000fe200078e00ff */
[----:B------:R-:W-:-:S05]  /*18000*/  SEL R6, R14, RZ, P3 ;  /* 0x000000ff0e067207 */ /* 0x000fca0001800000 */
[----:B------:R-:W-:-:S04]  /*18010*/  IMAD.IADD R6, R5, 0x1, R6 ;  /* 0x0000000105067824 */ /* 0x000fc800078e0206 */
[----:B------:R-:W-:-:S07]  /*18020*/  IMAD.MOV.U32 R13, RZ, RZ, R6 ;  /* 0x000000ffff0d7224 */ /* 0x000fce00078e0006 */
[----:B------:R-:W-:Y:S05]  /*18030*/  WARPSYNC.COLLECTIVE R15, `(.L_x_1320) ;  /* 0x000000000f087348 */ /* 0x000fea0003c00000 */
[----:B------:R0:W1:Y:S02]  /*18040*/  SHFL.UP P6, R14, R13, R12, R11 ;  /* 0x0400000c0d0e7389 */ /* 0x00006400000c000b */
[----:B01----:R-:W-:Y:S01]  /*18050*/  ENDCOLLECTIVE ;  /* 0x000000000000791b */ /* 0x003fe20003800000 */
.L_x_1320:
[----:B------:R-:W-:Y:S01]  /*18060*/  IMAD.MOV.U32 R12, RZ, RZ, 0x10 ;  /* 0x00000010ff0c7424 */ /* 0x000fe200078e00ff */
[----:B------:R-:W-:-:S05]  /*18070*/  SEL R3, R14, RZ, P4 ;  /* 0x000000ff0e037207 */ /* 0x000fca0002000000 */
[----:B------:R-:W-:-:S04]  /*18080*/  IMAD.IADD R4, R6, 0x1, R3 ;  /* 0x0000000106047824 */ /* 0x000fc800078e0203 */
[----:B------:R-:W-:-:S07]  /*18090*/  IMAD.MOV.U32 R13, RZ, RZ, R4 ;  /* 0x000000ffff0d7224 */ /* 0x000fce00078e0004 */
[----:B------:R-:W-:Y:S05]  /*180a0*/  WARPSYNC.COLLECTIVE R15, `(.L_x_1321) ;  /* 0x000000000f087348 */ /* 0x000fea0003c00000 */
[----:B------:R0:W1:Y:S02]  /*180b0*/  SHFL.UP P6, R14, R13, R12, R11 ;  /* 0x0400000c0d0e7389 */ /* 0x00006400000c000b */
[----:B01----:R-:W-:Y:S01]  /*180c0*/  ENDCOLLECTIVE ;  /* 0x000000000000791b */ /* 0x003fe20003800000 */
.L_x_1321:
        /* <DEDUP_REMOVED lines=8> */
.L_x_1322:
[----:B------:R-:W-:Y:S05]  /*18150*/  BRA `(.L_x_1323) ;  /* 0xffffffc800b07947 */ /* 0x000fea000383ffff */
.L_x_1232:
[----:B------:R-:W-:Y:S01]  /*18160*/  BSSY B0, `(.L_x_1324) ;  /* 0x0000008000007945 */ /* 0x000fe20003800000 */
[----:B-----5:R-:W-:Y:S02]  /*18170*/  IMAD.MOV.U32 R13, RZ, RZ, R2 ;  /* 0x000000ffff0d7224 */ /* 0x020fe400078e0002 */
[----:B------:R-:W-:Y:S02]  /*18180*/  IMAD.MOV.U32 R12, RZ, RZ, 0x1 ;  /* 0x00000001ff0c7424 */ /* 0x000fe400078e00ff */
[----:B------:R-:W-:Y:S02]  /*18190*/  IMAD.MOV.U32 R11, RZ, RZ, RZ ;  /* 0x000000ffff0b7224 */ /* 0x000fe400078e00ff */
[----:B------:R-:W-:-:S07]  /*181a0*/  IMAD.MOV.U32 R15, RZ, RZ, -0x1 ;  /* 0xffffffffff0f7424 */ /* 0x000fce00078e00ff */
[----:B012---:R-:W-:Y:S05]  /*181b0*/  WARPSYNC.COLLECTIVE R15, `(.L_x_1325) ;  /* 0x000000000f087348 */ /* 0x007fea0003c00000 */
[----:B------:R3:W4:Y:S02]  /*181c0*/  SHFL.UP P6, R14, R13, R12, R11 ;  /* 0x0400000c0d0e7389 */ /* 0x00072400000c000b */
[----:B01234-:R-:W-:Y:S01]  /*181d0*/  ENDCOLLECTIVE ;  /* 0x000000000000791b */ /* 0x01ffe20003800000 */
.L_x_1325:
[----:B------:R-:W-:Y:S05]  /*181e0*/  BSYNC B0 ;  /* 0x0000000000007941 */ /* 0x000fea0003800000 */
.L_x_1324:
        /* <DEDUP_REMOVED lines=8> */
.L_x_1326:
[----:B------:R-:W-:Y:S01]  /*18270*/  IMAD.MOV.U32 R12, RZ, RZ, 0x4 ;  /* 0x00000004ff0c7424 */ /* 0x000fe200078e00ff */
[----:B------:R-:W-:-:S05]  /*18280*/  SEL R14, R14, RZ, P2 ;  /* 0x000000ff0e0e7207 */ /* 0x000fca0001000000 */
[----:B------:R-:W-:-:S04]  /*18290*/  IMAD.IADD R3, R13, 0x1, R14 ;  /* 0x000000010d037824 */ /* 0x000fc800078e020e */
[----:B------:R-:W-:-:S07]  /*182a0*/  IMAD.MOV.U32 R13, RZ, RZ, R3 ;  /* 0x000000ffff0d7224 */ /* 0x000fce00078e0003 */
[----:B------:R-:W-:Y:S05]  /*182b0*/  WARPSYNC.COLLECTIVE R15, `(.L_x_1327) ;  /* 0x000000000f087348 */ /* 0x000fea0003c00000 */
[----:B------:R0:W1:Y:S02]  /*182c0*/  SHFL.UP P6, R14, R13, R12, R11 ;  /* 0x0400000c0d0e7389 */ /* 0x00006400000c000b */
[----:B01----:R-:W-:Y:S01]  /*182d0*/  ENDCOLLECTIVE ;  /* 0x000000000000791b */ /* 0x003fe20003800000 */
.L_x_1327:
[----:B------:R-:W-:Y:S01]  /*182e0*/  IMAD.MOV.U32 R12, RZ, RZ, 0x8 ;  /* 0x00000008ff0c7424 */ /* 0x000fe200078e00ff */
[----:B------:R-:W-:-:S05]  /*182f0*/  SEL R4, R14, RZ, P3 ;  /* 0x000000ff0e047207 */ /* 0x000fca0001800000 */
[----:B------:R-:W-:-:S04]  /*18300*/  IMAD.IADD R4, R3, 0x1, R4 ;  /* 0x0000000103047824 */ /* 0x000fc800078e0204 */
[----:B------:R-:W-:-:S07]  /*18310*/  IMAD.MOV.U32 R13, RZ, RZ, R4 ;  /* 0x000000ffff0d7224 */ /* 0x000fce00078e0004 */
[----:B------:R-:W-:Y:S05]  /*18320*/  WARPSYNC.COLLECTIVE R15, `(.L_x_1328) ;  /* 0x000000000f087348 */ /* 0x000fea0003c00000 */
[----:B------:R0:W1:Y:S02]  /*18330*/  SHFL.UP P6, R14, R13, R12, R11 ;  /* 0x0400000c0d0e7389 */ /* 0x00006400000c000b */
[----:B01----:R-:W-:Y:S01]  /*18340*/  ENDCOLLECTIVE ;  /* 0x000000000000791b */ /* 0x003fe20003800000 */
.L_x_1328:
[----:B------:R-:W-:Y:S01]  /*18350*/  IMAD.MOV.U32 R12, RZ, RZ, 0x10 ;  /* 0x00000010ff0c7424 */ /* 0x000fe200078e00ff */
[----:B------:R-:W-:-:S05]  /*18360*/  SEL R5, R14, RZ, P4 ;  /* 0x000000ff0e057207 */ /* 0x000fca0002000000 */
[----:B------:R-:W-:-:S04]  /*18370*/  IMAD.IADD R5, R4, 0x1, R5 ;  /* 0x0000000104057824 */ /* 0x000fc800078e0205 */
[----:B------:R-:W-:-:S07]  /*18380*/  IMAD.MOV.U32 R13, RZ, RZ, R5 ;  /* 0x000000ffff0d7224 */ /* 0x000fce00078e0005 */
[----:B------:R-:W-:Y:S05]  /*18390*/  WARPSYNC.COLLECTIVE R15, `(.L_x_1329) ;  /* 0x000000000f087348 */ /* 0x000fea0003c00000 */
[----:B------:R0:W1:Y:S02]  /*183a0*/  SHFL.UP P6, R14, R13, R12, R11 ;  /* 0x0400000c0d0e7389 */ /* 0x00006400000c000b */
[----:B01----:R-:W-:Y:S01]  /*183b0*/  ENDCOLLECTIVE ;  /* 0x000000000000791b */ /* 0x003fe20003800000 */
.L_x_1329:
        /* <DEDUP_REMOVED lines=8> */
.L_x_1330:
[----:B------:R-:W-:Y:S05]  /*18440*/  BRA `(.L_x_1331) ;  /* 0xffffffc800907947 */ /* 0x000fea000383ffff */
.L_x_1234:
[----:B------:R-:W-:Y:S01]  /*18450*/  BSSY B0, `(.L_x_1332) ;  /* 0x0000006000007945 */ /* 0x000fe20003800000 */
[----:B------:R-:W-:Y:S01]  /*18460*/  PLOP3.LUT P6, PT, P6, PT, PT, 0x8, 0x0 ;  /* 0x000000000000781c */ /* 0x000fe200037ce170 */
[----:B------:R-:W-:-:S12]  /*18470*/  IMAD.MOV.U32 R15, RZ, RZ, -0x1 ;  /* 0xffffffffff0f7424 */ /* 0x000fd800078e00ff */
[----:B01----:R-:W-:Y:S05]  /*18480*/  WARPSYNC.COLLECTIVE R15, `(.L_x_1333) ;  /* 0x000000000f087348 */ /* 0x003fea0003c00000 */
[----:B------:R-:W-:Y:S01]  /*18490*/  VOTE.ANY R14, PT, P6 ;  /* 0x00000000000e7806 */ /* 0x000fe200030e0100 */
[----:B01----:R-:W-:Y:S06]  /*184a0*/  ENDCOLLECTIVE ;  /* 0x000000000000791b */ /* 0x003fec0003800000 */
.L_x_1333:
[----:B------:R-:W-:Y:S05]  /*184b0*/  BSYNC B0 ;  /* 0x0000000000007941 */ /* 0x000fea0003800000 */
.L_x_1332:
        /* <DEDUP_REMOVED lines=9> */
.L_x_1334:
[----:B------:R-:W-:Y:S01]  /*18550*/  IMAD.MOV.U32 R17, RZ, RZ, R14 ;  /* 0x000000ffff117224 */ /* 0x000fe200078e000e */
[----:B------:R-:W-:Y:S06]  /*18560*/  BRA `(.L_x_1335) ;  /* 0xffffffc800807947 */ /* 0x000fec000383ffff */
.L_x_1236:
[----:B------:R-:W-:Y:S01]  /*18570*/  BSSY B0, `(.L_x_1336) ;  /* 0x0000007000007945 */ /* 0x000fe20003800000 */
[----:B------:R-:W-:Y:S02]  /*18580*/  IMAD.MOV.U32 R13, RZ, RZ, R3 ;  /* 0x000000ffff0d7224 */ /* 0x000fe400078e0003 */
[----:B------:R-:W-:Y:S02]  /*18590*/  IMAD.MOV.U32 R11, RZ, RZ, 0x1f ;  /* 0x0000001fff0b7424 */ /* 0x000fe400078e00ff */
[----:B------:R-:W-:-:S07]  /*185a0*/  IMAD.MOV.U32 R15, RZ, RZ, -0x1 ;  /* 0xffffffffff0f7424 */ /* 0x000fce00078e00ff */
[----:B0123--:R-:W-:Y:S05]  /*185b0*/  WARPSYNC.COLLECTIVE R15, `(.L_x_1337) ;  /* 0x000000000f087348 */ /* 0x00ffea0003c00000 */
[----:B------:R4:W0:Y:S02]  /*185c0*/  SHFL.IDX P6, R14, R13, R12, R11 ;  /* 0x0000000c0d0e7389 */ /* 0x00082400000c000b */
[----:B01234-:R-:W-:Y:S01]  /*185d0*/  ENDCOLLECTIVE ;  /* 0x000000000000791b */ /* 0x01ffe20003800000 */
.L_x_1337:
[----:B------:R-:W-:Y:S05]  /*185e0*/  BSYNC B0 ;  /* 0x0000000000007941 */ /* 0x000fea0003800000 */
.L_x_1336:
[----:B------:R-:W-:Y:S01]  /*185f0*/  IMAD.MOV.U32 R6, RZ, RZ, R14 ;  /* 0x000000ffff067224 */ /* 0x000fe200078e000e */
[----:B------:R-:W-:Y:S06]  /*18600*/  BRA `(.L_x_1235) ;  /* 0xffffffc800747947 */ /* 0x000fec000383ffff */
.L_x_1240:
[----:B-1----:R1:W2:Y:S02]  /*18610*/  SYNCS.PHASECHK.TRANS64.TRYWAIT P0, [R5+URZ+0x2d820], R0 ;  /* 0x02d82000050075a7 */ /* 0x0022a4000800017f */
[----:B--2---:R-:W-:Y:S05]  /*18620*/  @!P0 NANOSLEEP.SYNCS 0x989680 ;  /* 0x009896800000895d */ /* 0x004fea0003900000 */
[----:B------:R-:W2:Y:S02]  /*18630*/  @!P0 SYNCS.PHASECHK.TRANS64 P0, [R5+URZ+0x2d820], R0 ;  /* 0x02d82000050085a7 */ /* 0x000ea4000800007f */
[----:B--2---:R-:W-:Y:S05]  /*18640*/  @!P0 BRA `(.L_x_1240) ;  /* 0xfffffffc00f08947 */ /* 0x004fea000383ffff */
[----:B------:R-:W-:Y:S05]  /*18650*/  BRA `(.L_x_1338) ;  /* 0xffffffcc00ec7947 */ /* 0x000fea000383ffff */
.L_x_1241:
        /* <DEDUP_REMOVED lines=8> */
[----:B01-3--:R-:W-:Y:S05]  /*186e0*/  WARPSYNC.COLLECTIVE R15, `(.L_x_1340) ;  /* 0x000000000f087348 */ /* 0x00bfea0003c00000 */
[----:B------:R2:W4:Y:S02]  /*186f0*/  SHFL.IDX P6, R14, R13, R12, R11 ;  /* 0x0000000c0d0e7389 */ /* 0x00052400000c000b */
[----:B01234-:R-:W-:Y:S01]  /*18700*/  ENDCOLLECTIVE ;  /* 0x000000000000791b */ /* 0x01ffe20003800000 */
.L_x_1340:
[----:B------:R-:W-:Y:S05]  /*18710*/  BSYNC B0 ;  /* 0x0000000000007941 */ /* 0x000fea0003800000 */
.L_x_1339:
[----:B------:R-:W-:Y:S05]  /*18720*/  BRA `(.L_x_1341) ;  /* 0xffffffcc00d47947 */ /* 0x000fea000383ffff */
.L_x_1244:
[----:B------:R-:W-:Y:S01]  /*18730*/  BSSY B1, `(.L_x_1342) ;  /* 0x0000006000017945 */ /* 0x000fe20003800000 */
[----:B------:R-:W-:-:S07]  /*18740*/  IMAD.MOV.U32 R15, RZ, RZ, -0x1 ;  /* 0xffffffffff0f7424 */ /* 0x000fce00078e00ff */
[----:B01-3--:R-:W-:Y:S05]  /*18750*/  WARPSYNC.COLLECTIVE R15, `(.L_x_1343) ;  /* 0x000000000f0c7348 */ /* 0x00bfea0003c00000 */
[----:B------:R-:W-:Y:S02]  /*18760*/  ELECT P6, UR62, PT ;  /* 0x00000000003e782f */ /* 0x000fe400038c0000 */
[----:B------:R-:W-:Y:S01]  /*18770*/  MOV R14, UR62 ;  /* 0x0000003e000e7c02 */ /* 0x000fe20008000f00 */
[----:B01-3--:R-:W-:Y:S10]  /*18780*/  ENDCOLLECTIVE ;  /* 0x000000000000791b */ /* 0x00bff40003800000 */
.L_x_1343:
[----:B------:R-:W-:Y:S05]  /*18790*/  BSYNC B1 ;  /* 0x0000000000017941 */ /* 0x000fea0003800000 */
.L_x_1342:
[----:B------:R-:W-:Y:S05]  /*187a0*/  BRA `(.L_x_1344) ;  /* 0xffffffcc00cc7947 */ /* 0x000fea000383ffff */
.L_x_1246:
[----:B-1----:R1:W2:Y:S02]  /*187b0*/  SYNCS.PHASECHK.TRANS64.TRYWAIT P1, [R3+URZ+0x2d840], R2 ;  /* 0x02d84002030075a7 */ /* 0x0022a4000802017f */
[----:B--2---:R-:W-:Y:S05]  /*187c0*/  @!P1 NANOSLEEP.SYNCS 0x989680 ;  /* 0x009896800000995d */ /* 0x004fea0003900000 */
[----:B------:R-:W2:Y:S02]  /*187d0*/  @!P1 SYNCS.PHASECHK.TRANS64 P1, [R3+URZ+0x2d840], R2 ;  /* 0x02d84002030095a7 */ /* 0x000ea4000802007f */
[----:B--2---:R-:W-:Y:S05]  /*187e0*/  @!P1 BRA `(.L_x_1246) ;  /* 0xfffffffc00f09947 */ /* 0x004fea000383ffff */
[----:B------:R-:W-:Y:S05]  /*187f0*/  BRA `(.L_x_1345) ;  /* 0xffffffcc00ec7947 */ /* 0x000fea000383ffff */
.L_x_1248:
[----:B--2---:R2:W4:Y:S02]  /*18800*/  SYNCS.PHASECHK.TRANS64.TRYWAIT P1, [R25+URZ+0x2d840], R0 ;  /* 0x02d84000190075a7 */ /* 0x004524000802017f */
[----:B----4-:R-:W-:Y:S05]  /*18810*/  @!P1 NANOSLEEP.SYNCS 0x989680 ;  /* 0x009896800000995d */ /* 0x010fea0003900000 */
[----:B------:R-:W4:Y:S02]  /*18820*/  @!P1 SYNCS.PHASECHK.TRANS64 P1, [R25+URZ+0x2d840], R0 ;  /* 0x02d84000190095a7 */ /* 0x000f24000802007f */
[----:B----4-:R-:W-:Y:S05]  /*18830*/  @!P1 BRA `(.L_x_1248) ;  /* 0xfffffffc00f09947 */ /* 0x010fea000383ffff */
[----:B------:R-:W-:Y:S05]  /*18840*/  BRA `(.L_x_1346) ;  /* 0xffffffcc00f87947 */ /* 0x000fea000383ffff */
.L_x_1250:
[----:B----4-:R4:W0:Y:S02]  /*18850*/  SYNCS.PHASECHK.TRANS64.TRYWAIT P1, [R3+URZ+0x2d860], R2 ;  /* 0x02d86002030075a7 */ /* 0x010824000802017f */
[----:B0-----:R-:W-:Y:S05]  /*18860*/  @!P1 NANOSLEEP.SYNCS 0x989680 ;  /* 0x009896800000995d */ /* 0x001fea0003900000 */
[----:B------:R-:W0:Y:S02]  /*18870*/  @!P1 SYNCS.PHASECHK.TRANS64 P1, [R3+URZ+0x2d860], R2 ;  /* 0x02d86002030095a7 */ /* 0x000e24000802007f */
[----:B0-----:R-:W-:Y:S05]  /*18880*/  @!P1 BRA `(.L_x_1250) ;  /* 0xfffffffc00f09947 */ /* 0x001fea000383ffff */
[----:B------:R-:W-:Y:S05]  /*18890*/  BRA `(.L_x_1347) ;  /* 0xffffffcc00f47947 */ /* 0x000fea000383ffff */
.L_x_1348:
        /* <DEDUP_REMOVED lines=14> */
.L_x_2732:


//--------------------- .text._ZN7cutlass13device_kernelIN5flash11enable_sm90INS1_16FlashAttnFwdSm90INS1_25CollectiveMainloopFwdSm90ILi2EN4cute5tupleIJNS5_1CILi1EEES8_S8_EEENS6_IJNS7_ILi192EEENS7_ILi128EEENS7_ILi96EEEEEELi96ENS_10bfloat16_tEfNS_4arch4Sm90ELb0ELb1ELb0ELb1ELb1ELb1ELb0ELb0ELb1ELb1ELb0ELb0EEENS1_21CollectiveEpilogueFwdINS6_IJSA_SC_SB_EEES9_SE_SG_Li384ELb1ELb1ELb0ELb0EEENS1_36VarlenDynamicPersistentTileSchedulerILi192ELi128ELi384ELi128ELb0ELb1ELb1ELb1ELb0ELb1EEEEEEEEEvNT_6ParamsE --------------------------
	.section	.text._ZN7cutlass13device_kernelIN5flash11enable_sm90INS1_16FlashAttnFwdSm90INS1_25CollectiveMainloopFwdSm90ILi2EN4cute5tupleIJNS5_1CILi1EEES8_S8_EEENS6_IJNS7_ILi192EEENS7_ILi128EEENS7_ILi96EEEEEELi96ENS_10bfloat16_tEfNS_4arch4Sm90ELb0ELb1ELb0ELb1ELb1ELb1ELb0ELb0ELb1ELb1ELb0ELb0EEENS1_21CollectiveEpilogueFwdINS6_IJSA_SC_SB_EEES9_SE_SG_Li384ELb1ELb1ELb0ELb0EEENS1_36VarlenDynamicPersistentTileSchedulerILi192ELi128ELi384ELi128ELb0ELb1ELb1ELb1ELb0ELb1EEEEEEEEEvNT_6ParamsE,"ax",@progbits
	.align	128
.text._ZN7cutlass13device_kernelIN5flash11enable_sm90INS1_16FlashAttnFwdSm90INS1_25CollectiveMainloopFwdSm90ILi2EN4cute5tupleIJNS5_1CILi1EEES8_S8_EEENS6_IJNS7_ILi192EEENS7_ILi128EEENS7_ILi96EEEEEELi96ENS_10bfloat16_tEfNS_4arch4Sm90ELb0ELb1ELb0ELb1ELb1ELb1ELb0ELb0ELb1ELb1ELb0ELb0EEENS1_21CollectiveEpilogueFwdINS6_IJSA_SC_SB_EEES9_SE_SG_Li384ELb1ELb1ELb0ELb0EEENS1_36VarlenDynamicPersistentTileSchedulerILi192ELi128ELi384ELi128ELb0ELb1ELb1ELb1ELb0ELb1EEEEEEEEEvNT_6ParamsE:
        .type           _ZN7cutlass13device_kernelIN5flash11enable_sm90INS1_16FlashAttnFwdSm90INS1_25CollectiveMainloopFwdSm90ILi2EN4cute5tupleIJNS5_1CILi1EEES8_S8_EEENS6_IJNS7_ILi192EEENS7_ILi128EEENS7_ILi96EEEEEELi96ENS_10bfloat16_tEfNS_4arch4Sm90ELb0ELb1ELb0ELb1ELb1ELb1ELb0ELb0ELb1ELb1ELb0ELb0EEENS1_21CollectiveEpilogueFwdINS6_IJSA_SC_SB_EEES9_SE_SG_Li384ELb1ELb1ELb0ELb0EEENS1_36VarlenDynamicPersistentTileSchedulerILi192ELi128ELi384ELi128ELb0ELb1ELb1ELb1ELb0ELb1EEEEEEEEEvNT_6ParamsE,@function
        .size           _ZN7cutlass13device_kernelIN5flash11enable_sm90INS1_16FlashAttnFwdSm90INS1_25CollectiveMainloopFwdSm90ILi2EN4cute5tupleIJNS5_1CILi1EEES8_S8_EEENS6_IJNS7_ILi192EEENS7_ILi128EEENS7_ILi96EEEEEELi96ENS_10bfloat16_tEfNS_4arch4Sm90ELb0ELb1ELb0ELb1ELb1ELb1ELb0ELb0ELb1ELb1ELb0ELb0EEENS1_21CollectiveEpilogueFwdINS6_IJSA_SC_SB_EEES9_SE_SG_Li384ELb1ELb1ELb0ELb0EEENS1_36VarlenDynamicPersistentTileSchedulerILi192ELi128ELi384ELi128ELb0ELb1ELb1ELb1ELb0ELb1EEEEEEEEEvNT_6ParamsE,(.L_x_2733 - _ZN7cutlass13device_kernelIN5flash11enable_sm90INS1_16FlashAttnFwdSm90INS1_25CollectiveMainloopFwdSm90ILi2EN4cute5tupleIJNS5_1CILi1EEES8_S8_EEENS6_IJNS7_ILi192EEENS7_ILi128EEENS7_ILi96EEEEEELi96ENS_10bfloat16_tEfNS_4arch4Sm90ELb0ELb1ELb0ELb1ELb1ELb1ELb0ELb0ELb1ELb1ELb0ELb0EEENS1_21CollectiveEpilogueFwdINS6_IJSA_SC_SB_EEES9_SE_SG_Li384ELb1ELb1ELb0ELb0EEENS1_36VarlenDynamicPersistentTileSchedulerILi192ELi128ELi384ELi128ELb0ELb1ELb1ELb1ELb0ELb1EEEEEEEEEvNT_6ParamsE)
        .other          _ZN7cutlass13device_kernelIN5flash11enable_sm90INS1_16FlashAttnFwdSm90INS1_25CollectiveMainloopFwdSm90ILi2EN4cute5tupleIJNS5_1CILi1EEES8_S8_EEENS6_IJNS7_ILi192EEENS7_ILi128EEENS7_ILi96EEEEEELi96ENS_10bfloat16_tEfNS_4arch4Sm90ELb0ELb1ELb0ELb1ELb1ELb1ELb0ELb0ELb1ELb1ELb0ELb0EEENS1_21CollectiveEpilogueFwdINS6_IJSA_SC_SB_EEES9_SE_SG_Li384ELb1ELb1ELb0ELb0EEENS1_36VarlenDynamicPersistentTileSchedulerILi192ELi128ELi384ELi128ELb0ELb1ELb1ELb1ELb0ELb1EEEEEEEEEvNT_6ParamsE,@"STO_CUDA_ENTRY STV_DEFAULT"
_ZN7cutlass13device_kernelIN5flash11enable_sm90INS1_16FlashAttnFwdSm90INS1_25CollectiveMainloopFwdSm90ILi2EN4cute5tupleIJNS5_1CILi1EEES8_S8_EEENS6_IJNS7_ILi192EEENS7_ILi128EEENS7_ILi96EEEEEELi96ENS_10bfloat16_tEfNS_4arch4Sm90ELb0ELb1ELb0ELb1ELb1ELb1ELb0ELb0ELb1ELb1ELb0ELb0EEENS1_21CollectiveEpilogueFwdINS6_IJSA_SC_SB_EEES9_SE_SG_Li384ELb1ELb1ELb0ELb0EEENS1_36VarlenDynamicPersistentTileSchedulerILi192ELi128ELi384ELi128ELb0ELb1ELb1ELb1ELb0ELb1EEEEEEEEEvNT_6ParamsE:
        /* <DEDUP_REMOVED lines=18> */
.L_x_1350:
[----:B------:R-:W-:Y:S05]  /*0120*/  BSYNC B0 ;  /* 0x0000000000007941 */ /* 0x000fea0003800000 */
.L_x_1349:
        /* <DEDUP_REMOVED lines=41> */
.L_x_1351:
        /* <DEDUP_REMOVED lines=22> */
.L_x_1352:
        /* <DEDUP_REMOVED lines=18> */
.L_x_1353:
        /* <DEDUP_REMOVED lines=22> */
.L_x_1354:
        /* <DEDUP_REMOVED lines=22> */
.L_x_1355:
        /* <DEDUP_REMOVED lines=8> */
.L_x_1358:
        /* <DEDUP_REMOVED lines=22> */
[----:B------:R-:W-:Y:S01]  /*0ae0*/  IMAD.MOV.U32 R144, RZ, RZ, 0x40 ;  /* 0x00000040ff907424 */ /* 0x000fe200078e00ff */
[----:B------:R-:W-:Y:S01]  /*0af0*/  R2UR UR40, R2 ;  /* 0x00000000022872ca */ /* 0x000fe200000e0000 */
[----:B------:R-:W-:Y:S01]  /*0b00*/  IMAD.MOV.U32 R23, RZ, RZ, RZ ;  /* 0x000000ffff177224 */ /* 0x000fe200078e00ff */
[----:B------:R-:W-:Y:S01]  /*0b10*/  ULOP3.LUT UR39, UR36, 0x1, URZ, 0xfc, !UPT ;  /* 0x0000000124277892 */ /* 0x000fe2000f8efc3f */
[----:B------:R-:W-:-:S10]  /*0b20*/  UMOV UR37, URZ ;  /* 0x0000003f00257c82 */ /* 0x000fd40008000000 */
[----:B------:R-:W-:Y:S01]  /*0b30*/  UIADD3 UR40, UR40, 0xc400, URZ ;  /* 0x0000c40028287890 */ /* 0x000fe2000fffe03f */
[----:B0-----:R-:W-:-:S05]  /*0b40*/  VIADD R15, R0, 0xffffff80 ;  /* 0xffffff80000f7836 */ /* 0x001fca0000000000 */
[----:B------:R-:W-:Y:S02]  /*0b50*/  SHF.R.S32.HI R0, RZ, 0x1f, R15 ;  /* 0x0000001fff007819 */ /* 0x000fe4000001140f */
[-C--:B------:R-:W-:Y:S02]  /*0b60*/  LEA.HI R7, R15, R15.reuse, RZ, 0x1 ;  /* 0x0000000f0f077211 */ /* 0x080fe400078f08ff */
[CC--:B------:R-:W-:Y:S02]  /*0b70*/  LEA.HI R4, R0.reuse, R15.reuse, RZ, 0x4 ;  /* 0x0000000f00047211 */ /* 0x0c0fe400078f20ff */
[----:B------:R-:W-:Y:S02]  /*0b80*/  SHF.R.S32.HI R12, RZ, 0x1, R7 ;  /* 0x00000001ff0c7819 */ /* 0x000fe40000011407 */
[----:B------:R-:W-:Y:S02]  /*0b90*/  LEA.HI R8, R0, R15, RZ, 0x2 ;  /* 0x0000000f00087211 */ /* 0x000fe400078f10ff */
[----:B------:R-:W-:-:S02]  /*0ba0*/  SHF.R.S32.HI R3, RZ, 0x4, R4 ;  /* 0x00000004ff037819 */ /* 0x000fc40000011404 */
[----:B------:R-:W-:Y:S02]  /*0bb0*/  LEA.HI R10, R7, R12, RZ, 0x1 ;  /* 0x0000000c070a7211 */ /* 0x000fe400078f08ff */
[--C-:B------:R-:W-:Y:S02]  /*0bc0*/  SHF.R.S32.HI R9, RZ, 0x2, R8.reuse ;  /* 0x00000002ff097819 */ /* 0x100fe40000011408 */
[----:B------:R-:W-:Y:S02]  /*0bd0*/  SHF.R.S32.HI R6, RZ, 0x1f, R8 ;  /* 0x0000001fff067819 */ /* 0x000fe40000011408 */
[----:B------:R-:W-:Y:S02]  /*0be0*/  LEA.HI R5, R4, R3, RZ, 0x1 ;  /* 0x0000000304057211 */ /* 0x000fe400078f08ff */
[----:B------:R-:W-:Y:S02]  /*0bf0*/  LOP3.LUT R11, R10, 0x7fffffe, RZ, 0xc0, !PT ;  /* 0x07fffffe0a0b7812 */ /* 0x000fe400078ec0ff */
[----:B------:R-:W-:-:S02]  /*0c00*/  LEA.HI R10, R6, R9, RZ, 0x2 ;  /* 0x00000009060a7211 */ /* 0x000fc400078f10ff */
[----:B------:R-:W-:Y:S01]  /*0c10*/  LOP3.LUT R6, R5, 0x1ffffffe, RZ, 0xc0, !PT ;  /* 0x1ffffffe05067812 */ /* 0x000fe200078ec0ff */
[----:B------:R-:W-:Y:S01]  /*0c20*/  IMAD.IADD R12, R12, 0x1, -R11 ;  /* 0x000000010c0c7824 */ /* 0x000fe200078e0a0b */
[----:B------:R-:W-:Y:S02]  /*0c30*/  LOP3.LUT R8, R8, 0xfffffffc, RZ, 0xc0, !PT ;  /* 0xfffffffc08087812 */ /* 0x000fe400078ec0ff */
[----:B------:R-:W-:Y:S01]  /*0c40*/  LOP3.LUT R4, R4, 0xfffffff0, RZ, 0xc0, !PT ;  /* 0xfffffff004047812 */ /* 0x000fe200078ec0ff */
[C---:B------:R-:W-:Y:S01]  /*0c50*/  IMAD.IADD R6, R3.reuse, 0x1, -R6 ;  /* 0x0000000103067824 */ /* 0x040fe200078e0a06 */
[----:B------:R-:W-:Y:S01]  /*0c60*/  LOP3.LUT R10, R10, 0xfffffffc, RZ, 0xc0, !PT ;  /* 0xfffffffc0a0a7812 */ /* 0x000fe200078ec0ff */
[----:B------:R-:W-:Y:S01]  /*0c70*/  IMAD R21, R3, 0x8, R12 ;  /* 0x0000000803157824 */ /* 0x000fe200078e020c */
[-C--:B------:R-:W-:Y:S01]  /*0c80*/  LEA.HI R3, R0, R15.reuse, RZ, 0x7 ;  /* 0x0000000f00037211 */ /* 0x080fe200078f38ff */
[----:B------:R-:W-:Y:S01]  /*0c90*/  IMAD.IADD R8, R15, 0x1, -R8 ;  /* 0x000000010f087824 */ /* 0x000fe200078e0a08 */
[----:B------:R-:W-:Y:S01]  /*0ca0*/  LOP3.LUT R7, R7, 0xfffffffe, RZ, 0xc0, !PT ;  /* 0xfffffffe07077812 */ /* 0x000fe200078ec0ff */
[----:B------:R-:W-:Y:S01]  /*0cb0*/  IMAD.IADD R4, R15, 0x1, -R4 ;  /* 0x000000010f047824 */ /* 0x000fe200078e0a04 */
[----:B------:R-:W-:Y:S01]  /*0cc0*/  LOP3.LUT R5, R3, 0xffffff80, RZ, 0xc0, !PT ;  /* 0xffffff8003057812 */ /* 0x000fe200078ec0ff */
[----:B------:R-:W-:Y:S01]  /*0cd0*/  IMAD.IADD R10, R9, 0x1, -R10 ;  /* 0x00000001090a7824 */ /* 0x000fe200078e0a0a */
[----:B------:R-:W-:Y:S01]  /*0ce0*/  LEA.HI R9, R8, R8, RZ, 0x1 ;  /* 0x0000000808097211 */ /* 0x000fe200078f08ff */
[C---:B------:R-:W-:Y:S01]  /*0cf0*/  IMAD.IADD R16, R15.reuse, 0x1, -R7 ;  /* 0x000000010f107824 */ /* 0x040fe200078e0a07 */
[----:B------:R-:W-:Y:S01]  /*0d00*/  LEA.HI R0, R0, R15, RZ, 0x5 ;  /* 0x0000000f00007211 */ /* 0x000fe200078f28ff */
[----:B------:R-:W-:Y:S01]  /*0d10*/  IMAD.IADD R24, R15, 0x1, -R5 ;  /* 0x000000010f187824 */ /* 0x000fe200078e0a05 */
[----:B------:R-:W-:Y:S01]  /*0d20*/  SHF.R.S32.HI R5, RZ, 0x1f, R4 ;  /* 0x0000001fff057819 */ /* 0x000fe20000011404 */
[C---:B------:R-:W-:Y:S01]  /*0d30*/  IMAD.SHL.U32 R26, R16.reuse, 0x4, RZ ;  /* 0x00000004101a7824 */ /* 0x040fe200078e00ff */
[----:B------:R-:W-:Y:S01]  /*0d40*/  LOP3.LUT R7, R9, 0x1ffffffe, RZ, 0xc0, !PT ;  /* 0x1ffffffe09077812 */ /* 0x000fe200078ec0ff */
[----:B------:R-:W-:Y:S01]  /*0d50*/  IMAD.SHL.U32 R16, R16, 0x8, RZ ;  /* 0x0000000810107824 */ /* 0x000fe200078e00ff */
[----:B------:R-:W-:Y:S01]  /*0d60*/  SHF.R.S32.HI R9, RZ, 0x1f, R24 ;  /* 0x0000001fff097819 */ /* 0x000fe20000011418 */
[----:B------:R-:W-:Y:S01]  /*0d70*/  VIADD R17, R26, 0x20 ;  /* 0x000000201a117836 */ /* 0x000fe20000000000 */
[----:B------:R-:W-:Y:S01]  /*0d80*/  LEA.HI R5, R5, R4, RZ, 0x3 ;  /* 0x0000000405057211 */ /* 0x000fe200078f18ff */
[----:B------:R-:W-:Y:S01]  /*0d90*/  IMAD.IADD R14, R8, 0x1, -R7 ;  /* 0x00000001080e7824 */ /* 0x000fe200078e0a07 */
[-C--:B------:R-:W-:Y:S01]  /*0da0*/  LEA.HI R11, R9, R24.reuse, RZ, 0x2 ;  /* 0x00000018090b7211 */ /* 0x080fe200078f10ff */
[C---:B------:R-:W-:Y:S01]  /*0db0*/  VIADD R18, R26.reuse, 0x10 ;  /* 0x000000101a127836 */ /* 0x040fe20000000000 */
[----:B------:R-:W-:Y:S01]  /*0dc0*/  LOP3.LUT R7, R5, 0xfffffff8, RZ, 0xc0, !PT ;  /* 0xfffffff805077812 */ /* 0x000fe200078ec0ff */
[----:B------:R-:W-:Y:S01]  /*0dd0*/  IMAD.IADD R12, R26, 0x1, R17 ;  /* 0x000000011a0c7824 */ /* 0x000fe200078e0211 */
[--C-:B------:R-:W-:Y:S01]  /*0de0*/  SHF.R.S32.HI R8, RZ, 0x2, R11.reuse ;  /* 0x00000002ff087819 */ /* 0x100fe2000001140b */
[----:B------:R-:W-:Y:S01]  /*0df0*/  STL [R1+0x18], R26 ;  /* 0x0000181a01007387 */ /* 0x000fe20000100800 */
[----:B------:R-:W-:Y:S01]  /*0e00*/  SHF.R.S32.HI R13, RZ, 0x1f, R11 ;  /* 0x0000001fff0d7819 */ /* 0x000fe2000001140b */
[----:B------:R-:W-:Y:S01]  /*0e10*/  IMAD.IADD R7, R4, 0x1, -R7 ;  /* 0x0000000104077824 */ /* 0x000fe200078e0a07 */
[----:B------:R-:W-:Y:S01]  /*0e20*/  LEA.HI R9, R9, R24, RZ, 0x5 ;  /* 0x0000001809097211 */ /* 0x000fe200078f28ff */
[----:B------:R-:W-:Y:S01]  /*0e30*/  IMAD.IADD R4, R26, 0x1, R18 ;  /* 0x000000011a047824 */ /* 0x000fe200078e0212 */
[----:B------:R-:W-:Y:S01]  /*0e40*/  LEA.HI R13, R13, R8, RZ, 0x3 ;  /* 0x000000080d0d7211 */ /* 0x000fe200078f18ff */
[----:B------:R0:W-:Y:S01]  /*0e50*/  STL [R1+0x50], R18 ;  /* 0x0000501201007387 */ /* 0x0001e20000100800 */
[----:B------:R-:W-:Y:S01]  /*0e60*/  IMAD.SHL.U32 R5, R5, 0x40, RZ ;  /* 0x0000004005057824 */ /* 0x000fe200078e00ff */
[----:B------:R-:W-:Y:S01]  /*0e70*/  SHF.R.S32.HI R9, RZ, 0x5, R9 ;  /* 0x00000005ff097819 */ /* 0x000fe20000011409 */
[C---:B------:R-:W-:Y:S01]  /*0e80*/  VIADD R137, R16.reuse, 0x30 ;  /* 0x0000003010897836 */ /* 0x040fe20000000000 */
[----:B------:R1:W-:Y:S01]  /*0e90*/  STL [R1+0x4c], R17 ;  /* 0x00004c1101007387 */ /* 0x0003e20000100800 */
[----:B------:R-:W-:Y:S01]  /*0ea0*/  LOP3.LUT R13, R13, 0xfffffff8, RZ, 0xc0, !PT ;  /* 0xfffffff80d0d7812 */ /* 0x000fe200078ec0ff */
[C---:B------:R-:W-:Y:S01]  /*0eb0*/  VIADD R136, R16.reuse, 0x40 ;  /* 0x0000004010887836 */ /* 0x040fe20000000000 */
[----:B------:R-:W-:Y:S01]  /*0ec0*/  SHF.R.S32.HI R15, RZ, 0x1f, R4 ;  /* 0x0000001fff0f7819 */ /* 0x000fe20000011404 */
[----:B------:R-:W-:Y:S01]  /*0ed0*/  VIADD R138, R16, 0x50 ;  /* 0x00000050108a7836 */ /* 0x000fe20000000000 */
[----:B------:R-:W-:Y:S01]  /*0ee0*/  LOP3.LUT R5, R5, 0x7ffffe00, RZ, 0xc0, !PT ;  /* 0x7ffffe0005057812 */ /* 0x000fe200078ec0ff */
[----:B------:R-:W-:Y:S01]  /*0ef0*/  IMAD.SHL.U32 R10, R10, 0x40, RZ ;  /* 0x000000400a0a7824 */ /* 0x000fe200078e00ff */
[----:B0-----:R-:W-:Y:S01]  /*0f00*/  SHF.R.S32.HI R18, RZ, 0x7, R3 ;  /* 0x00000007ff127819 */ /* 0x001fe20000011403 */
[----:B------:R-:W-:Y:S01]  /*0f10*/  IMAD.SHL.U32 R3, R6, 0x8, RZ ;  /* 0x0000000806037824 */ /* 0x000fe200078e00ff */
[----:B------:R-:W-:Y:S01]  /*0f20*/  LEA.HI R15, R15, R4, RZ, 0x3 ;  /* 0x000000040f0f7211 */ /* 0x000fe200078f18ff */
[----:B------:R-:W-:Y:S01]  /*0f30*/  VIADD R6, R26, 0x18 ;  /* 0x000000181a067836 */ /* 0x000fe20000000000 */
[----:B-1----:R-:W-:-:S02]  /*0f40*/  SHF.R.S32.HI R17, RZ, 0x1f, R12 ;  /* 0x0000001fff117819 */ /* 0x002fc4000001140c */
[----:B------:R-:W-:Y:S01]  /*0f50*/  SHF.R.S32.HI R4, RZ, 0x5, R0 ;  /* 0x00000005ff047819 */ /* 0x000fe20000011400 */
[----:B------:R-:W-:Y:S01]  /*0f60*/  IMAD.SHL.U32 R0, R7, 0x40, RZ ;  /* 0x0000004007007824 */ /* 0x000fe200078e00ff */
[----:B------:R-:W-:Y:S01]  /*0f70*/  LEA.HI R20, R17, R12, RZ, 0x3 ;  /* 0x0000000c11147211 */ /* 0x000fe200078f18ff */
[----:B------:R-:W-:Y:S01]  /*0f80*/  IMAD.IADD R12, R8, 0x1, -R13 ;  /* 0x00000001080c7824 */ /* 0x000fe200078e0a0d */
[----:B------:R-:W-:Y:S01]  /*0f90*/  R2P PR, R7, 0x6 ;  /* 0x0000000607007804 */ /* 0x000fe20000000000 */
[----:B------:R-:W-:Y:S01]  /*0fa0*/  IMAD.HI R8, R18, 0x55555556, RZ ;  /* 0x5555555612087827 */ /* 0x000fe200078e02ff */
[----:B------:R-:W-:Y:S02]  /*0fb0*/  LOP3.LUT R0, R0, 0x1c0, RZ, 0xc0, !PT ;  /* 0x000001c000007812 */ /* 0x000fe400078ec0ff */
[----:B------:R-:W-:Y:S01]  /*0fc0*/  SHF.R.S32.HI R7, RZ, 0x3, R15 ;  /* 0x00000003ff077819 */ /* 0x000fe2000001140f */
[----:B------:R-:W-:Y:S01]  /*0fd0*/  IMAD R9, R9, 0x10, R12 ;  /* 0x0000001009097824 */ /* 0x000fe200078e020c */
[----:B------:R-:W-:Y:S01]  /*0fe0*/  LEA.HI R8, R8, R8, RZ, 0x1 ;  /* 0x0000000808087211 */ /* 0x000fe200078f08ff */
[----:B------:R-:W-:Y:S01]  /*0ff0*/  IMAD R4, R4, 0x400, R5 ;  /* 0x0000040004047824 */ /* 0x000fe200078e0205 */
[----:B------:R-:W-:-:S02]  /*1000*/  LOP3.LUT R3, R0, 0x8, R3, 0xf8, !PT ;  /* 0x0000000800037812 */ /* 0x000fc400078ef803 */
[----:B------:R-:W-:Y:S01]  /*1010*/  SHF.R.U32.HI R0, RZ, 0x3, R0 ;  /* 0x00000003ff007819 */ /* 0x000fe20000011600 */
[----:B------:R-:W-:Y:S01]  /*1020*/  IMAD R8, R8, -0x3, R18 ;  /* 0xfffffffd08087824 */ /* 0x000fe200078e0212 */
[----:B------:R-:W-:Y:S02]  /*1030*/  SEL R144, R144, 0xffffffc0, !P2 ;  /* 0xffffffc090907807 */ /* 0x000fe40005000000 */
[----:B------:R-:W-:Y:S02]  /*1040*/  CS2R R18, SRZ ;  /* 0x0000000000127805 */ /* 0x000fe4000001ff00 */
[----:B------:R-:W-:Y:S01]  /*1050*/  LOP3.LUT R3, R3, R0, RZ, 0x3c, !PT ;  /* 0x0000000003037212 */ /* 0x000fe200078e3cff */
[----:B------:R-:W-:Y:S01]  /*1060*/  IMAD R5, R8, 0x40, R9 ;  /* 0x0000004008057824 */ /* 0x000fe200078e0209 */
[----:B------:R-:W-:Y:S01]  /*1070*/  LOP3.LUT R142, R11, 0x7ffffffc, RZ, 0xc0, !PT ;  /* 0x7ffffffc0b8e7812 */ /* 0x000fe200078ec0ff */
[----:B------:R-:W-:Y:S01]  /*1080*/  VIADD R0, R26, 0x8 ;  /* 0x000000081a007836 */ /* 0x000fe20000000000 */
[----:B------:R-:W-:Y:S01]  /*1090*/  SHF.R.S32.HI R17, RZ, 0x1f, R16 ;  /* 0x0000001fff117819 */ /* 0x000fe20000011410 */
[----:B------:R-:W-:Y:S01]  /*10a0*/  IMAD.IADD R3, R4, 0x1, R3 ;  /* 0x0000000104037824 */ /* 0x000fe200078e0203 */
[----:B------:R-:W-:Y:S01]  /*10b0*/  STL [R1+0x78], R5 ;  /* 0x0000780501007387 */ /* 0x000fe20000100800 */
[----:B------:R-:W-:-:S02]  /*10c0*/  VIADD R4, R26, 0x28 ;  /* 0x000000281a047836 */ /* 0x000fc40000000000 */
[----:B------:R-:W-:Y:S01]  /*10d0*/  IMAD R143, R3, 0x2, R2 ;  /* 0x00000002038f7824 */ /* 0x000fe200078e0202 */
[----:B------:R-:W-:Y:S01]  /*10e0*/  STL [R1], RZ ;  /* 0x000000ff01007387 */ /* 0x000fe20000100800 */
[----:B------:R-:W-:Y:S02]  /*10f0*/  IMAD.IADD R142, R24, 0x1, -R142 ;  /* 0x00000001188e7824 */ /* 0x000fe400078e0a8e */
[C---:B------:R-:W-:Y:S01]  /*1100*/  VIADD R145, R143.reuse, 0x21800 ;  /* 0x000218008f917836 */ /* 0x040fe20000000000 */
[----:B------:R0:W-:Y:S01]  /*1110*/  STL [R1+0x5c], R0 ;  /* 0x00005c0001007387 */ /* 0x0001e20000100800 */
[----:B------:R-:W-:Y:S02]  /*1120*/  VIADD R3, R143, 0x21820 ;  /* 0x000218208f037836 */ /* 0x000fe40000000000 */
[C---:B------:R-:W-:Y:S01]  /*1130*/  @P1 VIADD R3, R145.reuse, 0xffffffe0 ;  /* 0xffffffe091031836 */ /* 0x040fe20000000000 */
[----:B------:R1:W-:Y:S01]  /*1140*/  STL [R1+0x58], R6 ;  /* 0x0000580601007387 */ /* 0x0003e20000100800 */
[----:B------:R-:W-:-:S02]  /*1150*/  IMAD.IADD R145, R145, 0x1, R144 ;  /* 0x0000000191917824 */ /* 0x000fc400078e0290 */
[----:B------:R-:W-:Y:S01]  /*1160*/  IMAD.IADD R144, R144, 0x1, R3 ;  /* 0x0000000190907824 */ /* 0x000fe200078e0203 */
[----:B------:R2:W-:Y:S01]  /*1170*/  STL [R1+0x60], R4 ;  /* 0x0000600401007387 */ /* 0x0005e20000100800 */
[----:B0-----:R-:W-:Y:S02]  /*1180*/  SHF.R.S32.HI R0, RZ, 0x1f, R137 ;  /* 0x0000001fff007819 */ /* 0x001fe40000011489 */
[----:B-1----:R-:W-:-:S03]  /*1190*/  LOP3.LUT R6, R10, 0xc0, RZ, 0xc0, !PT ;  /* 0x000000c00a067812 */ /* 0x002fc600078ec0ff */
[----:B------:R0:W-:Y:S01]  /*11a0*/  STL [R1+0x48], R0 ;  /* 0x0000480001007387 */ /* 0x0001e20000100800 */
[----:B--2---:R-:W-:-:S05]  /*11b0*/  SHF.R.S32.HI R4, RZ, 0x1f, R136 ;  /* 0x0000001fff047819 */ /* 0x004fca0000011488 */
[----:B------:R1:W-:Y:S01]  /*11c0*/  STL [R1+0x44], R4 ;  /* 0x0000440401007387 */ /* 0x0003e20000100800 */
[----:B0-----:R-:W-:-:S05]  /*11d0*/  SHF.R.S32.HI R0, RZ, 0x1f, R138 ;  /* 0x0000001fff007819 */ /* 0x001fca000001148a */
[----:B------:R0:W-:Y:S01]  /*11e0*/  STL [R1+0x40], R0 ;  /* 0x0000400001007387 */ /* 0x0001e20000100800 */
[----:B-1----:R-:W-:-:S03]  /*11f0*/  IMAD.SHL.U32 R4, R21, 0x20, RZ ;  /* 0x0000002015047824 */ /* 0x002fc600078e00ff */
[----:B------:R1:W-:Y:S04]  /*1200*/  STL [R1+0x14], R6 ;  /* 0x0000140601007387 */ /* 0x0003e80000100800 */
[----:B------:R2:W-:Y:S01]  /*1210*/  STL [R1+0x24], R4 ;  /* 0x0000240401007387 */ /* 0x0005e20000100800 */
[----:B0-----:R-:W-:-:S03]  /*1220*/  LOP3.LUT R0, R6, 0x8, R16, 0xf8, !PT ;  /* 0x0000000806007812 */ /* 0x001fc600078ef810 */
[----:B------:R-:W-:Y:S01]  /*1230*/  STL [R1+0x30], R7 ;  /* 0x0000300701007387 */ /* 0x000fe20000100800 */
[----:B-1----:R-:W-:-:S04]  /*1240*/  SHF.R.U32.HI R6, RZ, 0x3, R6 ;  /* 0x00000003ff067819 */ /* 0x002fc80000011606 */
[----:B------:R-:W-:Y:S01]  /*1250*/  LOP3.LUT R0, R0, R6, RZ, 0x3c, !PT ;  /* 0x0000000600007212 */ /* 0x000fe200078e3cff */
[----:B------:R0:W-:Y:S04]  /*1260*/  STL [R1+0x20], R6 ;  /* 0x0000200601007387 */ /* 0x0001e80000100800 */
[----:B--2---:R-:W-:Y:S02]  /*1270*/  IMAD.IADD R4, R4, 0x1, R0 ;  /* 0x0000000104047824 */ /* 0x004fe400078e0200 */
[----:B------:R-:W-:Y:S01]  /*1280*/  IMAD R0, R14, 0x8, R5 ;  /* 0x000000080e007824 */ /* 0x000fe200078e0205 */
[----:B0-----:R-:W-:-:S05]  /*1290*/  SHF.R.S32.HI R6, RZ, 0x3, R20 ;  /* 0x00000003ff067819 */ /* 0x001fca0000011414 */
[----:B------:R-:W-:Y:S04]  /*12a0*/  STL [R1+0x34], R6 ;  /* 0x0000340601007387 */ /* 0x000fe80000100800 */
[----:B------:R-:W-:Y:S04]  /*12b0*/  STL [R1+0x6c], R4 ;  /* 0x00006c0401007387 */ /* 0x000fe80000100800 */
[----:B------:R-:W-:Y:S04]  /*12c0*/  STL [R1+0x38], R3 ;  /* 0x0000380301007387 */ /* 0x000fe80000100800 */
[----:B------:R0:W-:Y:S02]  /*12d0*/  STL [R1+0x64], R0 ;  /* 0x0000640001007387 */ /* 0x0001e40000100800 */
[----:B0-----:R-:W-:-:S05]  /*12e0*/  VIADD R0, R3, 0x6000 ;  /* 0x0000600003007836 */ /* 0x001fca0000000000 */
[----:B------:R0:W-:Y:S02]  /*12f0*/  STL [R1+0x3c], R0 ;  /* 0x00003c0001007387 */ /* 0x0001e40000100800 */
.L_x_1575:
[----:B------:R-:W-:Y:S05]  /*1300*/  YIELD ;  /* 0x0000000000007946 */ /* 0x000fea0003800000 */
[----:B------:R-:W-:Y:S01]  /*1310*/  ULDC.64 UR4, c[0x0][0xa28] ;  /* 0x00028a0000047ab9 */ /* 0x000fe20000000a00 */
[----:B0--34-:R-:W1:Y:S01]  /*1320*/  LDC.64 R6, c[0x0][0xa08] ;  /* 0x00028200ff067b82 */ /* 0x019e620000000a00 */
[----:B------:R-:W-:Y:S01]  /*1330*/  ISETP.NE.U32.AND P1, PT, RZ, UR4, PT ;  /* 0x00000004ff007c0c */ /* 0x000fe2000bf25070 */
[----:B0-----:R-:W-:Y:S02]  /*1340*/  IMAD.MOV.U32 R0, RZ, RZ, RZ ;  /* 0x000000ffff007224 */ /* 0x001fe400078e00ff */
[----:B------:R-:W-:Y:S01]  /*1350*/  IMAD.MOV.U32 R86, RZ, RZ, RZ ;  /* 0x000000ffff567224 */ /* 0x000fe200078e00ff */
[----:B------:R-:W-:Y:S01]  /*1360*/  ISETP.NE.AND.EX P1, PT, RZ, UR5, PT, P1 ;  /* 0x00000005ff007c0c */ /* 0x000fe2000bf25310 */
[----:B------:R-:W-:-:S02]  /*1370*/  ULDC.64 UR4, c[0x0][0xa18] ;  /* 0x0002860000047ab9 */ /* 0x000fc40000000a00 */
[----:B------:R-:W-:-:S04]  /*1380*/  ISETP.NE.U32.AND P2, PT, RZ, UR4, PT ;  /* 0x00000004ff007c0c */ /* 0x000fc8000bf45070 */
[----:B------:R-:W-:Y:S01]  /*1390*/  ISETP.NE.AND.EX P2, PT, RZ, UR5, PT, P2 ;  /* 0x00000005ff007c0c */ /* 0x000fe2000bf45320 */
[----:B------:R-:W-:Y:S02]  /*13a0*/  ULDC.64 UR4, c[0x0][0xa08] ;  /* 0x0002820000047ab9 */ /* 0x000fe40000000a00 */
[----:B------:R-:W-:-:S03]  /*13b0*/  ISETP.NE.U32.AND P0, PT, RZ, UR4, PT ;  /* 0x00000004ff007c0c */ /* 0x000fc6000bf05070 */
[----:B------:R-:W0:Y:S01]  /*13c0*/  @P1 LDC.64 R4, c[0x0][0xa28] ;  /* 0x00028a00ff041b82 */ /* 0x000e220000000a00 */
[----:B------:R-:W-:Y:S01]  /*13d0*/  ISETP.NE.AND.EX P0, PT, RZ, UR5, PT, P0 ;  /* 0x00000005ff007c0c */ /* 0x000fe2000bf05300 */
[----:B-1----:R-:W-:-:S06]  /*13e0*/  IMAD.WIDE R10, R35, 0x4, R6 ;  /* 0x00000004230a7825 */ /* 0x002fcc00078e0206 */
[----:B------:R-:W1:Y:S01]  /*13f0*/  @P2 LDC.64 R8, c[0x0][0xa18] ;  /* 0x00028600ff082b82 */ /* 0x000e620000000a00 */
[----:B------:R-:W-:Y:S02]  /*1400*/  ULDC UR4, c[0x0][0x288] ;  /* 0x0000a20000047ab9 */ /* 0x000fe40000000800 */
[----:B------:R-:W-:Y:S01]  /*1410*/  IMAD.U32 R140, RZ, RZ, UR4 ;  /* 0x00000004ff8c7e24 */ /* 0x000fe2000f8e00ff */
[----:B------:R-:W-:Y:S02]  /*1420*/  ULDC.64 UR4, c[0x0][0x418] ;  /* 0x0001060000047ab9 */ /* 0x000fe40000000a00 */
[----:B--2---:R2:W5:Y:S01]  /*1430*/  @P0 LDG.E R86, desc[UR52][R10.64] ;  /* 0x000000340a560981 */ /* 0x004562000c1e1900 */
[----:B0-----:R-:W-:-:S05]  /*1440*/  @P1 IMAD.WIDE R4, R35, 0x4, R4 ;  /* 0x0000000423041825 */ /* 0x001fca00078e0204 */
[----:B------:R2:W5:Y:S01]  /*1450*/  @P1 LDG.E R0, desc[UR52][R4.64] ;  /* 0x0000003404001981 */ /* 0x000562000c1e1900 */
[----:B-1----:R-:W-:-:S05]  /*1460*/  @P2 IMAD.WIDE R6, R35, 0x4, R8 ;  /* 0x0000000423062825 */ /* 0x002fca00078e0208 */
[----:B------:R2:W5:Y:S01]  /*1470*/  @P2 LDG.E R140, desc[UR52][R6.64] ;  /* 0x00000034068c2981 */ /* 0x000562000c1e1900 */
[----:B------:R-:W-:-:S03]  /*1480*/  UISETP.NE.U32.AND UP0, UPT, UR4, URZ, UPT ;  /* 0x0000003f0400728c */ /* 0x000fc6000bf05070 */
        /* <DEDUP_REMOVED lines=8> */
[----:B--2---:R-:W-:Y:S06]  /*1510*/  @P2 BRA `(.L_x_1360) ;  /* 0x0000000000242947 */ /* 0x004fec0003800000 */
        /* <DEDUP_REMOVED lines=9> */
.L_x_1360:
[----:B------:R-:W-:Y:S01]  /*15b0*/  ULDC.64 UR4, c[0x0][0xa20] ;  /* 0x0002880000047ab9 */ /* 0x000fe20000000a00 */
[----:B------:R0:W-:Y:S01]  /*15c0*/  STL [R1+0x70], R34 ;  /* 0x0000702201007387 */ /* 0x0001e20000100800 */
[----:B------:R-:W-:-:S03]  /*15d0*/  ISETP.NE.U32.AND P1, PT, RZ, UR4, PT ;  /* 0x00000004ff007c0c */ /* 0x000fc6000bf25070 */
[----:B------:R0:W-:Y:S01]  /*15e0*/  STL [R1+0x74], R35 ;  /* 0x0000742301007387 */ /* 0x0001e20000100800 */
[----:B------:R-:W-:-:S13]  /*15f0*/  ISETP.NE.AND.EX P1, PT, RZ, UR5, PT, P1 ;  /* 0x00000005ff007c0c */ /* 0x000fda000bf25310 */
[----:B0-----:R-:W-:Y:S05]  /*1600*/  @!P1 BRA `(.L_x_1361) ;  /* 0x0000000000109947 */ /* 0x001fea0003800000 */
[----:B------:R-:W0:Y:S02]  /*1610*/  LDC.64 R4, c[0x0][0xa20] ;  /* 0x00028800ff047b82 */ /* 0x000e240000000a00 */
[----:B0-----:R-:W-:-:S05]  /*1620*/  IMAD.WIDE R4, R35, 0x4, R4 ;  /* 0x0000000423047825 */ /* 0x001fca00078e0204 */
[----:B------:R0:W5:Y:S01]  /*1630*/  LDG.E R27, desc[UR52][R4.64] ;  /* 0x00000034041b7981 */ /* 0x000162000c1e1900 */
[----:B------:R-:W-:Y:S05]  /*1640*/  BRA `(.L_x_1362) ;  /* 0x0000000000107947 */ /* 0x000fea0003800000 */
.L_x_1361:
[----:B------:R-:W-:Y:S05]  /*1650*/  @!P0 BRA `(.L_x_1362) ;  /* 0x00000000000c8947 */ /* 0x000fea0003800000 */
[----:B------:R-:W2:Y:S04]  /*1660*/  LDG.E R4, desc[UR52][R10.64] ;  /* 0x000000340a047981 */ /* 0x000ea8000c1e1900 */
[----:B------:R-:W2:Y:S02]  /*1670*/  LDG.E R27, desc[UR52][R10.64+0x4] ;  /* 0x000004340a1b7981 */ /* 0x000ea4000c1e1900 */
[----:B--2---:R-:W-:-:S07]  /*1680*/  IMAD.IADD R27, R27, 0x1, -R4 ;  /* 0x000000011b1b7824 */ /* 0x004fce00078e0a04 */
.L_x_1362:
[----:B------:R-:W-:Y:S01]  /*1690*/  ULDC.64 UR4, c[0x0][0xa10] ;  /* 0x0002840000047ab9 */ /* 0x000fe20000000a00 */
[----:B0-----:R-:W0:Y:S01]  /*16a0*/  LDC R4, c[0x0][0x448] ;  /* 0x00011200ff047b82 */ /* 0x001e220000000800 */
[----:B------:R-:W-:-:S04]  /*16b0*/  ISETP.NE.U32.AND P0, PT, RZ, UR4, PT ;  /* 0x00000004ff007c0c */ /* 0x000fc8000bf05070 */
[----:B------:R-:W-:Y:S01]  /*16c0*/  ISETP.NE.AND.EX P0, PT, RZ, UR5, PT, P0 ;  /* 0x00000005ff007c0c */ /* 0x000fe2000bf05300 */
[----:B------:R-:W-:Y:S02]  /*16d0*/  ULDC.64 UR4, c[0x0][0xa30] ;  /* 0x00028c0000047ab9 */ /* 0x000fe40000000a00 */
[----:B------:R-:W-:-:S04]  /*16e0*/  ISETP.NE.U32.AND P1, PT, RZ, UR4, PT ;  /* 0x00000004ff007c0c */ /* 0x000fc8000bf25070 */
[----:B------:R-:W-:-:S06]  /*16f0*/  ISETP.NE.AND.EX P1, PT, RZ, UR5, PT, P1 ;  /* 0x00000005ff007c0c */ /* 0x000fcc000bf25310 */
[----:B------:R-:W1:Y:S08]  /*1700*/  @P0 LDC.64 R6, c[0x0][0xa10] ;  /* 0x00028400ff060b82 */ /* 0x000e700000000a00 */
[----:B------:R-:W2:Y:S01]  /*1710*/  @P1 LDC.64 R8, c[0x0][0xa30] ;  /* 0x00028c00ff081b82 */ /* 0x000ea20000000a00 */
[----:B-1----:R-:W-:-:S05]  /*1720*/  @P0 IMAD.WIDE R6, R35, 0x4, R6 ;  /* 0x0000000423060825 */ /* 0x002fca00078e0206 */
[----:B------:R-:W3:Y:S04]  /*1730*/  @P0 LDG.E R3, desc[UR52][R6.64] ;  /* 0x0000003406030981 */ /* 0x000ee8000c1e1900 */
[----:B------:R1:W3:Y:S01]  /*1740*/  @P0 LDG.E R10, desc[UR52][R6.64+0x4] ;  /* 0x00000434060a0981 */ /* 0x0002e2000c1e1900 */
[----:B-----5:R-:W-:Y:S02]  /*1750*/  IMAD.MOV.U32 R98, RZ, RZ, R27 ;  /* 0x000000ffff627224 */ /* 0x020fe400078e001b */
[----:B--2---:R-:W-:-:S05]  /*1760*/  @P1 IMAD.WIDE R8, R35, 0x4, R8 ;  /* 0x0000000423081825 */ /* 0x004fca00078e0208 */
[----:B------:R2:W5:Y:S01]  /*1770*/  @P1 LDG.E R98, desc[UR52][R8.64] ;  /* 0x0000003408621981 */ /* 0x000562000c1e1900 */
[----:B0-----:R-:W-:Y:S01]  /*1780*/  ISETP.NE.AND P1, PT, R4, 0x1, PT ;  /* 0x000000010400780c */ /* 0x001fe20003f25270 */
[----:B------:R-:W-:Y:S01]  /*1790*/  IMAD R14, R33, 0xc0, RZ ;  /* 0x000000c0210e7824 */ /* 0x000fe200078e02ff */
[----:B------:R-:W0:Y:S01]  /*17a0*/  LDC.64 R4, c[0x0][0x9e0] ;  /* 0x00027800ff047b82 */ /* 0x000e220000000a00 */
[----:B------:R-:W-:Y:S02]  /*17b0*/  IMAD.IADD R13, R27, 0x1, -R0 ;  /* 0x000000011b0d7824 */ /* 0x000fe400078e0a00 */
[----:B------:R-:W-:Y:S01]  /*17c0*/  VIADD R0, R14, 0xbf ;  /* 0x000000bf0e007836 */ /* 0x000fe20000000000 */
[----:B------:R4:W-:Y:S03]  /*17d0*/  STL [R1+0x28], R14 ;  /* 0x0000280e01007387 */ /* 0x0009e60000100800 */
[----:B-1----:R-:W-:-:S04]  /*17e0*/  IMAD.MOV.U32 R6, RZ, RZ, R0 ;  /* 0x000000ffff067224 */ /* 0x002fc800078e0000 */
[----:B------:R-:W1:Y:S08]  /*17f0*/  @P1 LDC R11, c[0x0][0x44c] ;  /* 0x00011300ff0b1b82 */ /* 0x000e700000000800 */
[----:B------:R-:W2:Y:S01]  /*1800*/  @P1 LDC R12, c[0x0][0x450] ;  /* 0x00011400ff0c1b82 */ /* 0x000ea20000000800 */
[----:B0-----:R-:W-:Y:S01]  /*1810*/  ISETP.GE.AND P2, PT, R5, 0x1, PT ;  /* 0x000000010500780c */ /* 0x001fe20003f46270 */
[----:B---3--:R-:W-:-:S02]  /*1820*/  @P0 IMAD.IADD R24, R10, 0x1, -R3 ;  /* 0x000000010a180824 */ /* 0x008fc400078e0a03 */
[----:B-1----:R-:W-:-:S04]  /*1830*/  @P1 IMAD.HI.U32 R3, R0, R11, RZ ;  /* 0x0000000b00031227 */ /* 0x002fc800078e00ff */
[----:B------:R-:W-:Y:S01]  /*1840*/  IMAD.IADD R141, R13, 0x1, R24 ;  /* 0x000000010d8d7824 */ /* 0x000fe200078e0218 */
[----:B--2---:R-:W-:-:S03]  /*1850*/  @P1 SHF.R.U32.HI R6, RZ, R12, R3 ;  /* 0x0000000cff061219 */ /* 0x004fc60000011603 */
[C---:B------:R-:W-:Y:S01]  /*1860*/  VIADD R0, R141.reuse, 0x7f ;  /* 0x0000007f8d007836 */ /* 0x040fe20000000000 */
[----:B------:R-:W-:-:S04]  /*1870*/  IADD3 R7, R141, 0x1, -R140 ;  /* 0x000000018d077810 */ /* 0x000fc80007ffe88c */
[----:B------:R-:W-:Y:S01]  /*1880*/  SHF.R.S32.HI R3, RZ, 0x1f, R0 ;  /* 0x0000001fff037819 */ /* 0x000fe20000011400 */
[----:B------:R-:W-:-:S03]  /*1890*/  IMAD.IADD R9, R7, 0x1, R6 ;  /* 0x0000000107097824 */ /* 0x000fc600078e0206 */
[----:B------:R-:W-:Y:S01]  /*18a0*/  LEA.HI R3, R3, R0, RZ, 0x7 ;  /* 0x0000000003037211 */ /* 0x000fe200078f38ff */
[----:B------:R-:W-:-:S03]  /*18b0*/  IMAD.IADD R4, R9, 0x1, R4 ;  /* 0x0000000109047824 */ /* 0x000fc600078e0204 */
[----:B------:R-:W-:Y:S01]  /*18c0*/  SHF.R.S32.HI R102, RZ, 0x7, R3 ;  /* 0x00000007ff667819 */ /* 0x000fe20000011403 */
[----:B----4-:R-:W-:Y:S06]  /*18d0*/  @!P2 BRA `(.L_x_1363) ;  /* 0x000000000048a947 */ /* 0x010fec0003800000 */
        /* <DEDUP_REMOVED lines=11> */
.L_x_1365:
[----:B------:R-:W-:-:S13]  /*1990*/  ISETP.NE.AND P0, PT, R5, 0x1, PT ;  /* 0x000000010500780c */ /* 0x000fda0003f05270 */
[----:B------:R-:W0:Y:S02]  /*19a0*/  @P0 LDC.64 R6, c[0x0][0x9e8] ;  /* 0x00027a00ff060b82 */ /* 0x000e240000000a00 */
[----:B0-----:R-:W-:-:S05]  /*19b0*/  @P0 IMAD.HI.U32 R6, R0, R6, RZ ;  /* 0x0000000600060227 */ /* 0x001fca00078e00ff */
[----:B------:R-:W-:-:S07]  /*19c0*/  @P0 SHF.R.U32.HI R0, RZ, R7, R6 ;  /* 0x00000007ff000219 */ /* 0x000fce0000011606 */
.L_x_1366:
[----:B------:R-:W-:Y:S05]  /*19d0*/  BSYNC B0 ;  /* 0x0000000000007941 */ /* 0x000fea0003800000 */
.L_x_1364:
[----:B------:R-:W-:-:S05]  /*19e0*/  IMAD R3, R0, R5, R5 ;  /* 0x0000000500037224 */ /* 0x000fca00078e0205 */
[----:B------:R-:W-:-:S07]  /*19f0*/  VIMNMX R4, R4, R3, PT ;  /* 0x0000000304047248 */ /* 0x000fce0003fe0100 */
.L_x_1363:
[----:B------:R-:W0:Y:S01]  /*1a00*/  @P1 LDC R3, c[0x0][0x44c] ;  /* 0x00011300ff031b82 */ /* 0x000e220000000800 */
[----:B------:R-:W-:Y:S01]  /*1a10*/  IMAD.MOV.U32 R0, RZ, RZ, R14 ;  /* 0x000000ffff007224 */ /* 0x000fe200078e000e */
[----:B------:R-:W-:Y:S01]  /*1a20*/  ULDC UR4, c[0x0][0x9dc] ;  /* 0x0002770000047ab9 */ /* 0x000fe20000000800 */
[----:B------:R-:W-:-:S05]  /*1a30*/  IMAD.IADD R103, R141, 0x1, -R140 ;  /* 0x000000018d677824 */ /* 0x000fca00078e0a8c */
[----:B------:R-:W1:Y:S01]  /*1a40*/  @P1 LDC R6, c[0x0][0x450] ;  /* 0x00011400ff061b82 */ /* 0x000e620000000800 */
[----:B0-----:R-:W-:-:S05]  /*1a50*/  @P1 IMAD.HI.U32 R3, R14, R3, RZ ;  /* 0x000000030e031227 */ /* 0x001fca00078e00ff */
[----:B-1----:R-:W-:-:S05]  /*1a60*/  @P1 SHF.R.U32.HI R0, RZ, R6, R3 ;  /* 0x00000006ff001219 */ /* 0x002fca0000011603 */
[----:B------:R-:W-:-:S04]  /*1a70*/  IMAD.IADD R0, R103, 0x1, R0 ;  /* 0x0000000167007824 */ /* 0x000fc800078e0200 */
[----:B------:R-:W-:Y:S01]  /*1a80*/  VIADD R3, R0, -UR4 ;  /* 0x8000000400037c36 */ /* 0x000fe20008000000 */
[----:B------:R-:W-:Y:S06]  /*1a90*/  @!P2 BRA `(.L_x_1367) ;  /* 0x000000000044a947 */ /* 0x000fec0003800000 */
[----:B------:R-:W-:Y:S01]  /*1aa0*/  ISETP.GT.AND P0, PT, R0, -0x1, PT ;  /* 0xffffffff0000780c */ /* 0x000fe20003f04270 */
[----:B------:R-:W-:-:S12]  /*1ab0*/  BSSY B0, `(.L_x_1368) ;  /* 0x000000d000007945 */ /* 0x000fd80003800000 */
[----:B------:R-:W-:Y:S05]  /*1ac0*/  @P0 BRA `(.L_x_1369) ;  /* 0x00000000001c0947 */ /* 0x000fea0003800000 */
[----:B------:R-:W-:Y:S02]  /*1ad0*/  ISETP.NE.AND P0, PT, R5, 0x1, PT ;  /* 0x000000010500780c */ /* 0x000fe40003f05270 */
[----:B------:R-:W-:-:S11]  /*1ae0*/  LOP3.LUT R7, RZ, R0, RZ, 0x33, !PT ;  /* 0x00000000ff077212 */ /* 0x000fd600078e33ff */
[----:B------:R-:W0:Y:S02]  /*1af0*/  @P0 LDC.64 R8, c[0x0][0x9e8] ;  /* 0x00027a00ff080b82 */ /* 0x000e240000000a00 */
[----:B0-----:R-:W-:-:S05]  /*1b00*/  @P0 IMAD.HI.U32 R0, R7, R8, RZ ;  /* 0x0000000807000227 */ /* 0x001fca00078e00ff */
[----:B------:R-:W-:-:S04]  /*1b10*/  @P0 SHF.R.U32.HI R7, RZ, R9, R0 ;  /* 0x00000009ff070219 */ /* 0x000fc80000011600 */
[----:B------:R-:W-:Y:S01]  /*1b20*/  LOP3.LUT R0, RZ, R7, RZ, 0x33, !PT ;  /* 0x00000007ff007212 */ /* 0x000fe200078e33ff */
[----:B------:R-:W-:Y:S06]  /*1b30*/  BRA `(.L_x_1370) ;  /* 0x0000000000107947 */ /* 0x000fec0003800000 */
.L_x_1369:
[----:B------:R-:W-:-:S13]  /*1b40*/  ISETP.NE.AND P0, PT, R5, 0x1, PT ;  /* 0x000000010500780c */ /* 0x000fda0003f05270 */
[----:B------:R-:W0:Y:S02]  /*1b50*/  @P0 LDC.64 R6, c[0x0][0x9e8] ;  /* 0x00027a00ff060b82 */ /* 0x000e240000000a00 */
[----:B0-----:R-:W-:-:S05]  /*1b60*/  @P0 IMAD.HI.U32 R6, R0, R6, RZ ;  /* 0x0000000600060227 */ /* 0x001fca00078e00ff */
[----:B------:R-:W-:-:S07]  /*1b70*/  @P0 SHF.R.U32.HI R0, RZ, R7, R6 ;  /* 0x00000007ff000219 */ /* 0x000fce0000011606 */
.L_x_1370:
[----:B------:R-:W-:Y:S05]  /*1b80*/  BSYNC B0 ;  /* 0x0000000000007941 */ /* 0x000fea0003800000 */
.L_x_1368:
[----:B------:R-:W-:-:S05]  /*1b90*/  IMAD R0, R0, R5, RZ ;  /* 0x0000000500007224 */ /* 0x000fca00078e02ff */
[----:B------:R-:W-:-:S07]  /*1ba0*/  VIMNMX R3, R3, R0, !PT ;  /* 0x0000000003037248 */ /* 0x000fce0007fe0100 */
.L_x_1367:
[----:B------:R-:W-:Y:S01]  /*1bb0*/  VIADD R4, R4, 0x7f ;  /* 0x0000007f04047836 */ /* 0x000fe20000000000 */
[----:B------:R-:W-:-:S04]  /*1bc0*/  SHF.R.S32.HI R0, RZ, 0x1f, R3 ;  /* 0x0000001fff007819 */ /* 0x000fc80000011403 */
[----:B------:R-:W-:Y:S02]  /*1bd0*/  SHF.R.S32.HI R5, RZ, 0x1f, R4 ;  /* 0x0000001fff057819 */ /* 0x000fe40000011404 */
[----:B------:R-:W-:Y:S02]  /*1be0*/  LEA.HI R0, R0, R3, RZ, 0x7 ;  /* 0x0000000300007211 */ /* 0x000fe400078f38ff */
[----:B------:R-:W-:Y:S02]  /*1bf0*/  LEA.HI R5, R5, R4, RZ, 0x7 ;  /* 0x0000000405057211 */ /* 0x000fe400078f38ff */
[----:B------:R-:W-:Y:S02]  /*1c00*/  SHF.R.S32.HI R0, RZ, 0x7, R0 ;  /* 0x00000007ff007819 */ /* 0x000fe40000011400 */
[----:B------:R-:W-:Y:S02]  /*1c10*/  SHF.R.S32.HI R5, RZ, 0x7, R5 ;  /* 0x00000007ff057819 */ /* 0x000fe40000011405 */
[----:B------:R-:W-:-:S02]  /*1c20*/  VIMNMX R0, RZ, R0, !PT ;  /* 0x00000000ff007248 */ /* 0x000fc40007fe0100 */
[----:B------:R-:W-:-:S03]  /*1c30*/  VIMNMX R5, R102, R5, PT ;  /* 0x0000000566057248 */ /* 0x000fc60003fe0100 */
[--C-:B------:R-:W-:Y:S02]  /*1c40*/  IMAD R0, R0, 0x80, -R13.reuse ;  /* 0x0000008000007824 */ /* 0x100fe400078e0a0d */
[----:B------:R-:W-:-:S03]  /*1c50*/  IMAD R5, R5, 0x80, -R13 ;  /* 0x0000008005057824 */ /* 0x000fc600078e0a0d */
[----:B------:R-:W-:Y:S02]  /*1c60*/  VIMNMX R0, RZ, R0, !PT ;  /* 0x00000000ff007248 */ /* 0x000fe40007fe0100 */
[----:B------:R-:W-:Y:S02]  /*1c70*/  VIMNMX R5, R5, R24, PT ;  /* 0x0000001805057248 */ /* 0x000fe40003fe0100 */
[----:B------:R-:W-:Y:S02]  /*1c80*/  SHF.R.U32.HI R75, RZ, 0x7, R0 ;  /* 0x00000007ff4b7819 */ /* 0x000fe40000011600 */
[----:B------:R-:W-:-:S03]  /*1c90*/  ISETP.GT.AND P0, PT, R5, R0, PT ;  /* 0x000000000500720c */ /* 0x000fc60003f04270 */
[----:B------:R-:W-:-:S10]  /*1ca0*/  IMAD.MOV.U32 R25, RZ, RZ, R75 ;  /* 0x000000ffff197224 */ /* 0x000fd400078e004b */
[----:B------:R-:W-:-:S05]  /*1cb0*/  @P0 VIADD R3, R5, 0x7f ;  /* 0x0000007f05030836 */ /* 0x000fca0000000000 */
[----:B------:R-:W-:-:S04]  /*1cc0*/  @P0 SHF.R.S32.HI R0, RZ, 0x1f, R3 ;  /* 0x0000001fff000819 */ /* 0x000fc80000011403 */
[----:B------:R-:W-:-:S04]  /*1cd0*/  @P0 LEA.HI R0, R0, R3, RZ, 0x7 ;  /* 0x0000000300000211 */ /* 0x000fc800078f38ff */
[----:B------:R-:W-:Y:S02]  /*1ce0*/  @P0 SHF.R.S32.HI R25, RZ, 0x7, R0 ;  /* 0x00000007ff190819 */ /* 0x000fe40000011400 */
[----:B------:R-:W-:Y:S02]  /*1cf0*/  PLOP3.LUT P0, PT, PT, PT, PT, 0x80, 0x0 ;  /* 0x000000000000781c */ /* 0x000fe40003f0f070 */
[----:B------:R-:W-:-:S13]  /*1d00*/  ISETP.GT.AND P1, PT, R25, R75, PT ;  /* 0x0000004b1900720c */ /* 0x000fda0003f24270 */
[----:B------:R-:W-:Y:S05]  /*1d10*/  @!P1 BRA `(.L_x_1371) ;  /* 0x0000005800749947 */ /* 0x000fea0003800000 */
[----:B------:R-:W-:Y:S01]  /*1d20*/  VIADD R0, R2, 0x15400 ;  /* 0x0001540002007836 */ /* 0x000fe20000000000 */
[----:B------:R-:W-:Y:S04]  /*1d30*/  BSSY B6, `(.L_x_1372) ;  /* 0x0000013000067945 */ /* 0x000fe80003800000 */
[----:B------:R-:W-:-:S13]  /*1d40*/  LOP3.LUT P0, RZ, R0, 0x1bf, RZ, 0xc0, !PT ;  /* 0x000001bf00ff7812 */ /* 0x000fda000780c0ff */
[----:B------:R-:W-:Y:S05]  /*1d50*/  @!P0 BRA `(.L_x_1373) ;  /* 0x0000000000408947 */ /* 0x000fea0003800000 */
        /* <DEDUP_REMOVED lines=16> */
.L_x_1373:
[----:B------:R-:W-:Y:S05]  /*1e60*/  BSYNC B6 ;  /* 0x0000000000067941 */ /* 0x000fea0003800000 */
.L_x_1372:
        /* <DEDUP_REMOVED lines=20> */
.L_x_1375:
[----:B------:R-:W-:Y:S05]  /*1fb0*/  BSYNC B6 ;  /* 0x0000000000067941 */ /* 0x000fea0003800000 */
.L_x_1374:
[----:B------:R-:W2:Y:S01]  /*1fc0*/  LDL.64 R38, [R1+0x18] ;  /* 0x0000180001267983 */ /* 0x000ea20000100a00 */
[----:B------:R-:W-:-:S03]  /*1fd0*/  ULDC.64 UR4, c[0x0][0x9f8] ;  /* 0x00027e0000047ab9 */ /* 0x000fc60000000a00 */
[----:B------:R-:W2:Y:S01]  /*1fe0*/  LDL.64 R20, [R1+0x18] ;  /* 0x0000180001147983 */ /* 0x000ea20000100a00 */
[----:B------:R-:W-:Y:S01]  /*1ff0*/  ISETP.NE.U32.AND P0, PT, RZ, UR4, PT ;  /* 0x00000004ff007c0c */ /* 0x000fe2000bf05070 */
[----:B------:R-:W-:Y:S01]  /*2000*/  IMAD.MOV.U32 R0, RZ, RZ, R35 ;  /* 0x000000ffff007224 */ /* 0x000fe200078e0023 */
[----:B------:R-:W0:Y:S01]  /*2010*/  LDC.64 R8, c[0x0][0x408] ;  /* 0x00010200ff087b82 */ /* 0x000e220000000a00 */
[----:B------:R-:W1:Y:S01]  /*2020*/  S2R R28, SR_TID.X ;  /* 0x00000000001c7919 */ /* 0x000e620000002100 */
[----:B------:R-:W-:-:S06]  /*2030*/  ISETP.NE.AND.EX P0, PT, RZ, UR5, PT, P0 ;  /* 0x00000005ff007c0c */ /* 0x000fcc000bf05300 */
[----:B------:R-:W3:Y:S08]  /*2040*/  LDC R29, c[0x0][0x3f4] ;  /* 0x0000fd00ff1d7b82 */ /* 0x000ef00000000800 */
[----:B------:R-:W4:Y:S08]  /*2050*/  @P0 LDC.64 R4, c[0x0][0x9f8] ;  /* 0x00027e00ff040b82 */ /* 0x000f300000000a00 */
[----:B------:R-:W3:Y:S01]  /*2060*/  LDC.64 R10, c[0x0][0x3f8] ;  /* 0x0000fe00ff0a7b82 */ /* 0x000ee20000000a00 */
[----:B-1----:R-:W-:Y:S01]  /*2070*/  VIADD R37, R28, 0xffffff80 ;  /* 0xffffff801c257836 */ /* 0x002fe20000000000 */
[----:B------:R-:W-:Y:S01]  /*2080*/  SHF.R.U32.HI R31, RZ, 0x7, R28 ;  /* 0x00000007ff1f7819 */ /* 0x000fe2000001161c */
[----:B----4-:R-:W-:-:S05]  /*2090*/  @P0 IMAD.WIDE R4, R35, 0x4, R4 ;  /* 0x0000000423040825 */ /* 0x010fca00078e0204 */
[----:B------:R1:W4:Y:S01]  /*20a0*/  @P0 LDG.E R0, desc[UR52][R4.64] ;  /* 0x0000003404000981 */ /* 0x000322000c1e1900 */
[----:B------:R-:W-:Y:S01]  /*20b0*/  ISETP.NE.AND P6, PT, R31, 0x1, PT ;  /* 0x000000011f00780c */ /* 0x000fe20003fc5270 */
[----:B------:R-:W-:Y:S01]  /*20c0*/  IMAD.IADD R86, R86, 0x1, R27 ;  /* 0x0000000156567824 */ /* 0x000fe200078e021b */
[----:B------:R-:W-:Y:S02]  /*20d0*/  SHF.R.S32.HI R3, RZ, 0x1f, R37 ;  /* 0x0000001fff037819 */ /* 0x000fe40000011425 */
[-C--:B------:R-:W-:Y:S02]  /*20e0*/  LEA.HI R36, R37, R37.reuse, RZ, 0x1 ;  /* 0x0000002525247211 */ /* 0x080fe400078f08ff */
[----:B------:R-:W-:Y:S01]  /*20f0*/  LEA.HI R6, R3, R37, RZ, 0x2 ;  /* 0x0000002503067211 */ /* 0x000fe200078f10ff */
[----:B------:R-:W-:Y:S01]  /*2100*/  VIADD R3, R16, 0x10 ;  /* 0x0000001010037836 */ /* 0x000fe20000000000 */
[----:B------:R-:W-:Y:S02]  /*2110*/  SHF.R.S32.HI R36, RZ, 0x1, R36 ;  /* 0x00000001ff247819 */ /* 0x000fe40000011424 */
[----:B------:R-:W-:-:S02]  /*2120*/  SHF.R.S32.HI R74, RZ, 0x2, R6 ;  /* 0x00000002ff4a7819 */ /* 0x000fc40000011406 */
[----:B------:R-:W-:Y:S01]  /*2130*/  SHF.R.S32.HI R7, RZ, 0x1f, R6 ;  /* 0x0000001fff077819 */ /* 0x000fe20000011406 */
[----:B------:R-:W-:Y:S05]  /*2140*/  @!P6 WARPSYNC.ALL ;  /* 0x000000000000e948 */ /* 0x000fea0003800000 */
[----:B------:R-:W-:Y:S01]  /*2150*/  ULDC UR4, c[0x0][0x2f4] ;  /* 0x0000bd0000047ab9 */ /* 0x000fe20000000800 */
[----:B------:R-:W-:Y:S01]  /*2160*/  LEA.HI R7, R7, R74, RZ, 0x2 ;  /* 0x0000004a07077211 */ /* 0x000fe200078f10ff */
[--C-:B0-----:R-:W-:Y:S01]  /*2170*/  IMAD.WIDE.U32 R72, R36, R8, R16.reuse ;  /* 0x0000000824487225 */ /* 0x101fe200078e0010 */
[----:B------:R-:W-:Y:S02]  /*2180*/  ISETP.GE.AND P1, PT, R3, UR4, PT ;  /* 0x0000000403007c0c */ /* 0x000fe4000bf26270 */
[----:B------:R-:W-:Y:S01]  /*2190*/  ISETP.GE.AND P0, PT, R16, UR4, PT ;  /* 0x0000000410007c0c */ /* 0x000fe2000bf06270 */
[----:B---3--:R-:W-:Y:S01]  /*21a0*/  IMAD.WIDE.U32 R68, R36, R10, R16 ;  /* 0x0000000a24447225 */ /* 0x008fe200078e0010 */
[----:B-1----:R-:W-:-:S02]  /*21b0*/  SEL R5, RZ, 0xffffffff, P1 ;  /* 0xffffffffff057807 */ /* 0x002fc40000800000 */
[----:B------:R-:W-:Y:S02]  /*21c0*/  SEL R4, RZ, 0x1, P0 ;  /* 0x00000001ff047807 */ /* 0x000fe40000000000 */
[----:B------:R-:W-:Y:S01]  /*21d0*/  SHF.R.S32.HI R13, RZ, 0x1f, R36 ;  /* 0x0000001fff0d7819 */ /* 0x000fe20000011424 */
[----:B------:R-:W-:Y:S01]  /*21e0*/  IMAD.SHL.U32 R5, R5, 0x2, RZ ;  /* 0x0000000205057824 */ /* 0x000fe200078e00ff */
[----:B------:R-:W-:Y:S02]  /*21f0*/  LOP3.LUT R7, R7, 0xfffffffc, RZ, 0xc0, !PT ;  /* 0xfffffffc07077812 */ /* 0x000fe400078ec0ff */
[----:B------:R-:W-:Y:S01]  /*2200*/  ISETP.GE.AND P1, PT, R137, UR4, PT ;  /* 0x0000000489007c0c */ /* 0x000fe2000bf26270 */
[----:B------:R-:W-:Y:S01]  /*2210*/  IMAD R6, R13, R8, RZ ;  /* 0x000000080d067224 */ /* 0x000fe200078e02ff */
[----:B------:R-:W-:Y:S01]  /*2220*/  LOP3.LUT R5, R5, 0x2, R4, 0xe2, !PT ;  /* 0x0000000205057812 */ /* 0x000fe200078ee204 */
[----:B------:R-:W-:Y:S01]  /*2230*/  VIADD R4, R16, 0x20 ;  /* 0x0000002010047836 */ /* 0x000fe20000000000 */
[----:B------:R-:W-:Y:S01]  /*2240*/  LOP3.LUT R22, R22, 0xfffffffb, RZ, 0xc0, !PT ;  /* 0xfffffffb16167812 */ /* 0x000fe200078ec0ff */
[----:B------:R-:W-:Y:S01]  /*2250*/  IMAD.IADD R74, R74, 0x1, -R7 ;  /* 0x000000014a4a7824 */ /* 0x000fe200078e0a07 */
[----:B------:R-:W-:Y:S01]  /*2260*/  SEL R7, RZ, 0x8, P1 ;  /* 0x00000008ff077807 */ /* 0x000fe20000800000 */
[----:B------:R-:W-:Y:S01]  /*2270*/  IMAD R15, R36, R9, R6 ;  /* 0x00000009240f7224 */ /* 0x000fe200078e0206 */
[----:B------:R-:W-:-:S02]  /*2280*/  ISETP.GE.AND P0, PT, R4, UR4, PT ;  /* 0x0000000404007c0c */ /* 0x000fc4000bf06270 */
[----:B------:R-:W-:Y:S01]  /*2290*/  ISETP.GE.AND P2, PT, R3, R29, PT ;  /* 0x0000001d0300720c */ /* 0x000fe20003f46270 */
[----:B------:R-:W-:Y:S01]  /*22a0*/  IMAD.IADD R73, R73, 0x1, R15 ;  /* 0x0000000149497824 */ /* 0x000fe200078e020f */
[----:B------:R-:W-:Y:S02]  /*22b0*/  SEL R6, RZ, 0x4, P0 ;  /* 0x00000004ff067807 */ /* 0x000fe40000000000 */
[----:B------:R-:W-:Y:S02]  /*22c0*/  ISETP.GE.AND P0, PT, R136, UR4, PT ;  /* 0x0000000488007c0c */ /* 0x000fe4000bf06270 */
[----:B------:R-:W-:Y:S02]  /*22d0*/  LOP3.LUT R5, R7, R5, R6, 0xfe, !PT ;  /* 0x0000000507057212 */ /* 0x000fe400078efe06 */
[----:B------:R-:W-:Y:S02]  /*22e0*/  SEL R6, RZ, 0x10, P0 ;  /* 0x00000010ff067807 */ /* 0x000fe40000000000 */
[----:B------:R-:W-:-:S02]  /*22f0*/  LOP3.LUT P0, RZ, R74, 0x2, RZ, 0xc0, !PT ;  /* 0x000000024aff7812 */ /* 0x000fc4000780c0ff */
[----:B------:R-:W-:Y:S01]  /*2300*/  LOP3.LUT R30, R5, R6, RZ, 0xfc, !PT ;  /* 0x00000006051e7212 */ /* 0x000fe200078efcff */
[----:B------:R-:W-:Y:S01]  /*2310*/  IMAD R6, R13, R10, RZ ;  /* 0x0000000a0d067224 */ /* 0x000fe200078e02ff */
[----:B------:R-:W-:Y:S01]  /*2320*/  ISETP.GE.AND P1, PT, R4, R29, PT ;  /* 0x0000001d0400720c */ /* 0x000fe20003f26270 */
[----:B--2---:R-:W-:-:S08]  /*2330*/  IMAD.MOV.U32 R20, RZ, RZ, R38 ;  /* 0x000000ffff147224 */ /* 0x004fd000078e0026 */
[----:B------:R-:W-:Y:S01]  /*2340*/  @P0 LOP3.LUT R22, R22, 0x4, RZ, 0xfc, !PT ;  /* 0x0000000416160812 */ /* 0x000fe200078efcff */
[----:B------:R-:W-:Y:S01]  /*2350*/  IMAD R13, R36, R11, R6 ;  /* 0x0000000b240d7224 */ /* 0x000fe200078e0206 */
[----:B------:R-:W-:Y:S02]  /*2360*/  ISETP.GE.AND P0, PT, R16, R29, PT ;  /* 0x0000001d1000720c */ /* 0x000fe40003f06270 */
[----:B------:R-:W-:-:S05]  /*2370*/  SHF.R.S32.HI R21, RZ, 0x1f, R20 ;  /* 0x0000001fff157819 */ /* 0x000fca0000011414 */
[----:B------:R0:W-:Y:S01]  /*2380*/  STL [R1+0x1c], R21 ;  /* 0x00001c1501007387 */ /* 0x0001e20000100800 */
[C---:B------:R-:W-:Y:S01]  /*2390*/  SEL R5, R29.reuse, RZ, P0 ;  /* 0x000000ff1d057207 */ /* 0x040fe20000000000 */
[C-C-:B------:R-:W-:Y:S02]  /*23a0*/  IMAD.WIDE.U32 R70, R36.reuse, R8, R20.reuse ;  /* 0x0000000824467225 */ /* 0x140fe400078e0014 */
[----:B------:R-:W2:Y:S01]  /*23b0*/  LDL R35, [R1+0x14] ;  /* 0x0000140001237983 */ /* 0x000ea20000100800 */
[C---:B------:R-:W-:Y:S01]  /*23c0*/  SEL R12, R29.reuse, RZ, P2 ;  /* 0x000000ff1d0c7207 */ /* 0x040fe20001000000 */
[----:B------:R-:W-:Y:S02]  /*23d0*/  IMAD.WIDE.U32 R66, R36, R10, R20 ;  /* 0x0000000a24427225 */ /* 0x000fe400078e0014 */
[----:B------:R-:W3:Y:S01]  /*23e0*/  LDL R28, [R1+0x20] ;  /* 0x00002000011c7983 */ /* 0x000ee20000100800 */
[----:B------:R-:W-:Y:S01]  /*23f0*/  SEL R7, R29, RZ, P1 ;  /* 0x000000ff1d077207 */ /* 0x000fe20000800000 */
[----:B------:R-:W-:-:S02]  /*2400*/  IMAD.IADD R71, R15, 0x1, R71 ;  /* 0x000000010f477824 */ /* 0x000fc400078e0247 */
[----:B------:R-:W3:Y:S01]  /*2410*/  LDL R32, [R1+0x24] ;  /* 0x0000240001207983 */ /* 0x000ee20000100800 */
[----:B------:R-:W-:Y:S02]  /*2420*/  IMAD.IADD R69, R69, 0x1, R13 ;  /* 0x0000000145457824 */ /* 0x000fe400078e020d */
[----:B------:R-:W-:Y:S02]  /*2430*/  IMAD.IADD R67, R13, 0x1, R67 ;  /* 0x000000010d437824 */ /* 0x000fe400078e0243 */
[----:B------:R-:W-:Y:S02]  /*2440*/  IMAD.IADD R6, R16, 0x1, R5 ;  /* 0x0000000110067824 */ /* 0x000fe400078e0205 */
[----:B------:R-:W-:Y:S02]  /*2450*/  IMAD.IADD R13, R3, 0x1, R12 ;  /* 0x00000001030d7824 */ /* 0x000fe400078e020c */
[----:B------:R-:W-:Y:S01]  /*2460*/  IMAD.IADD R15, R4, 0x1, R7 ;  /* 0x00000001040f7824 */ /* 0x000fe200078e0207 */
[----:B------:R-:W-:-:S02]  /*2470*/  SHF.R.S32.HI R7, RZ, 0x1f, R6 ;  /* 0x0000001fff077819 */ /* 0x000fc40000011406 */
[----:B------:R-:W-:Y:S02]  /*2480*/  SHF.R.S32.HI R14, RZ, 0x1f, R13 ;  /* 0x0000001fff0e7819 */ /* 0x000fe4000001140d */
[----:B------:R-:W-:Y:S02]  /*2490*/  SHF.R.S32.HI R20, RZ, 0x1f, R15 ;  /* 0x0000001fff147819 */ /* 0x000fe4000001140f */
[CC--:B------:R-:W-:Y:S02]  /*24a0*/  LEA.HI R5, R7.reuse, R6.reuse, RZ, 0x3 ;  /* 0x0000000607057211 */ /* 0x0c0fe400078f18ff */
[----:B------:R-:W-:Y:S02]  /*24b0*/  LEA.HI R12, R7, R6, RZ, 0x5 ;  /* 0x00000006070c7211 */ /* 0x000fe400078f28ff */
[----:B------:R-:W-:Y:S02]  /*24c0*/  LEA.HI R6, R14, R13, RZ, 0x3 ;  /* 0x0000000d0e067211 */ /* 0x000fe400078f18ff */
[----:B------:R-:W-:-:S02]  /*24d0*/  LEA.HI R7, R20, R15, RZ, 0x3 ;  /* 0x0000000f14077211 */ /* 0x000fc400078f18ff */
[----:B------:R-:W-:Y:S02]  /*24e0*/  LEA.HI R14, R14, R13, RZ, 0x5 ;  /* 0x0000000d0e0e7211 */ /* 0x000fe400078f28ff */
[----:B------:R-:W-:Y:S01]  /*24f0*/  LEA.HI R20, R20, R15, RZ, 0x5 ;  /* 0x0000000f14147211 */ /* 0x000fe200078f28ff */
[----:B------:R-:W-:Y:S01]  /*2500*/  IMAD.SHL.U32 R13, R12, 0x80, RZ ;  /* 0x000000800c0d7824 */ /* 0x000fe200078e00ff */
[----:B------:R-:W-:Y:S01]  /*2510*/  LOP3.LUT R22, R22, 0xfffffffe, RZ, 0xc0, !PT ;  /* 0xfffffffe16167812 */ /* 0x000fe200078ec0ff */
[----:B------:R-:W-:Y:S02]  /*2520*/  IMAD.SHL.U32 R15, R14, 0x80, RZ ;  /* 0x000000800e0f7824 */ /* 0x000fe400078e00ff */
[----:B0-----:R-:W-:Y:S01]  /*2530*/  IMAD.SHL.U32 R21, R20, 0x80, RZ ;  /* 0x0000008014157824 */ /* 0x001fe200078e00ff */
[----:B------:R-:W-:Y:S02]  /*2540*/  @P2 LOP3.LUT R22, R22, 0x1, RZ, 0xfc, !PT ;  /* 0x0000000116162812 */ /* 0x000fe400078efcff */
[----:B-----5:R-:W-:-:S02]  /*2550*/  SHF.R.S32.HI R27, RZ, 0x1f, R98 ;  /* 0x0000001fff1b7819 */ /* 0x020fc40000011462 */
[----:B------:R-:W-:Y:S02]  /*2560*/  LOP3.LUT R13, R13, 0xfffff000, RZ, 0xc0, !PT ;  /* 0xfffff0000d0d7812 */ /* 0x000fe400078ec0ff */
[----:B------:R-:W-:Y:S02]  /*2570*/  LOP3.LUT R15, R15, 0xfffff000, RZ, 0xc0, !PT ;  /* 0xfffff0000f0f7812 */ /* 0x000fe400078ec0ff */
[----:B------:R-:W-:Y:S02]  /*2580*/  LOP3.LUT R21, R21, 0xfffff000, RZ, 0xc0, !PT ;  /* 0xfffff00015157812 */ /* 0x000fe400078ec0ff */
[----:B------:R-:W-:-:S04]  /*2590*/  LOP3.LUT R22, R22, 0xfffffffd, RZ, 0xc0, !PT ;  /* 0xfffffffd16167812 */ /* 0x000fc800078ec0ff */
[----:B------:R-:W-:Y:S02]  /*25a0*/  @P1 LOP3.LUT R22, R22, 0x2, RZ, 0xfc, !PT ;  /* 0x0000000216161812 */ /* 0x000fe400078efcff */
[----:B------:R-:W-:Y:S01]  /*25b0*/  ISETP.GE.AND P1, PT, R138, UR4, PT ;  /* 0x000000048a007c0c */ /* 0x000fe2000bf26270 */
[----:B------:R-:W-:-:S04]  /*25c0*/  IMAD.WIDE.U32 R68, R98, R10, R68 ;  /* 0x0000000a62447225 */ /* 0x000fc800078e0044 */
[----:B------:R-:W-:-:S04]  /*25d0*/  IMAD.WIDE.U32 R66, R98, R10, R66 ;  /* 0x0000000a62427225 */ /* 0x000fc800078e0042 */
[----:B------:R-:W-:Y:S01]  /*25e0*/  IMAD.SHL.U32 R100, R29, 0x2, RZ ;  /* 0x000000021d647824 */ /* 0x000fe200078e00ff */
[----:B------:R-:W-:Y:S01]  /*25f0*/  SEL R29, RZ, 0x20, P1 ;  /* 0x00000020ff1d7807 */ /* 0x000fe20000800000 */
[-C--:B------:R-:W-:Y:S01]  /*2600*/  IMAD.WIDE.U32 R72, R98, R8.reuse, R72 ;  /* 0x0000000862487225 */ /* 0x080fe200078e0048 */
[----:B------:R-:W-:Y:S02]  /*2610*/  SHF.L.U64.HI R90, R8, 0x7, R9 ;  /* 0x00000007085a7819 */ /* 0x000fe40000010209 */
[----:B------:R-:W-:Y:S01]  /*2620*/  LOP3.LUT R29, R30, R29, RZ, 0xfc, !PT ;  /* 0x0000001d1e1d7212 */ /* 0x000fe200078efcff */
[----:B------:R-:W-:Y:S01]  /*2630*/  IMAD.WIDE.U32 R70, R98, R8, R70 ;  /* 0x0000000862467225 */ /* 0x000fe200078e0046 */
[----:B------:R-:W-:Y:S02]  /*2640*/  SHF.L.U64.HI R91, R10, 0x7, R11 ;  /* 0x000000070a5b7819 */ /* 0x000fe4000001020b */
[----:B----4-:R-:W-:Y:S01]  /*2650*/  SHF.R.S32.HI R87, RZ, 0x1f, R0 ;  /* 0x0000001fff577819 */ /* 0x010fe20000011400 */
[----:B------:R-:W-:Y:S01]  /*2660*/  VIADD R101, R31, 0x8 ;  /* 0x000000081f657836 */ /* 0x000fe20000000000 */
[----:B------:R-:W-:-:S02]  /*2670*/  LOP3.LUT R30, R30, 0x1, RZ, 0xc0, !PT ;  /* 0x000000011e1e7812 */ /* 0x000fc400078ec0ff */
[----:B------:R-:W-:Y:S01]  /*2680*/  LOP3.LUT R31, R29, 0x2, RZ, 0xc0, !PT ;  /* 0x000000021d1f7812 */ /* 0x000fe200078ec0ff */
[----:B------:R-:W-:Y:S01]  /*2690*/  @!P6 BAR.SYNC.DEFER_BLOCKING 0x9, 0x100 ;  /* 0x024400000000eb1d */ /* 0x000fe20000010000 */
[C---:B--2---:R-:W-:Y:S02]  /*26a0*/  LOP3.LUT R12, R35.reuse, 0x18, R5, 0xf8, !PT ;  /* 0x00000018230c7812 */ /* 0x044fe400078ef805 */
[C---:B------:R-:W-:Y:S02]  /*26b0*/  LOP3.LUT R14, R35.reuse, 0x18, R6, 0xf8, !PT ;  /* 0x00000018230e7812 */ /* 0x040fe400078ef806 */
[----:B------:R-:W-:Y:S02]  /*26c0*/  LOP3.LUT R20, R35, 0x18, R7, 0xf8, !PT ;  /* 0x0000001823147812 */ /* 0x000fe400078ef807 */
[-C--:B---3--:R-:W-:Y:S02]  /*26d0*/  LOP3.LUT R12, R12, R28.reuse, RZ, 0x3c, !PT ;  /* 0x0000001c0c0c7212 */ /* 0x088fe400078e3cff */
[----:B------:R-:W-:-:S02]  /*26e0*/  LOP3.LUT R14, R14, R28, RZ, 0x3c, !PT ;  /* 0x0000001c0e0e7212 */ /* 0x000fc400078e3cff */
[----:B------:R-:W-:Y:S01]  /*26f0*/  LOP3.LUT R20, R20, R28, RZ, 0x3c, !PT ;  /* 0x0000001c14147212 */ /* 0x000fe200078e3cff */
[C---:B------:R-:W-:Y:S01]  /*2700*/  IMAD R28, R27.reuse, R8, RZ ;  /* 0x000000081b1c7224 */ /* 0x040fe200078e02ff */
[--C-:B------:R-:W-:Y:S02]  /*2710*/  IADD3 R97, R12, R13, R32.reuse ;  /* 0x0000000d0c617210 */ /* 0x100fe40007ffe020 */
[--C-:B------:R-:W-:Y:S02]  /*2720*/  IADD3 R96, R14, R15, R32.reuse ;  /* 0x0000000f0e607210 */ /* 0x100fe40007ffe020 */
[----:B------:R-:W-:Y:S01]  /*2730*/  IADD3 R95, R20, R21, R32 ;  /* 0x00000015145f7210 */ /* 0x000fe20007ffe020 */
[----:B------:R-:W-:Y:S01]  /*2740*/  IMAD R27, R27, R10, RZ ;  /* 0x0000000a1b1b7224 */ /* 0x000fe200078e02ff */
[----:B------:R-:W-:-:S03]  /*2750*/  LEA.HI R32, R37, R37, RZ, 0x1 ;  /* 0x0000002525207211 */ /* 0x000fc600078f08ff */
[----:B------:R-:W-:Y:S01]  /*2760*/  IMAD R27, R98, R11, R27 ;  /* 0x0000000b621b7224 */ /* 0x000fe200078e021b */
[----:B------:R-:W-:Y:S01]  /*2770*/  LOP3.LUT R32, R32, 0xfffffffe, RZ, 0xc0, !PT ;  /* 0xfffffffe20207812 */ /* 0x000fe200078ec0ff */
[----:B------:R-:W-:Y:S01]  /*2780*/  IMAD R77, R98, R9, R28 ;  /* 0x00000009624d7224 */ /* 0x000fe200078e021c */
[----:B------:R-:W-:Y:S01]  /*2790*/  LOP3.LUT R21, R5, 0xfffffff8, RZ, 0xc0, !PT ;  /* 0xfffffff805157812 */ /* 0x000fe200078ec0ff */
[----:B------:R-:W-:Y:S01]  /*27a0*/  IMAD.IADD R78, R69, 0x1, R27 ;  /* 0x00000001454e7824 */ /* 0x000fe200078e021b */
[----:B------:R-:W-:Y:S01]  /*27b0*/  LOP3.LUT R28, R7, 0xfffffff8, RZ, 0xc0, !PT ;  /* 0xfffffff8071c7812 */ /* 0x000fe200078ec0ff */
[----:B------:R-:W-:Y:S02]  /*27c0*/  IMAD.IADD R32, R37, 0x1, -R32 ;  /* 0x0000000125207824 */ /* 0x000fe400078e0a20 */
[----:B------:R-:W-:Y:S01]  /*27d0*/  IMAD.IADD R76, R27, 0x1, R67 ;  /* 0x000000011b4c7824 */ /* 0x000fe200078e0243 */
[----:B------:R-:W-:Y:S01]  /*27e0*/  LOP3.LUT R27, R6, 0xfffffff8, RZ, 0xc0, !PT ;  /* 0xfffffff8061b7812 */ /* 0x000fe200078ec0ff */
[----:B------:R-:W-:Y:S01]  /*27f0*/  IMAD.SHL.U32 R9, R10, 0x80, RZ ;  /* 0x000000800a097824 */ /* 0x000fe200078e00ff */
[----:B------:R-:W-:Y:S01]  /*2800*/  SHF.R.S32.HI R10, RZ, 0x1f, R34 ;  /* 0x0000001fff0a7819 */ /* 0x000fe20000011422 */
[----:B------:R-:W-:Y:S01]  /*2810*/  IMAD R20, R32, 0xc0, R36 ;  /* 0x000000c020147824 */ /* 0x000fe200078e0224 */
[----:B------:R-:W-:Y:S01]  /*2820*/  SHF.R.S32.HI R94, RZ, 0x1f, R21 ;  /* 0x0000001fff5e7819 */ /* 0x000fe20000011415 */
[----:B------:R-:W-:Y:S01]  /*2830*/  IMAD.IADD R79, R73, 0x1, R77 ;  /* 0x00000001494f7824 */ /* 0x000fe200078e024d */
[----:B------:R-:W-:Y:S01]  /*2840*/  SHF.R.S32.HI R93, RZ, 0x1f, R27 ;  /* 0x0000001fff5d7819 */ /* 0x000fe2000001141b */
[----:B------:R-:W-:Y:S01]  /*2850*/  IMAD.SHL.U32 R8, R8, 0x80, RZ ;  /* 0x0000008008087824 */ /* 0x000fe200078e00ff */
[----:B------:R-:W-:Y:S01]  /*2860*/  SHF.R.S32.HI R92, RZ, 0x1f, R28 ;  /* 0x0000001fff5c7819 */ /* 0x000fe2000001141c */
[----:B------:R-:W-:Y:S01]  /*2870*/  IMAD.IADD R77, R77, 0x1, R71 ;  /* 0x000000014d4d7824 */ /* 0x000fe200078e0247 */
[----:B------:R-:W-:-:S07]  /*2880*/  LOP3.LUT R32, R29, 0x4, RZ, 0xc0, !PT ;  /* 0x000000041d207812 */ /* 0x000fce00078ec0ff */
.L_x_1434:
[----:B0-2---:R-:W2:Y:S01]  /*2890*/  LDL R35, [R1+0x6c] ;  /* 0x00006c0001237983 */ /* 0x005ea20000100800 */
[----:B------:R-:W0:Y:S01]  /*28a0*/  LDC R81, c[0x0][0x430] ;  /* 0x00010c00ff517b82 */ /* 0x000e220000000800 */
[----:B------:R-:W-:Y:S02]  /*28b0*/  VIADD R25, R25, 0xffffffff ;  /* 0xffffffff19197836 */ /* 0x000fe40000000000 */
[----:B------:R-:W-:Y:S02]  /*28c0*/  IMAD.MOV.U32 R80, RZ, RZ, RZ ;  /* 0x000000ffff507224 */ /* 0x000fe400078e00ff */
[----:B------:R-:W-:-:S03]  /*28d0*/  IMAD R13, R25, 0x80, R20 ;  /* 0x00000080190d7824 */ /* 0x000fc600078e0214 */
[----:B-1----:R-:W1:Y:S01]  /*28e0*/  LDC R99, c[0x0][0x3f4] ;  /* 0x0000fd00ff637b82 */ /* 0x002e620000000800 */
[----:B------:R-:W-:Y:S01]  /*28f0*/  IMAD.IADD R40, R86, 0x1, R13 ;  /* 0x0000000156287824 */ /* 0x000fe200078e020d */
[----:B------:R-:W-:-:S03]  /*2900*/  ISETP.GE.AND P1, PT, R13, R24, PT ;  /* 0x000000180d00720c */ /* 0x000fc60003f26270 */
[----:B------:R-:W-:Y:S01]  /*2910*/  IMAD.MOV.U32 R36, RZ, RZ, R40 ;  /* 0x000000ffff247224 */ /* 0x000fe200078e0028 */
[----:B------:R-:W-:Y:S02]  /*2920*/  ISETP.GT.OR P1, PT, R20, 0x7f, P1 ;  /* 0x0000007f1400780c */ /* 0x000fe40000f24670 */
[----:B0-----:R-:W-:-:S11]  /*2930*/  ISETP.NE.AND P2, PT, R81, 0x1, PT ;  /* 0x000000015100780c */ /* 0x001fd60003f45270 */
[----:B------:R-:W0:Y:S08]  /*2940*/  @!P1 LDC.64 R14, c[0x0][0x428] ;  /* 0x00010a00ff0e9b82 */ /* 0x000e300000000a00 */
[----:B------:R-:W3:Y:S08]  /*2950*/  @!P1 LDC.64 R12, c[0x0][0x418] ;  /* 0x00010600ff0c9b82 */ /* 0x000ef00000000a00 */
[----:B------:R-:W4:Y:S08]  /*2960*/  @P2 LDC R11, c[0x0][0x434] ;  /* 0x00010d00ff0b2b82 */ /* 0x000f300000000800 */
[----:B------:R-:W1:Y:S01]  /*2970*/  @P2 LDC R38, c[0x0][0x438] ;  /* 0x00010e00ff262b82 */ /* 0x000e620000000800 */
[----:B----4-:R-:W-:-:S05]  /*2980*/  @P2 IMAD.HI.U32 R11, R40, R11, RZ ;  /* 0x0000000b280b2227 */ /* 0x010fca00078e00ff */
[----:B-1----:R-:W-:Y:S01]  /*2990*/  @P2 SHF.R.U32.HI R36, RZ, R38, R11 ;  /* 0x00000026ff242219 */ /* 0x002fe2000001160b */
[----:B0-----:R-:W-:-:S03]  /*29a0*/  @!P1 IMAD R11, R87, R14, RZ ;  /* 0x0000000e570b9224 */ /* 0x001fc600078e02ff */
[--C-:B------:R-:W-:Y:S01]  /*29b0*/  @!P1 SHF.R.S32.HI R37, RZ, 0x1f, R36.reuse ;  /* 0x0000001fff259819 */ /* 0x100fe20000011424 */
[C---:B------:R-:W-:Y:S02]  /*29c0*/  @!P1 IMAD R11, R0.reuse, R15, R11 ;  /* 0x0000000f000b9224 */ /* 0x040fe400078e020b */
[----:B------:R-:W-:-:S04]  /*29d0*/  @!P1 IMAD.WIDE.U32 R14, R0, R14, R36 ;  /* 0x0000000e000e9225 */ /* 0x000fc800078e0024 */
[----:B------:R-:W-:Y:S01]  /*29e0*/  @!P1 IMAD.IADD R11, R15, 0x1, R11 ;  /* 0x000000010f0b9824 */ /* 0x000fe200078e020b */
[----:B---3--:R-:W-:Y:S02]  /*29f0*/  @!P1 LEA R12, P2, R14, R12, 0x2 ;  /* 0x0000000c0e0c9211 */ /* 0x008fe400078410ff */
[----:B------:R-:W-:Y:S02]  /*2a00*/  LOP3.LUT P3, RZ, R74, 0x2, RZ, 0xc0, !PT ;  /* 0x000000024aff7812 */ /* 0x000fe4000786c0ff */
[----:B------:R-:W-:Y:S02]  /*2a10*/  @!P1 LEA.HI.X R13, R14, R13, R11, 0x2, P2 ;  /* 0x0000000d0e0d9211 */ /* 0x000fe400010f140b */
[----:B------:R-:W-:Y:S01]  /*2a20*/  ISETP.GE.AND P2, PT, R99, 0x1, PT ;  /* 0x000000016300780c */ /* 0x000fe20003f46270 */
[----:B------:R-:W-:Y:S01]  /*2a30*/  IMAD.MOV R14, RZ, RZ, -R36 ;  /* 0x000000ffff0e7224 */ /* 0x000fe200078e0a24 */
[----:B------:R-:W-:Y:S05]  /*2a40*/  YIELD ;  /* 0x0000000000007946 */ /* 0x000fea0003800000 */
[----:B------:R-:W-:Y:S01]  /*2a50*/  BSSY B0, `(.L_x_1376) ;  /* 0x000045b000007945 */ /* 0x000fe20003800000 */
[----:B------:R0:W5:Y:S01]  /*2a60*/  @!P1 LDG.E R80, desc[UR52][R12.64] ;  /* 0x000000340c509981 */ /* 0x000162000c1e1900 */
[----:B------:R-:W-:Y:S01]  /*2a70*/  IMAD R81, R81, R14, R40 ;  /* 0x0000000e51517224 */ /* 0x000fe200078e0228 */
[----:B------:R-:W-:Y:S01]  /*2a80*/  ISETP.GT.AND P1, PT, R25, R75, PT ;  /* 0x0000004b1900720c */ /* 0x000fe20003f24270 */
[----:B--2---:R-:W-:-:S04]  /*2a90*/  IMAD R65, R19, 0x3000, R35 ;  /* 0x0000300013417824 */ /* 0x004fc800078e0223 */
[C---:B------:R-:W-:Y:S02]  /*2aa0*/  VIADD R11, R65.reuse, 0x10 ;  /* 0x00000010410b7836 */ /* 0x040fe40000000000 */
        /* <DEDUP_REMOVED lines=9> */
[-C--:B------:R-:W-:Y:S02]  /*2b40*/  IMAD R36, R90, R25.reuse, RZ ;  /* 0x000000195a247224 */ /* 0x080fe400078e02ff */
[----:B------:R-:W-:Y:S01]  /*2b50*/  IMAD R11, R81, UR5, R14 ;  /* 0x00000005510b7c24 */ /* 0x000fe2000f8e020e */
[----:B------:R-:W-:Y:S01]  /*2b60*/  ULDC.64 UR4, c[0x0][0x310] ;  /* 0x0000c40000047ab9 */ /* 0x000fe20000000a00 */
[----:B------:R-:W-:Y:S02]  /*2b70*/  IMAD R14, R91, R25, RZ ;  /* 0x000000195b0e7224 */ /* 0x000fe400078e02ff */
[----:B------:R-:W-:Y:S02]  /*2b80*/  IMAD R15, R83, UR4, RZ ;  /* 0x00000004530f7c24 */ /* 0x000fe4000f8e02ff */
[----:B------:R-:W-:-:S02]  /*2b90*/  IMAD.IADD R13, R13, 0x1, R11 ;  /* 0x000000010d0d7824 */ /* 0x000fc400078e020b */
[C---:B------:R-:W-:Y:S02]  /*2ba0*/  IMAD R15, R80.reuse, UR5, R15 ;  /* 0x00000005500f7c24 */ /* 0x040fe4000f8e020f */
[----:B------:R-:W-:Y:S01]  /*2bb0*/  IMAD.WIDE.U32 R12, R80, UR4, R12 ;  /* 0x00000004500c7c25 */ /* 0x000fe2000f8e000c */
[----:B------:R-:W-:-:S03]  /*2bc0*/  ULDC.64 UR4, c[0x0][0x308] ;  /* 0x0000c20000047ab9 */ /* 0x000fc60000000a00 */
[----:B------:R-:W-:Y:S02]  /*2bd0*/  IMAD R11, R10, UR4, RZ ;  /* 0x000000040a0b7c24 */ /* 0x000fe4000f8e02ff */
[----:B------:R-:W-:Y:S02]  /*2be0*/  IMAD.IADD R13, R13, 0x1, R15 ;  /* 0x000000010d0d7824 */ /* 0x000fe400078e020f */
[C---:B------:R-:W-:Y:S01]  /*2bf0*/  IMAD R15, R34.reuse, UR5, R11 ;  /* 0x00000005220f7c24 */ /* 0x040fe2000f8e020b */
[----:B------:R-:W-:Y:S01]  /*2c00*/  SHF.R.S32.HI R11, RZ, 0x1f, R25 ;  /* 0x0000001fff0b7819 */ /* 0x000fe20000011419 */
[----:B------:R-:W-:Y:S01]  /*2c10*/  IMAD.WIDE.U32 R12, R34, UR4, R12 ;  /* 0x00000004220c7c25 */ /* 0x000fe2000f8e000c */
[----:B------:R-:W-:-:S03]  /*2c20*/  ULDC.64 UR4, c[0x0][0x2e8] ;  /* 0x0000ba0000047ab9 */ /* 0x000fc60000000a00 */
[----:B------:R-:W-:Y:S01]  /*2c30*/  IMAD.IADD R13, R13, 0x1, R15 ;  /* 0x000000010d0d7824 */ /* 0x000fe200078e020f */
[C---:B------:R-:W-:Y:S01]  /*2c40*/  LEA R60, P2, R12.reuse, UR4, 0x1 ;  /* 0x000000040c3c7c11 */ /* 0x040fe2000f8408ff */
[----:B------:R-:W-:Y:S01]  /*2c50*/  ULDC.U8 UR4, c[0x0][0x410] ;  /* 0x0001040000047ab9 */ /* 0x000fe20000000000 */
[----:B------:R-:W-:Y:S02]  /*2c60*/  IMAD R35, R11, R9, R14 ;  /* 0x000000090b237224 */ /* 0x000fe400078e020e */
[----:B------:R-:W-:Y:S01]  /*2c70*/  LEA.HI.X R62, R12, UR5, R13, 0x1, P2 ;  /* 0x000000050c3e7c11 */ /* 0x000fe200090f0c0d */
[----:B------:R-:W-:Y:S01]  /*2c80*/  IMAD R84, R25, -0x80, R24 ;  /* 0xffffff8019547824 */ /* 0x000fe200078e0218 */
[----:B------:R-:W-:Y:S01]  /*2c90*/  ISETP.NE.AND P2, PT, RZ, UR4, PT ;  /* 0x00000004ff007c0c */ /* 0x000fe2000bf45270 */
[----:B------:R-:W-:-:S03]  /*2ca0*/  IMAD.WIDE.U32 R14, R9, R25, RZ ;  /* 0x00000019090e7225 */ /* 0x000fc600078e00ff */
[----:B------:R-:W-:Y:S01]  /*2cb0*/  VIMNMX R84, R84, 0x80, PT ;  /* 0x0000008054547848 */ /* 0x000fe20003fe0100 */
[----:B------:R-:W-:Y:S02]  /*2cc0*/  IMAD R37, R11, R8, R36 ;  /* 0x000000080b257224 */ /* 0x000fe400078e0224 */
[----:B------:R-:W-:-:S04]  /*2cd0*/  IMAD.WIDE.U32 R12, R8, R25, RZ ;  /* 0x00000019080c7225 */ /* 0x000fc800078e00ff */
[----:B------:R-:W-:Y:S02]  /*2ce0*/  IMAD.IADD R11, R15, 0x1, R35 ;  /* 0x000000010f0b7824 */ /* 0x000fe400078e0223 */
[----:B------:R-:W-:Y:S01]  /*2cf0*/  IMAD.IADD R35, R13, 0x1, R37 ;  /* 0x000000010d237824 */ /* 0x000fe200078e0225 */
[----:B------:R-:W-:Y:S06]  /*2d00*/  @!P2 BRA `(.L_x_1378) ;  /* 0x0000001c0090a947 */ /* 0x000fec0003800000 */
[----:B------:R-:W0:Y:S01]  /*2d10*/  S2R R38, SR_TID.X ;  /* 0x0000000000267919 */ /* 0x000e220000002100 */
        /* <DEDUP_REMOVED lines=12> */
[----:B0-----:R-:W-:-:S05]  /*2de0*/  VIADD R39, R38, 0xffffff80 ;  /* 0xffffff8026277836 */ /* 0x001fca0000000000 */
[----:B------:R-:W-:-:S04]  /*2df0*/  LEA.HI R38, R39, R39, RZ, 0x1 ;  /* 0x0000002727267211 */ /* 0x000fc800078f08ff */
[----:B------:R-:W-:-:S04]  /*2e00*/  SHF.R.S32.HI R38, RZ, 0x1, R38 ;  /* 0x00000001ff267819 */ /* 0x000fc80000011426 */
[----:B------:R-:W-:Y:S02]  /*2e10*/  ISETP.GE.AND P3, PT, R38, R84, PT ;  /* 0x000000542600720c */ /* 0x000fe40003f66270 */
[----:B------:R-:W-:-:S11]  /*2e20*/  CS2R R38, SRZ ;  /* 0x0000000000267805 */ /* 0x000fd6000001ff00 */
[----:B------:R-:W-:Y:S05]  /*2e30*/  @P3 BRA `(.L_x_1380) ;  /* 0x0000000000b83947 */ /* 0x000fea0003800000 */
[----:B------:R-:W2:Y:S04]  /*2e40*/  LDL.64 R104, [R1+0x18] ;  /* 0x0000180001687983 */ /* 0x000ea80000100a00 */
[----:B------:R-:W3:Y:S04]  /*2e50*/  LDL R89, [R1+0x5c] ;  /* 0x00005c0001597983 */ /* 0x000ee80000100800 */
[----:B------:R-:W4:Y:S04]  /*2e60*/  LDL R88, [R1+0x50] ;  /* 0x0000500001587983 */ /* 0x000f280000100800 */
        /* <DEDUP_REMOVED lines=43> */
.L_x_1380:
[----:B------:R-:W-:Y:S05]  /*3120*/  BSYNC B1 ;  /* 0x0000000000017941 */ /* 0x000fea0003800000 */
.L_x_1379:
        /* <DEDUP_REMOVED lines=46> */
[----:B------:R-:W-:-:S02]  /*3410*/  PRMT R111, R12, 0x7610, R111 ;  /* 0x000076100c6f7816 */ /* 0x000fc4000000006f */
[----:B------:R-:W-:Y:S02]  /*3420*/  PRMT R63, R63, 0x5410, R13 ;  /* 0x000054103f3f7816 */ /* 0x000fe4000000000d */
[----:B------:R-:W-:Y:S02]  /*3430*/  PRMT R124, R14, 0x7610, R124 ;  /* 0x000076100e7c7816 */ /* 0x000fe4000000007c */
[----:B------:R-:W-:Y:S01]  /*3440*/  PRMT R89, R89, 0x5410, R11 ;  /* 0x0000541059597816 */ /* 0x000fe2000000000b */
[----:B------:R-:W-:Y:S06]  /*3450*/  @!P2 BRA `(.L_x_1381) ;  /* 0x000000000004a947 */ /* 0x000fec0003800000 */
[----:B------:R-:W-:Y:S01]  /*3460*/  BPT.TRAP 0x1 ;  /* 0x000000040000795c */ /* 0x000fe20000300000 */
.L_x_1381:
[----:B------:R-:W2:Y:S01]  /*3470*/  LDL R11, [R1] ;  /* 0x00000000010b7983 */ /* 0x000ea20000100800 */
[----:B------:R-:W-:Y:S01]  /*3480*/  IMAD R35, R19, 0x8, R2 ;  /* 0x0000000813237824 */ /* 0x000fe200078e0202 */
[----:B------:R-:W-:Y:S01]  /*3490*/  BSSY B1, `(.L_x_1382) ;  /* 0x0000004000017945 */ /* 0x000fe20003800000 */
[----:B--2---:R-:W-:-:S04]  /*34a0*/  SHF.L.U32 R85, R11, 0x1f, RZ ;  /* 0x0000001f0b557819 */ /* 0x004fc800000006ff */
[----:B------:R-:W0:Y:S02]  /*34b0*/  SYNCS.PHASECHK.TRANS64.TRYWAIT P4, [R35+URZ+0x2d890], R85 ;  /* 0x02d89055230075a7 */ /* 0x000e24000808017f */
[----:B0-----:R-:W-:Y:S05]  /*34c0*/  @!P4 BRA `(.L_x_1383) ;  /* 0x000001f400c8c947 */ /* 0x001fea0003800000 */
.L_x_1714:
[----:B------:R-:W-:Y:S05]  /*34d0*/  BSYNC B1 ;  /* 0x0000000000017941 */ /* 0x000fea0003800000 */
.L_x_1382:
[----:B------:R-:W-:-:S03]  /*34e0*/  UMOV UR4, 0xffffffff ;  /* 0xffffffff00047882 */ /* 0x000fc60000000000 */
[----:B------:R-:W-:Y:S05]  /*34f0*/  BRA.DIV UR4, `(.L_x_1384) ;  /* 0x000001f604d07947 */ /* 0x000fea000b800000 */
[----:B------:R-:W1:Y:S04]  /*3500*/  SHFL.IDX PT, R62, R62, RZ, 0x1e1f ;  /* 0x001e1fff3e3e7589 */ /* 0x000e6800000e0000 */
[----:B------:R2:W3:Y:S02]  /*3510*/  SHFL.IDX PT, R11, R60, RZ, 0x1e1f ;  /* 0x001e1fff3c0b7589 */ /* 0x0004e400000e0000 */
.L_x_1718:
[----:B------:R-:W-:Y:S05]  /*3520*/  @P3 BRA `(.L_x_1385) ;  /* 0x0000003800b43947 */ /* 0x000fea0003800000 */
[----:B------:R-:W-:Y:S01]  /*3530*/  ISETP.NE.AND P3, PT, R30, RZ, PT ;  /* 0x000000ff1e00720c */ /* 0x000fe20003f65270 */
[----:B------:R-:W-:-:S12]  /*3540*/  BSSY B1, `(.L_x_1386) ;  /* 0x0000037000017945 */ /* 0x000fd80003800000 */
[----:B------:R-:W-:Y:S05]  /*3550*/  @!P3 BRA `(.L_x_1387) ;  /* 0x0000000000d4b947 */ /* 0x000fea0003800000 */
[----:B------:R-:W4:Y:S01]  /*3560*/  LDL.64 R126, [R1+0x18] ;  /* 0x00001800017e7983 */ /* 0x000f220000100a00 */
[C---:B--23--:R-:W-:Y:S01]  /*3570*/  LEA R60, P3, R16.reuse, R11, 0x1 ;  /* 0x0000000b103c7211 */ /* 0x04cfe200078608ff */
[----:B------:R-:W-:Y:S02]  /*3580*/  BSSY B2, `(.L_x_1388) ;  /* 0x0000031000027945 */ /* 0x000fe40003800000 */
[----:B------:R2:W3:Y:S01]  /*3590*/  LDS.128 R12, [R65+0x15000] ;  /* 0x01500000410c7984 */ /* 0x0004e20000000c00 */
[----:B-1----:R-:W-:Y:S02]  /*35a0*/  LEA.HI.X R61, R16, R62, R17, 0x1, P3 ;  /* 0x0000003e103d7211 */ /* 0x002fe400018f0c11 */
[----:B----4-:R-:W-:-:S13]  /*35b0*/  ISETP.GE.AND P3, PT, R126, R99, PT ;  /* 0x000000637e00720c */ /* 0x010fda0003f66270 */
[----:B--23--:R-:W-:Y:S05]  /*35c0*/  @P3 BRA `(.L_x_1389) ;  /* 0x0000000000b03947 */ /* 0x00cfea0003800000 */
[--C-:B------:R-:W-:Y:S02]  /*35d0*/  SHF.R.U64 R56, R56, 0x10, R57.reuse ;  /* 0x0000001038387819 */ /* 0x100fe40000001239 */
[----:B------:R-:W-:Y:S02]  /*35e0*/  SHF.R.U32.HI R109, RZ, 0x10, R57 ;  /* 0x00000010ff6d7819 */ /* 0x000fe40000011639 */
[----:B------:R-:W-:Y:S01]  /*35f0*/  SHF.R.U64 R57, R58, 0x10, R59 ;  /* 0x000000103a397819 */ /* 0x000fe2000000123b */
[----:B------:R-:W-:Y:S01]  /*3600*/  IMAD.U32 R58, R13, 0x10000, RZ ;  /* 0x000100000d3a7824 */ /* 0x000fe200078e00ff */
[----:B------:R-:W-:Y:S02]  /*3610*/  PRMT R56, R88, 0x5432, R56 ;  /* 0x0000543258387816 */ /* 0x000fe40000000038 */
[----:B------:R-:W-:Y:S02]  /*3620*/  PRMT R57, R111, 0x5410, R57 ;  /* 0x000054106f397816 */ /* 0x000fe40000000039 */
[----:B------:R-:W-:-:S02]  /*3630*/  SHF.R.U32.HI R110, RZ, 0x10, R59 ;  /* 0x00000010ff6e7819 */ /* 0x000fc4000001163b */
[----:B------:R-:W-:Y:S02]  /*3640*/  LOP3.LUT R112, R13, 0xffff0000, RZ, 0xc0, !PT ;  /* 0xffff00000d707812 */ /* 0x000fe400078ec0ff */
[----:B------:R-:W-:Y:S02]  /*3650*/  LOP3.LUT R59, R57, 0xffff0000, RZ, 0xc0, !PT ;  /* 0xffff0000393b7812 */ /* 0x000fe400078ec0ff */
[C---:B------:R-:W-:Y:S01]  /*3660*/  LOP3.LUT R111, R56.reuse, 0xffff0000, RZ, 0xc0, !PT ;  /* 0xffff0000386f7812 */ /* 0x040fe200078ec0ff */
[----:B------:R-:W-:Y:S02]  /*3670*/  IMAD.U32 R56, R56, 0x10000, RZ ;  /* 0x0001000038387824 */ /* 0x000fe400078e00ff */
[C---:B------:R-:W-:Y:S02]  /*3680*/  FMUL.FTZ R13, R112.reuse, R59 ;  /* 0x0000003b700d7220 */ /* 0x040fe40000410000 */
[-C--:B------:R-:W-:Y:S02]  /*3690*/  FMUL.FTZ R112, R112, R111.reuse ;  /* 0x0000006f70707220 */ /* 0x080fe40000410000 */
[----:B------:R-:W-:Y:S01]  /*36a0*/  FFMA.FTZ R13, R58, R111, -R13 ;  /* 0x0000006f3a0d7223 */ /* 0x000fe2000001080d */
[----:B------:R-:W-:-:S02]  /*36b0*/  IMAD.U32 R111, R14, 0x10000, RZ ;  /* 0x000100000e6f7824 */ /* 0x000fc400078e00ff */
[----:B------:R-:W-:Y:S01]  /*36c0*/  FFMA.FTZ R58, R58, R59, R112 ;  /* 0x0000003b3a3a7223 */ /* 0x000fe20000010070 */
[----:B------:R-:W-:Y:S02]  /*36d0*/  PRMT R59, R113, 0x5410, R109 ;  /* 0x00005410713b7816 */ /* 0x000fe4000000006d */
[----:B------:R-:W-:Y:S02]  /*36e0*/  PRMT R109, R89, 0x5432, R110 ;  /* 0x00005432596d7816 */ /* 0x000fe4000000006e */
[----:B------:R-:W-:Y:S01]  /*36f0*/  LOP3.LUT R113, R14, 0xffff0000, RZ, 0xc0, !PT ;  /* 0xffff00000e717812 */ /* 0x000fe200078ec0ff */
[C---:B------:R-:W-:Y:S01]  /*3700*/  IMAD.U32 R112, R59.reuse, 0x10000, RZ ;  /* 0x000100003b707824 */ /* 0x040fe200078e00ff */
[----:B------:R-:W-:Y:S01]  /*3710*/  LOP3.LUT R59, R59, 0xffff0000, RZ, 0xc0, !PT ;  /* 0xffff00003b3b7812 */ /* 0x000fe200078ec0ff */
[C---:B------:R-:W-:Y:S01]  /*3720*/  IMAD.U32 R110, R109.reuse, 0x10000, RZ ;  /* 0x000100006d6e7824 */ /* 0x040fe200078e00ff */
[----:B------:R-:W-:Y:S02]  /*3730*/  LOP3.LUT R109, R109, 0xffff0000, RZ, 0xc0, !PT ;  /* 0xffff00006d6d7812 */ /* 0x000fe400078ec0ff */
[----:B------:R-:W-:Y:S01]  /*3740*/  F2FP.BF16.F32.PACK_AB R13, R58, R13 ;  /* 0x0000000d3a0d723e */ /* 0x000fe200000010ff */
        /* <DEDUP_REMOVED lines=8> */
[----:B------:R-:W-:-:S03]  /*37d0*/  FMUL.FTZ R110, R110, R59 ;  /* 0x0000003b6e6e7220 */ /* 0x000fc60000410000 */
[C---:B------:R-:W-:Y:S01]  /*37e0*/  FFMA.FTZ R15, R112.reuse, R59, -R15 ;  /* 0x0000003b700f7223 */ /* 0x040fe2000001080f */
[----:B------:R-:W-:Y:S01]  /*37f0*/  FFMA.FTZ R110, R112, R109, R110 ;  /* 0x0000006d706e7223 */ /* 0x000fe2000001006e */
[----:B------:R-:W-:Y:S01]  /*3800*/  IMAD.U32 R112, R57, 0x10000, RZ ;  /* 0x0001000039707824 */ /* 0x000fe200078e00ff */
[C---:B------:R-:W-:Y:S01]  /*3810*/  LOP3.LUT R57, R12.reuse, 0xffff0000, RZ, 0xc0, !PT ;  /* 0xffff00000c397812 */ /* 0x040fe200078ec0ff */
[----:B------:R-:W-:Y:S02]  /*3820*/  IMAD.U32 R59, R12, 0x10000, RZ ;  /* 0x000100000c3b7824 */ /* 0x000fe400078e00ff */
[----:B------:R-:W-:Y:S02]  /*3830*/  F2FP.BF16.F32.PACK_AB R15, R110, R15 ;  /* 0x0000000f6e0f723e */ /* 0x000fe400000010ff */
[C---:B------:R-:W-:Y:S01]  /*3840*/  FMUL.FTZ R12, R57.reuse, R112 ;  /* 0x00000070390c7220 */ /* 0x040fe20000410000 */
[----:B------:R-:W-:-:S03]  /*3850*/  FMUL.FTZ R57, R57, R56 ;  /* 0x0000003839397220 */ /* 0x000fc60000410000 */
[C---:B------:R-:W-:Y:S01]  /*3860*/  FFMA.FTZ R12, R59.reuse, R56, -R12 ;  /* 0x000000383b0c7223 */ /* 0x040fe2000001080c */
[----:B------:R-:W-:-:S05]  /*3870*/  FFMA.FTZ R57, R59, R112, R57 ;  /* 0x000000703b397223 */ /* 0x000fca0000010039 */
[----:B------:R-:W-:-:S07]  /*3880*/  F2FP.BF16.F32.PACK_AB R12, R57, R12 ;  /* 0x0000000c390c723e */ /* 0x000fce00000010ff */
.L_x_1389:
[----:B------:R-:W-:Y:S05]  /*3890*/  BSYNC B2 ;  /* 0x0000000000027941 */ /* 0x000fea0003800000 */
.L_x_1388:
[----:B------:R4:W-:Y:S02]  /*38a0*/  ST.E.128 desc[UR52][R60.64], R12 ;  /* 0x0000000c3c007985 */ /* 0x0009e4000c101d34 */
.L_x_1387:
[----:B------:R-:W-:Y:S05]  /*38b0*/  BSYNC B1 ;  /* 0x0000000000017941 */ /* 0x000fea0003800000 */
.L_x_1386:
[----:B------:R-:W-:Y:S01]  /*38c0*/  ISETP.NE.AND P3, PT, R31, RZ, PT ;  /* 0x000000ff1f00720c */ /* 0x000fe20003f65270 */
[----:B------:R-:W-:-:S12]  /*38d0*/  BSSY B1, `(.L_x_1390) ;  /* 0x000003a000017945 */ /* 0x000fd80003800000 */
[----:B------:R-:W-:Y:S05]  /*38e0*/  @!P3 BRA `(.L_x_1391) ;  /* 0x0000000000e0b947 */ /* 0x000fea0003800000 */
[----:B----4-:R-:W4:Y:S04]  /*38f0*/  LDL R12, [R1+0x30] ;  /* 0x00003000010c7983 */ /* 0x010f280000100800 */
[----:B------:R-:W5:Y:S01]  /*3900*/  LDL R58, [R1+0x5c] ;  /* 0x00005c00013a7983 */ /* 0x000f620000100800 */
[----:B---3--:R-:W-:Y:S01]  /*3910*/  IMAD.MOV.U32 R56, RZ, RZ, R11 ;  /* 0x000000ffff387224 */ /* 0x008fe200078e000b */
[----:B------:R-:W-:Y:S01]  /*3920*/  BSSY B2, `(.L_x_1392) ;  /* 0x0000033000027945 */ /* 0x000fe20003800000 */
[----:B-1----:R-:W-:Y:S02]  /*3930*/  IMAD.MOV.U32 R57, RZ, RZ, R62 ;  /* 0x000000ffff397224 */ /* 0x002fe400078e003e */
[----:B----4-:R-:W-:Y:S02]  /*3940*/  IMAD.SHL.U32 R59, R12, 0x8, RZ ;  /* 0x000000080c3b7824 */ /* 0x010fe400078e00ff */
[----:B------:R1:W3:Y:S01]  /*3950*/  LDS.128 R12, [R64+0x15000] ;  /* 0x01500000400c7984 */ /* 0x0002e20000000c00 */
[----:B-----5:R-:W-:Y:S01]  /*3960*/  ISETP.GE.AND P3, PT, R58, R99, PT ;  /* 0x000000633a00720c */ /* 0x020fe20003f66270 */
[----:B------:R-:W-:-:S12]  /*3970*/  IMAD.WIDE R56, R59, 0x2, R56 ;  /* 0x000000023b387825 */ /* 0x000fd800078e0238 */
[----:B-1----:R-:W-:Y:S05]  /*3980*/  @P3 BRA `(.L_x_1393) ;  /* 0x0000000000b03947 */ /* 0x002fea0003800000 */
[----:B------:R-:W-:Y:S02]  /*3990*/  SHF.R.U64 R59, R52, 0x10, R53 ;  /* 0x00000010343b7819 */ /* 0x000fe40000001235 */
[----:B------:R-:W-:Y:S02]  /*39a0*/  SHF.R.U64 R52, R54, 0x10, R55 ;  /* 0x0000001036347819 */ /* 0x000fe40000001237 */
[----:B------:R-:W-:Y:S02]  /*39b0*/  PRMT R120, R120, 0x5410, R59 ;  /* 0x0000541078787816 */ /* 0x000fe4000000003b */
[----:B------:R-:W-:Y:S02]  /*39c0*/  PRMT R52, R63, 0x5432, R52 ;  /* 0x000054323f347816 */ /* 0x000fe40000000034 */
[----:B------:R-:W-:Y:S02]  /*39d0*/  SHF.R.U32.HI R58, RZ, 0x10, R53 ;  /* 0x00000010ff3a7819 */ /* 0x000fe40000011635 */
[----:B------:R-:W-:-:S02]  /*39e0*/  SHF.R.U32.HI R53, RZ, 0x10, R55 ;  /* 0x00000010ff357819 */ /* 0x000fc40000011637 */
[C---:B---3--:R-:W-:Y:S01]  /*39f0*/  LOP3.LUT R55, R13.reuse, 0xffff0000, RZ, 0xc0, !PT ;  /* 0xffff00000d377812 */ /* 0x048fe200078ec0ff */
[----:B------:R-:W-:Y:S01]  /*3a00*/  IMAD.U32 R13, R13, 0x10000, RZ ;  /* 0x000100000d0d7824 */ /* 0x000fe200078e00ff */
[C---:B--2---:R-:W-:Y:S01]  /*3a10*/  LOP3.LUT R60, R52.reuse, 0xffff0000, RZ, 0xc0, !PT ;  /* 0xffff0000343c7812 */ /* 0x044fe200078ec0ff */
[----:B------:R-:W-:Y:S01]  /*3a20*/  IMAD.U32 R52, R52, 0x10000, RZ ;  /* 0x0001000034347824 */ /* 0x000fe200078e00ff */
[C---:B------:R-:W-:Y:S01]  /*3a30*/  LOP3.LUT R54, R120.reuse, 0xffff0000, RZ, 0xc0, !PT ;  /* 0xffff000078367812 */ /* 0x040fe200078ec0ff */
[----:B------:R-:W-:Y:S01]  /*3a40*/  IMAD.U32 R120, R120, 0x10000, RZ ;  /* 0x0001000078787824 */ /* 0x000fe200078e00ff */
[----:B------:R-:W-:Y:S01]  /*3a50*/  PRMT R53, R124, 0x5410, R53 ;  /* 0x000054107c357816 */ /* 0x000fe20000000035 */
[----:B------:R-:W-:Y:S01]  /*3a60*/  FMUL.FTZ R110, R55, R60 ;  /* 0x0000003c376e7220 */ /* 0x000fe20000410000 */
[----:B------:R-:W-:Y:S01]  /*3a70*/  PRMT R121, R121, 0x5410, R58 ;  /* 0x0000541079797816 */ /* 0x000fe2000000003a */
[-C--:B------:R-:W-:Y:S01]  /*3a80*/  FMUL.FTZ R55, R55, R54.reuse ;  /* 0x0000003637377220 */ /* 0x080fe20000410000 */
[C---:B------:R-:W-:Y:S01]  /*3a90*/  LOP3.LUT R58, R14.reuse, 0xffff0000, RZ, 0xc0, !PT ;  /* 0xffff00000e3a7812 */ /* 0x040fe200078ec0ff */
[----:B------:R-:W-:Y:S01]  /*3aa0*/  FFMA.FTZ R54, R13, R54, -R110 ;  /* 0x000000360d367223 */ /* 0x000fe2000001086e */
[----:B------:R-:W-:-:S02]  /*3ab0*/  IMAD.U32 R14, R14, 0x10000, RZ ;  /* 0x000100000e0e7824 */ /* 0x000fc400078e00ff */
[----:B------:R-:W-:Y:S01]  /*3ac0*/  FFMA.FTZ R13, R13, R60, R55 ;  /* 0x0000003c0d0d7223 */ /* 0x000fe20000010037 */
[C---:B------:R-:W-:Y:S01]  /*3ad0*/  IMAD.U32 R55, R53.reuse, 0x10000, RZ ;  /* 0x0001000035377824 */ /* 0x040fe200078e00ff */
[----:B------:R-:W-:Y:S01]  /*3ae0*/  LOP3.LUT R53, R53, 0xffff0000, RZ, 0xc0, !PT ;  /* 0xffff000035357812 */ /* 0x000fe200078ec0ff */
[C---:B------:R-:W-:Y:S01]  /*3af0*/  IMAD.U32 R59, R121.reuse, 0x10000, RZ ;  /* 0x00010000793b7824 */ /* 0x040fe200078e00ff */
[----:B------:R-:W-:Y:S01]  /*3b00*/  LOP3.LUT R121, R121, 0xffff0000, RZ, 0xc0, !PT ;  /* 0xffff000079797812 */ /* 0x000fe200078ec0ff */
[C---:B------:R-:W-:Y:S01]  /*3b10*/  FMUL.FTZ R61, R58.reuse, R55 ;  /* 0x000000373a3d7220 */ /* 0x040fe20000410000 */
[----:B------:R-:W-:Y:S02]  /*3b20*/  IMAD.U32 R60, R15, 0x10000, RZ ;  /* 0x000100000f3c7824 */ /* 0x000fe400078e00ff */
[-C--:B------:R-:W-:Y:S01]  /*3b30*/  FMUL.FTZ R58, R58, R59.reuse ;  /* 0x0000003b3a3a7220 */ /* 0x080fe20000410000 */
[----:B------:R-:W-:Y:S01]  /*3b40*/  F2FP.BF16.F32.PACK_AB R13, R13, R54 ;  /* 0x000000360d0d723e */ /* 0x000fe200000010ff */
[----:B------:R-:W-:-:S02]  /*3b50*/  FFMA.FTZ R61, R14, R59, -R61 ;  /* 0x0000003b0e3d7223 */ /* 0x000fc4000001083d */
[----:B------:R-:W-:Y:S01]  /*3b60*/  FFMA.FTZ R58, R14, R55, R58 ;  /* 0x000000370e3a7223 */ /* 0x000fe2000001003a */
[----:B------:R-:W-:Y:S01]  /*3b70*/  LOP3.LUT R14, R15, 0xffff0000, RZ, 0xc0, !PT ;  /* 0xffff00000f0e7812 */ /* 0x000fe200078ec0ff */
[----:B------:R-:W-:-:S04]  /*3b80*/  IMAD.U32 R55, R12, 0x10000, RZ ;  /* 0x000100000c377824 */ /* 0x000fc800078e00ff */
[C---:B------:R-:W-:Y:S01]  /*3b90*/  FMUL.FTZ R15, R14.reuse, R53 ;  /* 0x000000350e0f7220 */ /* 0x040fe20000410000 */
[----:B------:R-:W-:-:S03]  /*3ba0*/  FMUL.FTZ R14, R14, R121 ;  /* 0x000000790e0e7220 */ /* 0x000fc60000410000 */
[C---:B------:R-:W-:Y:S01]  /*3bb0*/  FFMA.FTZ R15, R60.reuse, R121, -R15 ;  /* 0x000000793c0f7223 */ /* 0x040fe2000001080f */
[----:B------:R-:W-:Y:S01]  /*3bc0*/  FFMA.FTZ R14, R60, R53, R14 ;  /* 0x000000353c0e7223 */ /* 0x000fe2000001000e */
[----:B------:R-:W-:-:S04]  /*3bd0*/  LOP3.LUT R53, R12, 0xffff0000, RZ, 0xc0, !PT ;  /* 0xffff00000c357812 */ /* 0x000fc800078ec0ff */
[----:B------:R-:W-:Y:S01]  /*3be0*/  F2FP.BF16.F32.PACK_AB R15, R14, R15 ;  /* 0x0000000f0e0f723e */ /* 0x000fe200000010ff */
[C---:B------:R-:W-:Y:S01]  /*3bf0*/  FMUL.FTZ R12, R53.reuse, R52 ;  /* 0x00000034350c7220 */ /* 0x040fe20000410000 */
[-C--:B------:R-:W-:Y:S01]  /*3c00*/  FMUL.FTZ R53, R53, R120.reuse ;  /* 0x0000007835357220 */ /* 0x080fe20000410000 */
[----:B------:R-:W-:Y:S02]  /*3c10*/  F2FP.BF16.F32.PACK_AB R14, R58, R61 ;  /* 0x0000003d3a0e723e */ /* 0x000fe400000010ff */
[C---:B------:R-:W-:Y:S01]  /*3c20*/  FFMA.FTZ R120, R55.reuse, R120, -R12 ;  /* 0x0000007837787223 */ /* 0x040fe2000001080c */
[----:B------:R-:W-:-:S05]  /*3c30*/  FFMA.FTZ R53, R55, R52, R53 ;  /* 0x0000003437357223 */ /* 0x000fca0000010035 */
[----:B------:R-:W-:-:S07]  /*3c40*/  F2FP.BF16.F32.PACK_AB R12, R53, R120 ;  /* 0x00000078350c723e */ /* 0x000fce00000010ff */
.L_x_1393:
[----:B------:R-:W-:Y:S05]  /*3c50*/  BSYNC B2 ;  /* 0x0000000000027941 */ /* 0x000fea0003800000 */
.L_x_1392:
[----:B---3--:R1:W-:Y:S02]  /*3c60*/  ST.E.128 desc[UR52][R56.64], R12 ;  /* 0x0000000c38007985 */ /* 0x0083e4000c101d34 */
.L_x_1391:
[----:B------:R-:W-:Y:S05]  /*3c70*/  BSYNC B1 ;  /* 0x0000000000017941 */ /* 0x000fea0003800000 */
.L_x_1390:
[----:B------:R-:W-:Y:S01]  /*3c80*/  ISETP.NE.AND P3, PT, R32, RZ, PT ;  /* 0x000000ff2000720c */ /* 0x000fe20003f65270 */
[----:B------:R-:W-:-:S12]  /*3c90*/  BSSY B1, `(.L_x_1394) ;  /* 0x000003a000017945 */ /* 0x000fd80003800000 */
[----:B------:R-:W-:Y:S05]  /*3ca0*/  @!P3 BRA `(.L_x_1395) ;  /* 0x0000000000e0b947 */ /* 0x000fea0003800000 */
[----:B-1--4-:R-:W4:Y:S04]  /*3cb0*/  LDL R12, [R1+0x34] ;  /* 0x00003400010c7983 */ /* 0x012f280000100800 */
[----:B------:R-:W5:Y:S01]  /*3cc0*/  LDL R54, [R1+0x50] ;  /* 0x0000500001367983 */ /* 0x000f620000100800 */
[----:B---3--:R-:W-:Y:S01]  /*3cd0*/  IMAD.MOV.U32 R52, RZ, RZ, R11 ;  /* 0x000000ffff347224 */ /* 0x008fe200078e000b */
[----:B------:R-:W-:Y:S01]  /*3ce0*/  BSSY B2, `(.L_x_1396) ;  /* 0x0000033000027945 */ /* 0x000fe20003800000 */
[----:B------:R-:W-:Y:S02]  /*3cf0*/  IMAD.MOV.U32 R53, RZ, RZ, R62 ;  /* 0x000000ffff357224 */ /* 0x000fe400078e003e */
[----:B----4-:R-:W-:Y:S02]  /*3d00*/  IMAD.SHL.U32 R55, R12, 0x8, RZ ;  /* 0x000000080c377824 */ /* 0x010fe400078e00ff */
[----:B------:R1:W3:Y:S01]  /*3d10*/  LDS.128 R12, [R65+0x17000] ;  /* 0x01700000410c7984 */ /* 0x0002e20000000c00 */
[----:B-----5:R-:W-:Y:S01]  /*3d20*/  ISETP.GE.AND P3, PT, R54, R99, PT ;  /* 0x000000633600720c */ /* 0x020fe20003f66270 */
[----:B------:R-:W-:-:S12]  /*3d30*/  IMAD.WIDE R52, R55, 0x2, R52 ;  /* 0x0000000237347825 */ /* 0x000fd800078e0234 */
[----:B-1----:R-:W-:Y:S05]  /*3d40*/  @P3 BRA `(.L_x_1397) ;  /* 0x0000000000b03947 */ /* 0x002fea0003800000 */
[--C-:B------:R-:W-:Y:S01]  /*3d50*/  SHF.R.U64 R55, R48, 0x10, R49.reuse ;  /* 0x0000001030377819 */ /* 0x100fe20000001231 */
[----:B---3--:R-:W-:Y:S01]  /*3d60*/  IMAD.U32 R57, R13, 0x10000, RZ ;  /* 0x000100000d397824 */ /* 0x008fe200078e00ff */
[----:B------:R-:W-:Y:S02]  /*3d70*/  SHF.R.U32.HI R48, RZ, 0x10, R49 ;  /* 0x00000010ff307819 */ /* 0x000fe40000011631 */
[--C-:B------:R-:W-:Y:S02]  /*3d80*/  SHF.R.U64 R49, R50, 0x10, R51.reuse ;  /* 0x0000001032317819 */ /* 0x100fe40000001233 */
[----:B------:R-:W-:Y:S01]  /*3d90*/  SHF.R.U32.HI R54, RZ, 0x10, R51 ;  /* 0x00000010ff367819 */ /* 0x000fe20000011633 */
[----:B------:R-:W-:Y:S01]  /*3da0*/  IMAD.U32 R51, R14, 0x10000, RZ ;  /* 0x000100000e337824 */ /* 0x000fe200078e00ff */
[----:B------:R-:W-:Y:S02]  /*3db0*/  PRMT R122, R122, 0x5410, R49 ;  /* 0x000054107a7a7816 */ /* 0x000fe40000000031 */
[----:B------:R-:W-:-:S02]  /*3dc0*/  PRMT R118, R118, 0x5410, R55 ;  /* 0x0000541076767816 */ /* 0x000fc40000000037 */
[----:B------:R-:W-:Y:S01]  /*3dd0*/  LOP3.LUT R56, R13, 0xffff0000, RZ, 0xc0, !PT ;  /* 0xffff00000d387812 */ /* 0x000fe200078ec0ff */
[----:B------:R-:W-:Y:S01]  /*3de0*/  IMAD.U32 R13, R12, 0x10000, RZ ;  /* 0x000100000c0d7824 */ /* 0x000fe200078e00ff */
[C---:B------:R-:W-:Y:S01]  /*3df0*/  LOP3.LUT R49, R122.reuse, 0xffff0000, RZ, 0xc0, !PT ;  /* 0xffff00007a317812 */ /* 0x040fe200078ec0ff */
[----:B------:R-:W-:Y:S01]  /*3e00*/  IMAD.U32 R122, R122, 0x10000, RZ ;  /* 0x000100007a7a7824 */ /* 0x000fe200078e00ff */
[----:B------:R-:W-:Y:S02]  /*3e10*/  PRMT R123, R123, 0x5410, R54 ;  /* 0x000054107b7b7816 */ /* 0x000fe40000000036 */
[----:B------:R-:W-:Y:S01]  /*3e20*/  LOP3.LUT R58, R118, 0xffff0000, RZ, 0xc0, !PT ;  /* 0xffff0000763a7812 */ /* 0x000fe200078ec0ff */
[-C--:B--2---:R-:W-:Y:S01]  /*3e30*/  FMUL.FTZ R60, R56, R49.reuse ;  /* 0x00000031383c7220 */ /* 0x084fe20000410000 */
[----:B------:R-:W-:Y:S01]  /*3e40*/  PRMT R119, R119, 0x5410, R48 ;  /* 0x0000541077777816 */ /* 0x000fe20000000030 */
[----:B------:R-:W-:Y:S01]  /*3e50*/  IMAD.U32 R54, R123, 0x10000, RZ ;  /* 0x000100007b367824 */ /* 0x000fe200078e00ff */
[----:B------:R-:W-:Y:S01]  /*3e60*/  LOP3.LUT R14, R14, 0xffff0000, RZ, 0xc0, !PT ;  /* 0xffff00000e0e7812 */ /* 0x000fe200078ec0ff */
[-C--:B------:R-:W-:Y:S01]  /*3e70*/  FMUL.FTZ R56, R56, R58.reuse ;  /* 0x0000003a38387220 */ /* 0x080fe20000410000 */
[----:B------:R-:W-:Y:S01]  /*3e80*/  FFMA.FTZ R48, R57, R58, -R60 ;  /* 0x0000003a39307223 */ /* 0x000fe2000001083c */
[----:B------:R-:W-:Y:S01]  /*3e90*/  IMAD.U32 R55, R119, 0x10000, RZ ;  /* 0x0001000077377824 */ /* 0x000fe200078e00ff */
[----:B------:R-:W-:Y:S01]  /*3ea0*/  LOP3.LUT R50, R15, 0xffff0000, RZ, 0xc0, !PT ;  /* 0xffff00000f327812 */ /* 0x000fe200078ec0ff */
[CC--:B------:R-:W-:Y:S01]  /*3eb0*/  FMUL.FTZ R58, R14.reuse, R54.reuse ;  /* 0x000000360e3a7220 */ /* 0x0c0fe20000410000 */
[----:B------:R-:W-:Y:S01]  /*3ec0*/  FFMA.FTZ R49, R57, R49, R56 ;  /* 0x0000003139317223 */ /* 0x000fe20000010038 */
[-C--:B------:R-:W-:Y:S01]  /*3ed0*/  FMUL.FTZ R56, R14, R55.reuse ;  /* 0x000000370e387220 */ /* 0x080fe20000410000 */
[----:B------:R-:W-:Y:S01]  /*3ee0*/  LOP3.LUT R123, R123, 0xffff0000, RZ, 0xc0, !PT ;  /* 0xffff00007b7b7812 */ /* 0x000fe200078ec0ff */
[----:B------:R-:W-:Y:S01]  /*3ef0*/  IMAD.U32 R118, R118, 0x10000, RZ ;  /* 0x0001000076767824 */ /* 0x000fe200078e00ff */
[----:B------:R-:W-:Y:S01]  /*3f00*/  LOP3.LUT R119, R119, 0xffff0000, RZ, 0xc0, !PT ;  /* 0xffff000077777812 */ /* 0x000fe200078ec0ff */
[C---:B------:R-:W-:Y:S01]  /*3f10*/  FFMA.FTZ R14, R51.reuse, R55, -R58 ;  /* 0x00000037330e7223 */ /* 0x040fe2000001083a */
[----:B------:R-:W-:Y:S01]  /*3f20*/  LOP3.LUT R12, R12, 0xffff0000, RZ, 0xc0, !PT ;  /* 0xffff00000c0c7812 */ /* 0x000fe200078ec0ff */
[----:B------:R-:W-:Y:S01]  /*3f30*/  FFMA.FTZ R51, R51, R54, R56 ;  /* 0x0000003633337223 */ /* 0x000fe20000010038 */
[----:B------:R-:W-:-:S02]  /*3f40*/  IMAD.U32 R15, R15, 0x10000, RZ ;  /* 0x000100000f0f7824 */ /* 0x000fc400078e00ff */
        /* <DEDUP_REMOVED lines=8> */
[----:B------:R-:W-:Y:S02]  /*3fd0*/  F2FP.BF16.F32.PACK_AB R13, R49, R48 ;  /* 0x00000030310d723e */ /* 0x000fe400000010ff */
[----:B------:R-:W-:-:S02]  /*3fe0*/  F2FP.BF16.F32.PACK_AB R15, R15, R54 ;  /* 0x000000360f0f723e */ /* 0x000fc400000010ff */
[----:B------:R-:W-:Y:S02]  /*3ff0*/  F2FP.BF16.F32.PACK_AB R14, R51, R14 ;  /* 0x0000000e330e723e */ /* 0x000fe400000010ff */
[----:B------:R-:W-:-:S07]  /*4000*/  F2FP.BF16.F32.PACK_AB R12, R55, R50 ;  /* 0x00000032370c723e */ /* 0x000fce00000010ff */
.L_x_1397:
[----:B------:R-:W-:Y:S05]  /*4010*/  BSYNC B2 ;  /* 0x0000000000027941 */ /* 0x000fea0003800000 */
.L_x_1396:
[----:B---3--:R1:W-:Y:S02]  /*4020*/  ST.E.128 desc[UR52][R52.64], R12 ;  /* 0x0000000c34007985 */ /* 0x0083e4000c101d34 */
.L_x_1395:
[----:B------:R-:W-:Y:S05]  /*4030*/  BSYNC B1 ;  /* 0x0000000000017941 */ /* 0x000fea0003800000 */
.L_x_1394:
[----:B------:R-:W-:Y:S01]  /*4040*/  LOP3.LUT P3, RZ, R29, 0x8, RZ, 0xc0, !PT ;  /* 0x000000081dff7812 */ /* 0x000fe2000786c0ff */
[----:B------:R-:W-:-:S12]  /*4050*/  BSSY B1, `(.L_x_1398) ;  /* 0x0000039000017945 */ /* 0x000fd80003800000 */
[----:B------:R-:W-:Y:S05]  /*4060*/  @!P3 BRA `(.L_x_1399) ;  /* 0x0000000000dcb947 */ /* 0x000fea0003800000 */
[----:B-1--4-:R-:W4:Y:S04]  /*4070*/  LDL R12, [R1+0x48] ;  /* 0x00004800010c7983 */ /* 0x012f280000100800 */
[----:B------:R-:W5:Y:S01]  /*4080*/  LDL R50, [R1+0x58] ;  /* 0x0000580001327983 */ /* 0x000f620000100800 */
[C---:B---3--:R-:W-:Y:S01]  /*4090*/  LEA R48, P3, R137.reuse, R11, 0x1 ;  /* 0x0000000b89307211 */ /* 0x048fe200078608ff */
[----:B------:R-:W-:Y:S03]  /*40a0*/  BSSY B2, `(.L_x_1400) ;  /* 0x0000032000027945 */ /* 0x000fe60003800000 */
[----:B----4-:R-:W-:Y:S02]  /*40b0*/  LEA.HI.X R49, R137, R62, R12, 0x1, P3 ;  /* 0x0000003e89317211 */ /* 0x010fe400018f0c0c */
[----:B------:R1:W3:Y:S01]  /*40c0*/  LDS.128 R12, [R64+0x17000] ;  /* 0x01700000400c7984 */ /* 0x0002e20000000c00 */
[----:B-----5:R-:W-:-:S13]  /*40d0*/  ISETP.GE.AND P3, PT, R50, R99, PT ;  /* 0x000000633200720c */ /* 0x020fda0003f66270 */
        /* <DEDUP_REMOVED lines=9> */
[----:B------:R-:W-:Y:S02]  /*4170*/  PRMT R115, R115, 0x5410, R52 ;  /* 0x0000541073737816 */ /* 0x000fe40000000034 */
[----:B------:R-:W-:Y:S02]  /*4180*/  PRMT R117, R117, 0x5410, R50 ;  /* 0x0000541075757816 */ /* 0x000fe40000000032 */
[----:B------:R-:W-:Y:S01]  /*4190*/  LOP3.LUT R45, R13, 0xffff0000, RZ, 0xc0, !PT ;  /* 0xffff00000d2d7812 */ /* 0x000fe200078ec0ff */
[----:B------:R-:W-:Y:S01]  /*41a0*/  IMAD.U32 R51, R115, 0x10000, RZ ;  /* 0x0001000073337824 */ /* 0x000fe200078e00ff */
[----:B------:R-:W-:Y:S01]  /*41b0*/  LOP3.LUT R52, R116, 0xffff0000, RZ, 0xc0, !PT ;  /* 0xffff000074347812 */ /* 0x000fe200078ec0ff */
[----:B------:R-:W-:Y:S01]  /*41c0*/  IMAD.U32 R53, R117, 0x10000, RZ ;  /* 0x0001000075357824 */ /* 0x000fe200078e00ff */
[----:B------:R-:W-:Y:S01]  /*41d0*/  LOP3.LUT R50, R114, 0xffff0000, RZ, 0xc0, !PT ;  /* 0xffff000072327812 */ /* 0x000fe200078ec0ff */
[----:B------:R-:W-:Y:S01]  /*41e0*/  IMAD.U32 R13, R12, 0x10000, RZ ;  /* 0x000100000c0d7824 */ /* 0x000fe200078e00ff */
[----:B------:R-:W-:Y:S01]  /*41f0*/  LOP3.LUT R46, R14, 0xffff0000, RZ, 0xc0, !PT ;  /* 0xffff00000e2e7812 */ /* 0x000fe200078ec0ff */
[----:B------:R-:W-:Y:S01]  /*4200*/  FMUL.FTZ R54, R45, R52 ;  /* 0x000000342d367220 */ /* 0x000fe20000410000 */
[----:B------:R-:W-:Y:S01]  /*4210*/  LOP3.LUT R14, R15, 0xffff0000, RZ, 0xc0, !PT ;  /* 0xffff00000f0e7812 */ /* 0x000fe200078ec0ff */
[-C--:B------:R-:W-:Y:S01]  /*4220*/  FMUL.FTZ R55, R45, R50.reuse ;  /* 0x000000322d377220 */ /* 0x080fe20000410000 */
[----:B------:R-:W-:Y:S01]  /*4230*/  LOP3.LUT R45, R12, 0xffff0000, RZ, 0xc0, !PT ;  /* 0xffff00000c2d7812 */ /* 0x000fe200078ec0ff */
[----:B------:R-:W-:Y:S01]  /*4240*/  FFMA.FTZ R12, R47, R50, -R54 ;  /* 0x000000322f0c7223 */ /* 0x000fe20000010836 */
[----:B------:R-:W-:Y:S01]  /*4250*/  LOP3.LUT R117, R117, 0xffff0000, RZ, 0xc0, !PT ;  /* 0xffff000075757812 */ /* 0x000fe200078ec0ff */
[----:B------:R-:W-:Y:S01]  /*4260*/  FMUL.FTZ R57, R46, R53 ;  /* 0x000000352e397220 */ /* 0x000fe20000410000 */
[----:B------:R-:W-:Y:S01]  /*4270*/  LOP3.LUT R115, R115, 0xffff0000, RZ, 0xc0, !PT ;  /* 0xffff000073737812 */ /* 0x000fe200078ec0ff */
[----:B------:R-:W-:Y:S01]  /*4280*/  FFMA.FTZ R47, R47, R52, R55 ;  /* 0x000000342f2f7223 */ /* 0x000fe20000010037 */
[----:B------:R-:W-:-:S02]  /*4290*/  IMAD.U32 R116, R116, 0x10000, RZ ;  /* 0x0001000074747824 */ /* 0x000fc400078e00ff */
[----:B------:R-:W-:Y:S01]  /*42a0*/  FMUL.FTZ R55, R46, R51 ;  /* 0x000000332e377220 */ /* 0x000fe20000410000 */
[----:B------:R-:W-:Y:S02]  /*42b0*/  IMAD.U32 R114, R114, 0x10000, RZ ;  /* 0x0001000072727824 */ /* 0x000fe400078e00ff */
[C---:B------:R-:W-:Y:S01]  /*42c0*/  FMUL.FTZ R46, R14.reuse, R117 ;  /* 0x000000750e2e7220 */ /* 0x040fe20000410000 */
[----:B------:R-:W-:Y:S01]  /*42d0*/  FMUL.FTZ R50, R14, R115 ;  /* 0x000000730e327220 */ /* 0x000fe20000410000 */
[C---:B------:R-:W-:Y:S01]  /*42e0*/  FFMA.FTZ R57, R44.reuse, R51, -R57 ;  /* 0x000000332c397223 */ /* 0x040fe20000010839 */
[----:B------:R-:W-:Y:S01]  /*42f0*/  FMUL.FTZ R14, R45, R116 ;  /* 0x000000742d0e7220 */ /* 0x000fe20000410000 */
[----:B------:R-:W-:Y:S02]  /*4300*/  IMAD.U32 R15, R15, 0x10000, RZ ;  /* 0x000100000f0f7824 */ /* 0x000fe400078e00ff */
[----:B------:R-:W-:Y:S01]  /*4310*/  FFMA.FTZ R44, R44, R53, R55 ;  /* 0x000000352c2c7223 */ /* 0x000fe20000010037 */
[-C--:B------:R-:W-:Y:S01]  /*4320*/  FMUL.FTZ R45, R45, R114.reuse ;  /* 0x000000722d2d7220 */ /* 0x080fe20000410000 */
[----:B------:R-:W-:Y:S01]  /*4330*/  FFMA.FTZ R14, R13, R114, -R14 ;  /* 0x000000720d0e7223 */ /* 0x000fe2000001080e */
[C---:B------:R-:W-:Y:S01]  /*4340*/  FFMA.FTZ R46, R15.reuse, R115, -R46 ;  /* 0x000000730f2e7223 */ /* 0x040fe2000001082e */
[----:B------:R-:W-:Y:S01]  /*4350*/  FFMA.FTZ R15, R15, R117, R50 ;  /* 0x000000750f0f7223 */ /* 0x000fe20000010032 */
[----:B------:R-:W-:Y:S01]  /*4360*/  FFMA.FTZ R45, R13, R116, R45 ;  /* 0x000000740d2d7223 */ /* 0x000fe2000001002d */
[----:B------:R-:W-:-:S02]  /*4370*/  F2FP.BF16.F32.PACK_AB R44, R44, R57 ;  /* 0x000000392c2c723e */ /* 0x000fc400000010ff */
[----:B------:R-:W-:Y:S02]  /*4380*/  F2FP.BF16.F32.PACK_AB R13, R47, R12 ;  /* 0x0000000c2f0d723e */ /* 0x000fe400000010ff */
[----:B------:R-:W-:Y:S01]  /*4390*/  F2FP.BF16.F32.PACK_AB R12, R45, R14 ;  /* 0x0000000e2d0c723e */ /* 0x000fe200000010ff */
[----:B------:R-:W-:Y:S01]  /*43a0*/  IMAD.MOV.U32 R14, RZ, RZ, R44 ;  /* 0x000000ffff0e7224 */ /* 0x000fe200078e002c */
[----:B------:R-:W-:-:S07]  /*43b0*/  F2FP.BF16.F32.PACK_AB R15, R15, R46 ;  /* 0x0000002e0f0f723e */ /* 0x000fce00000010ff */
.L_x_1401:
[----:B------:R-:W-:Y:S05]  /*43c0*/  BSYNC B2 ;  /* 0x0000000000027941 */ /* 0x000fea0003800000 */
.L_x_1400:
[----:B---3--:R1:W-:Y:S02]  /*43d0*/  ST.E.128 desc[UR52][R48.64], R12 ;  /* 0x0000000c30007985 */ /* 0x0083e4000c101d34 */
.L_x_1399:
[----:B------:R-:W-:Y:S05]  /*43e0*/  BSYNC B1 ;  /* 0x0000000000017941 */ /* 0x000fea0003800000 */
.L_x_1398:
        /* <DEDUP_REMOVED lines=11> */
[----:B------:R-:W-:Y:S02]  /*44a0*/  SHF.R.U64 R42, R42, 0x10, R43 ;  /* 0x000000102a2a7819 */ /* 0x000fe4000000122b */
[----:B------:R-:W-:Y:S02]  /*44b0*/  SHF.R.U64 R46, R40, 0x10, R41 ;  /* 0x00000010282e7819 */ /* 0x000fe40000001229 */
[----:B------:R-:W-:Y:S02]  /*44c0*/  SHF.R.U32.HI R47, RZ, 0x10, R43 ;  /* 0x00000010ff2f7819 */ /* 0x000fe4000001162b */
[----:B------:R-:W-:Y:S02]  /*44d0*/  PRMT R107, R107, 0x5410, R42 ;  /* 0x000054106b6b7816 */ /* 0x000fe4000000002a */
[----:B------:R-:W-:Y:S02]  /*44e0*/  PRMT R105, R105, 0x5410, R46 ;  /* 0x0000541069697816 */ /* 0x000fe4000000002e */
[----:B------:R-:W-:Y:S01]  /*44f0*/  SHF.R.U32.HI R49, RZ, 0x10, R41 ;  /* 0x00000010ff317819 */ /* 0x000fe20000011629 */
[----:B---3--:R-:W-:Y:S01]  /*4500*/  IMAD.U32 R41, R14, 0x10000, RZ ;  /* 0x000100000e297824 */ /* 0x008fe200078e00ff */
[----:B------:R-:W-:-:S02]  /*4510*/  PRMT R108, R108, 0x5410, R47 ;  /* 0x000054106c6c7816 */ /* 0x000fc4000000002f */
[----:B------:R-:W-:Y:S02]  /*4520*/  LOP3.LUT R42, R13, 0xffff0000, RZ, 0xc0, !PT ;  /* 0xffff00000d2a7812 */ /* 0x000fe400078ec0ff */
[----:B------:R-:W-:Y:S01]  /*4530*/  LOP3.LUT R47, R107, 0xffff0000, RZ, 0xc0, !PT ;  /* 0xffff00006b2f7812 */ /* 0x000fe200078ec0ff */
[----:B------:R-:W-:Y:S01]  /*4540*/  IMAD.U32 R50, R108, 0x10000, RZ ;  /* 0x000100006c327824 */ /* 0x000fe200078e00ff */
[----:B------:R-:W-:Y:S01]  /*4550*/  LOP3.LUT R46, R105, 0xffff0000, RZ, 0xc0, !PT ;  /* 0xffff0000692e7812 */ /* 0x000fe200078ec0ff */
[----:B------:R-:W-:Y:S01]  /*4560*/  IMAD.U32 R107, R107, 0x10000, RZ ;  /* 0x000100006b6b7824 */ /* 0x000fe200078e00ff */
[----:B------:R-:W-:Y:S01]  /*4570*/  PRMT R106, R106, 0x5410, R49 ;  /* 0x000054106a6a7816 */ /* 0x000fe20000000031 */
[----:B------:R-:W-:Y:S01]  /*4580*/  FMUL.FTZ R52, R42, R47 ;  /* 0x0000002f2a347220 */ /* 0x000fe20000410000 */
[----:B------:R-:W-:Y:S01]  /*4590*/  LOP3.LUT R43, R14, 0xffff0000, RZ, 0xc0, !PT ;  /* 0xffff00000e2b7812 */ /* 0x000fe200078ec0ff */
[C---:B------:R-:W-:Y:S01]  /*45a0*/  IMAD.U32 R14, R15.reuse, 0x10000, RZ ;  /* 0x000100000f0e7824 */ /* 0x040fe200078e00ff */
[----:B------:R-:W-:Y:S01]  /*45b0*/  LOP3.LUT R40, R15, 0xffff0000, RZ, 0xc0, !PT ;  /* 0xffff00000f287812 */ /* 0x000fe200078ec0ff */
[----:B------:R-:W-:-:S02]  /*45c0*/  IMAD.U32 R15, R13, 0x10000, RZ ;  /* 0x000100000d0f7824 */ /* 0x000fc400078e00ff */
[----:B------:R-:W-:Y:S01]  /*45d0*/  FMUL.FTZ R42, R42, R46 ;  /* 0x0000002e2a2a7220 */ /* 0x000fe20000410000 */
[----:B------:R-:W-:Y:S02]  /*45e0*/  IMAD.U32 R48, R106, 0x10000, RZ ;  /* 0x000100006a307824 */ /* 0x000fe400078e00ff */
[----:B------:R-:W-:Y:S01]  /*45f0*/  FMUL.FTZ R54, R43, R50 ;  /* 0x000000322b367220 */ /* 0x000fe20000410000 */
[C---:B------:R-:W-:Y:S01]  /*4600*/  FFMA.FTZ R52, R15.reuse, R46, -R52 ;  /* 0x0000002e0f347223 */ /* 0x040fe20000010834 */
[----:B------:R-:W-:Y:S01]  /*4610*/  FFMA.FTZ R47, R15, R47, R42 ;  /* 0x0000002f0f2f7223 */ /* 0x000fe2000001002a */
[-C--:B------:R-:W-:Y:S01]  /*4620*/  FMUL.FTZ R42, R43, R48.reuse ;  /* 0x000000302b2a7220 */ /* 0x080fe20000410000 */
[----:B------:R-:W-:Y:S01]  /*4630*/  IMAD.U32 R13, R12, 0x10000, RZ ;  /* 0x000100000c0d7824 */ /* 0x000fe200078e00ff */
[----:B------:R-:W-:Y:S01]  /*4640*/  LOP3.LUT R43, R108, 0xffff0000, RZ, 0xc0, !PT ;  /* 0xffff00006c2b7812 */ /* 0x000fe200078ec0ff */
[----:B------:R-:W-:Y:S01]  /*4650*/  FFMA.FTZ R54, R41, R48, -R54 ;  /* 0x0000003029367223 */ /* 0x000fe20000010836 */
[----:B------:R-:W-:Y:S01]  /*4660*/  LOP3.LUT R15, R106, 0xffff0000, RZ, 0xc0, !PT ;  /* 0xffff00006a0f7812 */ /* 0x000fe200078ec0ff */
[----:B------:R-:W-:Y:S01]  /*4670*/  IMAD.U32 R105, R105, 0x10000, RZ ;  /* 0x0001000069697824 */ /* 0x000fe200078e00ff */
[----:B------:R-:W-:Y:S01]  /*4680*/  LOP3.LUT R12, R12, 0xffff0000, RZ, 0xc0, !PT ;  /* 0xffff00000c0c7812 */ /* 0x000fe200078ec0ff */
[----:B------:R-:W-:Y:S01]  /*4690*/  FFMA.FTZ R41, R41, R50, R42 ;  /* 0x0000003229297223 */ /* 0x000fe2000001002a */
[C---:B------:R-:W-:Y:S01]  /*46a0*/  FMUL.FTZ R49, R40.reuse, R43 ;  /* 0x0000002b28317220 */ /* 0x040fe20000410000 */
[----:B------:R-:W-:Y:S01]  /*46b0*/  FMUL.FTZ R42, R40, R15 ;  /* 0x0000000f282a7220 */ /* 0x000fe20000410000 */
[----:B------:R-:W-:Y:S01]  /*46c0*/  F2FP.BF16.F32.PACK_AB R47, R47, R52 ;  /* 0x000000342f2f723e */ /* 0x000fe200000010ff */
        /* <DEDUP_REMOVED lines=8> */
[----:B------:R-:W-:Y:S01]  /*4750*/  F2FP.BF16.F32.PACK_AB R12, R13, R40 ;  /* 0x000000280d0c723e */ /* 0x000fe200000010ff */
[----:B------:R-:W-:-:S07]  /*4760*/  IMAD.MOV.U32 R13, RZ, RZ, R47 ;  /* 0x000000ffff0d7224 */ /* 0x000fce00078e002f */
.L_x_1405:
[----:B------:R-:W-:Y:S05]  /*4770*/  BSYNC B2 ;  /* 0x0000000000027941 */ /* 0x000fea0003800000 */
.L_x_1404:
[----:B---3--:R1:W-:Y:S02]  /*4780*/  ST.E.128 desc[UR52][R44.64], R12 ;  /* 0x0000000c2c007985 */ /* 0x0083e4000c101d34 */
.L_x_1403:
[----:B------:R-:W-:Y:S05]  /*4790*/  BSYNC B1 ;  /* 0x0000000000017941 */ /* 0x000fea0003800000 */
.L_x_1402:
[----:B------:R-:W-:-:S13]  /*47a0*/  LOP3.LUT P3, RZ, R29, 0x20, RZ, 0xc0, !PT ;  /* 0x000000201dff7812 */ /* 0x000fda000786c0ff */
        /* <DEDUP_REMOVED lines=9> */
[----:B------:R-:W-:Y:S01]  /*4840*/  SHF.R.U64 R44, R36, 0x10, R37 ;  /* 0x00000010242c7819 */ /* 0x000fe20000001225 */
[----:B---3--:R-:W-:Y:S01]  /*4850*/  IMAD.U32 R36, R14, 0x10000, RZ ;  /* 0x000100000e247824 */ /* 0x008fe200078e00ff */
[--C-:B------:R-:W-:Y:S02]  /*4860*/  SHF.R.U64 R42, R38, 0x10, R39.reuse ;  /* 0x00000010262a7819 */ /* 0x100fe40000001227 */
[----:B------:R-:W-:Y:S02]  /*4870*/  SHF.R.U32.HI R39, RZ, 0x10, R39 ;  /* 0x00000010ff277819 */ /* 0x000fe40000011627 */
[----:B------:R-:W-:Y:S02]  /*4880*/  SHF.R.U32.HI R11, RZ, 0x10, R37 ;  /* 0x00000010ff0b7819 */ /* 0x000fe40000011625 */
[----:B------:R-:W-:Y:S02]  /*4890*/  PRMT R63, R63, 0x5410, R44 ;  /* 0x000054103f3f7816 */ /* 0x000fe4000000002c */
[----:B------:R-:W-:-:S02]  /*48a0*/  PRMT R89, R89, 0x5410, R42 ;  /* 0x0000541059597816 */ /* 0x000fc4000000002a */
[----:B------:R-:W-:Y:S02]  /*48b0*/  PRMT R104, R104, 0x5410, R39 ;  /* 0x0000541068687816 */ /* 0x000fe40000000027 */
[----:B------:R-:W-:Y:S01]  /*48c0*/  LOP3.LUT R37, R14, 0xffff0000, RZ, 0xc0, !PT ;  /* 0xffff00000e257812 */ /* 0x000fe200078ec0ff */
[C---:B------:R-:W-:Y:S01]  /*48d0*/  IMAD.U32 R14, R13.reuse, 0x10000, RZ ;  /* 0x000100000d0e7824 */ /* 0x040fe200078e00ff */
[----:B------:R-:W-:Y:S01]  /*48e0*/  PRMT R88, R88, 0x5410, R11 ;  /* 0x0000541058587816 */ /* 0x000fe2000000000b */
[----:B------:R-:W-:Y:S01]  /*48f0*/  IMAD.U32 R44, R104, 0x10000, RZ ;  /* 0x00010000682c7824 */ /* 0x000fe200078e00ff */
        /* <DEDUP_REMOVED lines=10> */
[C---:B------:R-:W-:Y:S01]  /*49a0*/  FMUL.FTZ R13, R37.reuse, R44 ;  /* 0x0000002c250d7220 */ /* 0x040fe20000410000 */
[-C--:B------:R-:W-:Y:S01]  /*49b0*/  FMUL.FTZ R37, R37, R42.reuse ;  /* 0x0000002a25257220 */ /* 0x080fe20000410000 */
[----:B------:R-:W-:Y:S01]  /*49c0*/  LOP3.LUT R104, R104, 0xffff0000, RZ, 0xc0, !PT ;  /* 0xffff000068687812 */ /* 0x000fe200078ec0ff */
[----:B------:R-:W-:Y:S01]  /*49d0*/  IMAD.U32 R63, R63, 0x10000, RZ ;  /* 0x000100003f3f7824 */ /* 0x000fe200078e00ff */
[----:B------:R-:W-:Y:S01]  /*49e0*/  LOP3.LUT R88, R88, 0xffff0000, RZ, 0xc0, !PT ;  /* 0xffff000058587812 */ /* 0x000fe200078ec0ff */
[C---:B------:R-:W-:Y:S01]  /*49f0*/  FFMA.FTZ R45, R14.reuse, R39, -R45 ;  /* 0x000000270e2d7223 */ /* 0x040fe2000001082d */
[----:B------:R-:W-:Y:S01]  /*4a00*/  FFMA.FTZ R46, R14, R43, R46 ;  /* 0x0000002b0e2e7223 */ /* 0x000fe2000001002e */
[----:B------:R-:W-:Y:S01]  /*4a10*/  FFMA.FTZ R13, R36, R42, -R13 ;  /* 0x0000002a240d7223 */ /* 0x000fe2000001080d */
[----:B------:R-:W-:Y:S01]  /*4a20*/  FMUL.FTZ R14, R12, R89 ;  /* 0x000000590c0e7220 */ /* 0x000fe20000410000 */
[----:B------:R-:W-:Y:S01]  /*4a30*/  FFMA.FTZ R36, R36, R44, R37 ;  /* 0x0000002c24247223 */ /* 0x000fe20000010025 */
[----:B------:R-:W-:Y:S01]  /*4a40*/  FMUL.FTZ R12, R12, R63 ;  /* 0x0000003f0c0c7220 */ /* 0x000fe20000410000 */
[----:B------:R-:W-:-:S02]  /*4a50*/  IMAD.U32 R15, R15, 0x10000, RZ ;  /* 0x000100000f0f7824 */ /* 0x000fc400078e00ff */
[C---:B------:R-:W-:Y:S01]  /*4a60*/  FMUL.FTZ R42, R38.reuse, R104 ;  /* 0x00000068262a7220 */ /* 0x040fe20000410000 */
[-C--:B------:R-:W-:Y:S01]  /*4a70*/  FMUL.FTZ R37, R38, R88.reuse ;  /* 0x0000005826257220 */ /* 0x080fe20000410000 */
[C---:B------:R-:W-:Y:S01]  /*4a80*/  FFMA.FTZ R14, R11.reuse, R63, -R14 ;  /* 0x0000003f0b0e7223 */ /* 0x040fe2000001080e */
[----:B------:R-:W-:Y:S01]  /*4a90*/  FFMA.FTZ R11, R11, R89, R12 ;  /* 0x000000590b0b7223 */ /* 0x000fe2000001000c */
[C---:B------:R-:W-:Y:S01]  /*4aa0*/  FFMA.FTZ R42, R15.reuse, R88, -R42 ;  /* 0x000000580f2a7223 */ /* 0x040fe2000001082a */
[----:B------:R-:W-:Y:S01]  /*4ab0*/  FFMA.FTZ R37, R15, R104, R37 ;  /* 0x000000680f257223 */ /* 0x000fe20000010025 */
[----:B------:R-:W-:Y:S02]  /*4ac0*/  F2FP.BF16.F32.PACK_AB R45, R46, R45 ;  /* 0x0000002d2e2d723e */ /* 0x000fe400000010ff */
[----:B------:R-:W-:Y:S02]  /*4ad0*/  F2FP.BF16.F32.PACK_AB R36, R36, R13 ;  /* 0x0000000d2424723e */ /* 0x000fe400000010ff */
[----:B------:R-:W-:Y:S01]  /*4ae0*/  F2FP.BF16.F32.PACK_AB R12, R11, R14 ;  /* 0x0000000e0b0c723e */ /* 0x000fe200000010ff */
[----:B------:R-:W-:Y:S01]  /*4af0*/  IMAD.MOV.U32 R13, RZ, RZ, R45 ;  /* 0x000000ffff0d7224 */ /* 0x000fe200078e002d */
[----:B------:R-:W-:Y:S01]  /*4b00*/  F2FP.BF16.F32.PACK_AB R15, R37, R42 ;  /* 0x0000002a250f723e */ /* 0x000fe200000010ff */
[----:B------:R-:W-:-:S07]  /*4b10*/  IMAD.MOV.U32 R14, RZ, RZ, R36 ;  /* 0x000000ffff0e7224 */ /* 0x000fce00078e0024 */
.L_x_1407:
[----:B------:R-:W-:Y:S05]  /*4b20*/  BSYNC B1 ;  /* 0x0000000000017941 */ /* 0x000fea0003800000 */
.L_x_1406:
[----:B---3--:R1:W-:Y:S01]  /*4b30*/  ST.E.128 desc[UR52][R40.64], R12 ;  /* 0x0000000c28007985 */ /* 0x0083e2000c101d34 */
[----:B------:R-:W-:Y:S05]  /*4b40*/  BRA `(.L_x_1385) ;  /* 0x00000024002c7947 */ /* 0x000fea0003800000 */
.L_x_1378:
        /* <DEDUP_REMOVED lines=50> */
.L_x_1409:
[----:B------:R-:W-:Y:S05]  /*4e70*/  BSYNC B1 ;  /* 0x0000000000017941 */ /* 0x000fea0003800000 */
.L_x_1408:
        /* <DEDUP_REMOVED lines=48> */
[----:B------:R-:W-:Y:S01]  /*5180*/  PRMT R111, R111, 0x5410, R11 ;  /* 0x000054106f6f7816 */ /* 0x000fe2000000000b */
[----:B------:R-:W-:Y:S06]  /*5190*/  @!P2 BRA `(.L_x_1410) ;  /* 0x000000000004a947 */ /* 0x000fec0003800000 */
[----:B------:R-:W-:Y:S01]  /*51a0*/  BPT.TRAP 0x1 ;  /* 0x000000040000795c */ /* 0x000fe20000300000 */
.L_x_1410:
[----:B------:R-:W2:Y:S01]  /*51b0*/  LDL R11, [R1] ;  /* 0x00000000010b7983 */ /* 0x000ea20000100800 */
[----:B------:R-:W-:Y:S01]  /*51c0*/  IMAD R35, R19, 0x8, R2 ;  /* 0x0000000813237824 */ /* 0x000fe200078e0202 */
[----:B------:R-:W-:Y:S01]  /*51d0*/  BSSY B1, `(.L_x_1411) ;  /* 0x0000004000017945 */ /* 0x000fe20003800000 */
[----:B--2---:R-:W-:-:S04]  /*51e0*/  SHF.L.U32 R85, R11, 0x1f, RZ ;  /* 0x0000001f0b557819 */ /* 0x004fc800000006ff */
[----:B------:R-:W0:Y:S02]  /*51f0*/  SYNCS.PHASECHK.TRANS64.TRYWAIT P4, [R35+URZ+0x2d890], R85 ;  /* 0x02d89055230075a7 */ /* 0x000e24000808017f */
[----:B0-----:R-:W-:Y:S05]  /*5200*/  @!P4 BRA `(.L_x_1412) ;  /* 0x000001d800d8c947 */ /* 0x001fea0003800000 */
.L_x_1719:
[----:B------:R-:W-:Y:S05]  /*5210*/  BSYNC B1 ;  /* 0x0000000000017941 */ /* 0x000fea0003800000 */
.L_x_1411:
[----:B------:R-:W-:-:S03]  /*5220*/  UMOV UR4, 0xffffffff ;  /* 0xffffffff00047882 */ /* 0x000fc60000000000 */
[----:B------:R-:W-:Y:S05]  /*5230*/  BRA.DIV UR4, `(.L_x_1413) ;  /* 0x000001da04e07947 */ /* 0x000fea000b800000 */
[----:B------:R1:W2:Y:S04]  /*5240*/  SHFL.IDX PT, R89, R62, RZ, 0x1e1f ;  /* 0x001e1fff3e597589 */ /* 0x0002a800000e0000 */
[----:B------:R1:W3:Y:S02]  /*5250*/  SHFL.IDX PT, R88, R60, RZ, 0x1e1f ;  /* 0x001e1fff3c587589 */ /* 0x0002e400000e0000 */
.L_x_1723:
[----:B------:R-:W-:Y:S05]  /*5260*/  @P3 BRA `(.L_x_1385) ;  /* 0x0000001c00643947 */ /* 0x000fea0003800000 */
[----:B------:R-:W4:Y:S01]  /*5270*/  LDC R11, c[0x0][0x2f4] ;  /* 0x0000bd00ff0b7b82 */ /* 0x000f220000000800 */
[----:B------:R-:W-:Y:S01]  /*5280*/  ISETP.NE.AND P3, PT, R30, RZ, PT ;  /* 0x000000ff1e00720c */ /* 0x000fe20003f65270 */
[----:B------:R-:W-:Y:S01]  /*5290*/  BSSY B1, `(.L_x_1414) ;  /* 0x000007c000017945 */ /* 0x000fe20003800000 */
[----:B----4-:R-:W-:-:S11]  /*52a0*/  IMAD.IADD R104, R11, 0x1, -R100 ;  /* 0x000000010b687824 */ /* 0x010fd600078e0a64 */
[----:B------:R-:W-:Y:S05]  /*52b0*/  @!P3 BRA `(.L_x_1415) ;  /* 0x0000000400e4b947 */ /* 0x000fea0003800000 */
[----:B-1----:R-:W4:Y:S04]  /*52c0*/  LDL R60, [R1+0x14] ;  /* 0x00001400013c7983 */ /* 0x002f280000100800 */
[----:B------:R-:W5:Y:S04]  /*52d0*/  LDL R15, [R1+0x20] ;  /* 0x00002000010f7983 */ /* 0x000f680000100800 */
[----:B------:R-:W2:Y:S01]  /*52e0*/  LDL R14, [R1+0x24] ;  /* 0x00002400010e7983 */ /* 0x000ea20000100800 */
[----:B------:R-:W-:Y:S01]  /*52f0*/  SEL R12, R100, R104, !P0 ;  /* 0x00000068640c7207 */ /* 0x000fe20004000000 */
[----:B------:R-:W-:Y:S01]  /*5300*/  BSSY B2, `(.L_x_1416) ;  /* 0x000006e000027945 */ /* 0x000fe20003800000 */
[----:B------:R-:W-:-:S02]  /*5310*/  ISETP.GE.AND P3, PT, R16, R99, PT ;  /* 0x000000631000720c */ /* 0x000fc40003f66270 */
[----:B------:R-:W-:-:S04]  /*5320*/  SHF.R.S32.HI R13, RZ, 0x1f, R12 ;  /* 0x0000001fff0d7819 */ /* 0x000fc8000001140c */
[----:B------:R-:W-:-:S04]  /*5330*/  LEA.HI R13, R13, R12, RZ, 0x4 ;  /* 0x0000000c0d0d7211 */ /* 0x000fc800078f20ff */
[----:B------:R-:W-:-:S04]  /*5340*/  SHF.R.S32.HI R12, RZ, 0x4, R13 ;  /* 0x00000004ff0c7819 */ /* 0x000fc8000001140d */
[----:B------:R-:W-:-:S04]  /*5350*/  LEA.HI.SX32 R105, R5, R12, 0x1d ;  /* 0x0000000c05697211 */ /* 0x000fc800078feaff */
[----:B------:R-:W-:-:S04]  /*5360*/  SHF.R.S32.HI R12, RZ, 0x1f, R105 ;  /* 0x0000001fff0c7819 */ /* 0x000fc80000011469 */
[----:B------:R-:W-:Y:S01]  /*5370*/  LEA.HI R12, R12, R105, RZ, 0x2 ;  /* 0x000000690c0c7211 */ /* 0x000fe200078f10ff */
[----:B------:R-:W-:-:S04]  /*5380*/  IMAD.SHL.U32 R105, R105, 0x8, RZ ;  /* 0x0000000869697824 */ /* 0x000fc800078e00ff */
[----:B------:R-:W-:-:S05]  /*5390*/  IMAD.SHL.U32 R12, R12, 0x400, RZ ;  /* 0x000004000c0c7824 */ /* 0x000fca00078e00ff */
[----:B------:R-:W-:Y:S02]  /*53a0*/  LOP3.LUT R12, R12, 0x7ffff000, RZ, 0xc0, !PT ;  /* 0x7ffff0000c0c7812 */ /* 0x000fe400078ec0ff */
[----:B----4-:R-:W-:-:S04]  /*53b0*/  LOP3.LUT R13, R60, 0x18, R105, 0xf8, !PT ;  /* 0x000000183c0d7812 */ /* 0x010fc800078ef869 */
[----:B-----5:R-:W-:Y:S01]  /*53c0*/  LOP3.LUT R13, R13, R15, RZ, 0x3c, !PT ;  /* 0x0000000f0d0d7212 */ /* 0x020fe200078e3cff */
[----:B------:R-:W-:-:S03]  /*53d0*/  IMAD R15, R19, 0x3000, R97 ;  /* 0x00003000130f7824 */ /* 0x000fc600078e0261 */
[----:B--2---:R-:W-:-:S05]  /*53e0*/  IADD3 R12, R13, R12, R14 ;  /* 0x0000000c0d0c7210 */ /* 0x004fca0007ffe00e */
[----:B------:R-:W-:Y:S02]  /*53f0*/  IMAD R13, R19, 0x3000, R12 ;  /* 0x00003000130d7824 */ /* 0x000fe400078e020c */
[--C-:B------:R-:W-:Y:S02]  /*5400*/  IMAD R12, R15, 0x2, R2.reuse ;  /* 0x000000020f0c7824 */ /* 0x100fe400078e0202 */
[----:B------:R-:W-:-:S04]  /*5410*/  IMAD R60, R13, 0x2, R2 ;  /* 0x000000020d3c7824 */ /* 0x000fc800078e0202 */
[----:B------:R-:W1:Y:S04]  /*5420*/  LDS.128 R12, [R12+0x15400] ;  /* 0x015400000c0c7984 */ /* 0x000e680000000c00 */
[----:B------:R-:W2:Y:S01]  /*5430*/  LDS.128 R60, [R60+0x15400] ;  /* 0x015400003c3c7984 */ /* 0x000ea20000000c00 */
[----:B------:R-:W-:Y:S05]  /*5440*/  @P3 BRA `(.L_x_1417) ;  /* 0x0000000400643947 */ /* 0x000fea0003800000 */
[--C-:B------:R-:W-:Y:S02]  /*5450*/  SHF.R.U64 R44, R44, 0x10, R45.reuse ;  /* 0x000000102c2c7819 */ /* 0x100fe4000000122d */
[----:B------:R-:W-:Y:S02]  /*5460*/  SHF.R.U32.HI R45, RZ, 0x10, R45 ;  /* 0x00000010ff2d7819 */ /* 0x000fe4000001162d */
[C---:B------:R-:W-:Y:S02]  /*5470*/  PRMT R44, R109.reuse, 0x5432, R44 ;  /* 0x000054326d2c7816 */ /* 0x040fe4000000002c */
[----:B------:R-:W-:Y:S02]  /*5480*/  PRMT R45, R109, 0x5410, R45 ;  /* 0x000054106d2d7816 */ /* 0x000fe4000000002d */
[--C-:B------:R-:W-:Y:S02]  /*5490*/  SHF.R.U64 R46, R46, 0x10, R47.reuse ;  /* 0x000000102e2e7819 */ /* 0x100fe4000000122f */
[----:B------:R-:W-:-:S02]  /*54a0*/  SHF.R.U32.HI R109, RZ, 0x10, R47 ;  /* 0x00000010ff6d7819 */ /* 0x000fc4000001162f */
[--C-:B------:R-:W-:Y:S02]  /*54b0*/  SHF.R.U32.HI R110, RZ, 0x10, R57.reuse ;  /* 0x00000010ff6e7819 */ /* 0x100fe40000011639 */
[----:B------:R-:W-:Y:S02]  /*54c0*/  SHF.R.U64 R47, R56, 0x10, R57 ;  /* 0x00000010382f7819 */ /* 0x000fe40000001239 */
[--C-:B------:R-:W-:Y:S02]  /*54d0*/  SHF.R.U64 R56, R58, 0x10, R59.reuse ;  /* 0x000000103a387819 */ /* 0x100fe4000000123b */
[----:B------:R-:W-:Y:S02]  /*54e0*/  SHF.R.U32.HI R58, RZ, 0x10, R59 ;  /* 0x00000010ff3a7819 */ /* 0x000fe4000001163b */
[----:B------:R-:W-:Y:S01]  /*54f0*/  PRMT R59, R111, 0x5432, R110 ;  /* 0x000054326f3b7816 */ /* 0x000fe2000000006e */
[----:B-1----:R-:W-:Y:S01]  /*5500*/  IMAD.U32 R110, R13, 0x10000, RZ ;  /* 0x000100000d6e7824 */ /* 0x002fe200078e00ff */
[----:B------:R-:W-:-:S02]  /*5510*/  PRMT R57, R106, 0x5432, R46 ;  /* 0x000054326a397816 */ /* 0x000fc4000000002e */
[----:B------:R-:W-:Y:S01]  /*5520*/  PRMT R47, R114, 0x5410, R47 ;  /* 0x00005410722f7816 */ /* 0x000fe2000000002f */
[----:B--2---:R-:W-:Y:S01]  /*5530*/  IMAD.U32 R114, R61, 0x10000, RZ ;  /* 0x000100003d727824 */ /* 0x004fe200078e00ff */
[----:B------:R-:W-:Y:S01]  /*5540*/  PRMT R46, R112, 0x5410, R109 ;  /* 0x00005410702e7816 */ /* 0x000fe2000000006d */
[C---:B------:R-:W-:Y:S01]  /*5550*/  IMAD.U32 R115, R59.reuse, 0x10000, RZ ;  /* 0x000100003b737824 */ /* 0x040fe200078e00ff */
[----:B------:R-:W-:Y:S01]  /*5560*/  LOP3.LUT R59, R59, 0xffff0000, RZ, 0xc0, !PT ;  /* 0xffff00003b3b7812 */ /* 0x000fe200078ec0ff */
[C---:B------:R-:W-:Y:S01]  /*5570*/  IMAD.U32 R109, R45.reuse, 0x10000, RZ ;  /* 0x000100002d6d7824 */ /* 0x040fe200078e00ff */
[----:B------:R-:W-:Y:S01]  /*5580*/  LOP3.LUT R45, R45, 0xffff0000, RZ, 0xc0, !PT ;  /* 0xffff00002d2d7812 */ /* 0x000fe200078ec0ff */
[C---:B------:R-:W-:Y:S01]  /*5590*/  FMUL.FTZ R117, R114.reuse, R115 ;  /* 0x0000007372757220 */ /* 0x040fe20000410000 */
[----:B------:R-:W-:Y:S01]  /*55a0*/  LOP3.LUT R116, R13, 0xffff0000, RZ, 0xc0, !PT ;  /* 0xffff00000d747812 */ /* 0x000fe200078ec0ff */
[-C--:B------:R-:W-:Y:S01]  /*55b0*/  FMUL.FTZ R114, R114, R109.reuse ;  /* 0x0000006d72727220 */ /* 0x080fe20000410000 */
[----:B------:R-:W-:Y:S01]  /*55c0*/  PRMT R58, R108, 0x5432, R58 ;  /* 0x000054326c3a7816 */ /* 0x000fe2000000003a */
[C---:B------:R-:W-:Y:S01]  /*55d0*/  FFMA.FTZ R112, R110.reuse, R109, -R117 ;  /* 0x0000006d6e707223 */ /* 0x040fe20000010875 */
[----:B------:R-:W-:Y:S01]  /*55e0*/  PRMT R56, R107, 0x5432, R56 ;  /* 0x000054326b387816 */ /* 0x000fe20000000038 */
[----:B------:R-:W-:Y:S01]  /*55f0*/  FFMA.FTZ R110, R110, R115, R114 ;  /* 0x000000736e6e7223 */ /* 0x000fe20000010072 */
[----:B------:R-:W-:Y:S01]  /*5600*/  LOP3.LUT R114, R61, 0xffff0000, RZ, 0xc0, !PT ;  /* 0xffff00003d727812 */ /* 0x000fe200078ec0ff */
[C---:B------:R-:W-:Y:S01]  /*5610*/  IMAD.U32 R109, R58.reuse, 0x10000, RZ ;  /* 0x000100003a6d7824 */ /* 0x040fe200078e00ff */
[----:B------:R-:W-:Y:S01]  /*5620*/  LOP3.LUT R58, R58, 0xffff0000, RZ, 0xc0, !PT ;  /* 0xffff00003a3a7812 */ /* 0x000fe200078ec0ff */
[C---:B------:R-:W-:Y:S01]  /*5630*/  IMAD.U32 R61, R46.reuse, 0x10000, RZ ;  /* 0x000100002e3d7824 */ /* 0x040fe200078e00ff */
[----:B------:R-:W-:Y:S01]  /*5640*/  LOP3.LUT R46, R46, 0xffff0000, RZ, 0xc0, !PT ;  /* 0xffff00002e2e7812 */ /* 0x000fe200078ec0ff */
        /* <DEDUP_REMOVED lines=8> */
[C---:B------:R-:W-:Y:S01]  /*56d0*/  FMUL.FTZ R59, R116.reuse, R109 ;  /* 0x0000006d743b7220 */ /* 0x040fe20000410000 */
[-C--:B------:R-:W-:Y:S01]  /*56e0*/  FMUL.FTZ R116, R116, R61.reuse ;  /* 0x0000003d74747220 */ /* 0x080fe20000410000 */
[----:B------:R-:W-:Y:S02]  /*56f0*/  F2FP.BF16.F32.PACK_AB R45, R45, R110 ;  /* 0x0000006e2d2d723e */ /* 0x000fe400000010ff */
[C---:B------:R-:W-:Y:S01]  /*5700*/  FFMA.FTZ R59, R114.reuse, R61, -R59 ;  /* 0x0000003d723b7223 */ /* 0x040fe2000001083b */
[----:B------:R-:W-:Y:S01]  /*5710*/  FFMA.FTZ R61, R114, R109, R116 ;  /* 0x0000006d723d7223 */ /* 0x000fe20000010074 */
[C---:B------:R-:W-:Y:S01]  /*5720*/  FMUL.FTZ R114, R63.reuse, R58 ;  /* 0x0000003a3f727220 */ /* 0x040fe20000410000 */
[----:B------:R-:W-:Y:S01]  /*5730*/  FMUL.FTZ R63, R63, R46 ;  /* 0x0000002e3f3f7220 */ /* 0x000fe20000410000 */
[----:B------:R-:W-:-:S02]  /*5740*/  F2FP.BF16.F32.PACK_AB R13, R13, R112 ;  /* 0x000000700d0d723e */ /* 0x000fc400000010ff */
[C---:B------:R-:W-:Y:S01]  /*5750*/  FFMA.FTZ R114, R15.reuse, R46, -R114 ;  /* 0x0000002e0f727223 */ /* 0x040fe20000010872 */
[----:B------:R-:W-:Y:S01]  /*5760*/  FFMA.FTZ R58, R15, R58, R63 ;  /* 0x0000003a0f3a7223 */ /* 0x000fe2000001003f */
[----:B------:R-:W-:-:S03]  /*5770*/  IMAD.U32 R46, R12, 0x10000, RZ ;  /* 0x000100000c2e7824 */ /* 0x000fc600078e00ff */
[----:B------:R-:W-:Y:S01]  /*5780*/  F2FP.BF16.F32.PACK_AB R15, R114, R59 ;  /* 0x0000003b720f723e */ /* 0x000fe200000010ff */
[C---:B------:R-:W-:Y:S01]  /*5790*/  IMAD.U32 R59, R47.reuse, 0x10000, RZ ;  /* 0x000100002f3b7824 */ /* 0x040fe200078e00ff */
[----:B------:R-:W-:Y:S01]  /*57a0*/  F2FP.BF16.F32.PACK_AB R63, R58, R61 ;  /* 0x0000003d3a3f723e */ /* 0x000fe200000010ff */
[----:B------:R-:W-:Y:S01]  /*57b0*/  IMAD.U32 R58, R60, 0x10000, RZ ;  /* 0x000100003c3a7824 */ /* 0x000fe200078e00ff */
[----:B------:R-:W-:Y:S01]  /*57c0*/  LOP3.LUT R47, R47, 0xffff0000, RZ, 0xc0, !PT ;  /* 0xffff00002f2f7812 */ /* 0x000fe200078ec0ff */
[----:B------:R-:W-:Y:S02]  /*57d0*/  IMAD.U32 R61, R44, 0x10000, RZ ;  /* 0x000100002c3d7824 */ /* 0x000fe400078e00ff */
[C---:B------:R-:W-:Y:S02]  /*57e0*/  FMUL.FTZ R109, R58.reuse, R59 ;  /* 0x0000003b3a6d7220 */ /* 0x040fe40000410000 */
[-C--:B------:R-:W-:Y:S02]  /*57f0*/  FMUL.FTZ R58, R58, R61.reuse ;  /* 0x0000003d3a3a7220 */ /* 0x080fe40000410000 */
[----:B------:R-:W-:-:S02]  /*5800*/  FFMA.FTZ R109, R46, R61, -R109 ;  /* 0x0000003d2e6d7223 */ /* 0x000fc4000001086d */
[----:B------:R-:W-:Y:S01]  /*5810*/  FFMA.FTZ R58, R46, R59, R58 ;  /* 0x0000003b2e3a7223 */ /* 0x000fe2000001003a */
[----:B------:R-:W-:Y:S02]  /*5820*/  LOP3.LUT R46, R60, 0xffff0000, RZ, 0xc0, !PT ;  /* 0xffff00003c2e7812 */ /* 0x000fe400078ec0ff */
[----:B------:R-:W-:Y:S02]  /*5830*/  LOP3.LUT R59, R44, 0xffff0000, RZ, 0xc0, !PT ;  /* 0xffff00002c3b7812 */ /* 0x000fe400078ec0ff */
[----:B------:R-:W-:Y:S01]  /*5840*/  LOP3.LUT R44, R12, 0xffff0000, RZ, 0xc0, !PT ;  /* 0xffff00000c2c7812 */ /* 0x000fe200078ec0ff */
[C---:B------:R-:W-:Y:S02]  /*5850*/  FMUL.FTZ R61, R46.reuse, R47 ;  /* 0x0000002f2e3d7220 */ /* 0x040fe40000410000 */
[-C--:B------:R-:W-:Y:S02]  /*5860*/  FMUL.FTZ R46, R46, R59.reuse ;  /* 0x0000003b2e2e7220 */ /* 0x080fe40000410000 */
[----:B------:R-:W-:Y:S01]  /*5870*/  FFMA.FTZ R12, R44, R59, -R61 ;  /* 0x0000003b2c0c7223 */ /* 0x000fe2000001083d */
[----:B------:R-:W-:-:S02]  /*5880*/  IMAD.U32 R59, R56, 0x10000, RZ ;  /* 0x00010000383b7824 */ /* 0x000fc400078e00ff */
        /* <DEDUP_REMOVED lines=12> */
[----:B------:R-:W-:Y:S02]  /*5950*/  F2FP.BF16.F32.PACK_AB R12, R12, R109 ;  /* 0x0000006d0c0c723e */ /* 0x000fe400000010ff */
[----:B------:R-:W-:Y:S01]  /*5960*/  F2FP.BF16.F32.PACK_AB R60, R47, R58 ;  /* 0x0000003a2f3c723e */ /* 0x000fe200000010ff */
[C---:B------:R-:W-:Y:S01]  /*5970*/  FMUL.FTZ R61, R44.reuse, R59 ;  /* 0x0000003b2c3d7220 */ /* 0x040fe20000410000 */
[----:B------:R-:W-:-:S03]  /*5980*/  FMUL.FTZ R44, R44, R57 ;  /* 0x000000392c2c7220 */ /* 0x000fc60000410000 */
[C---:B------:R-:W-:Y:S01]  /*5990*/  FFMA.FTZ R56, R14.reuse, R57, -R61 ;  /* 0x000000390e387223 */ /* 0x040fe2000001083d */
[----:B------:R-:W-:Y:S01]  /*59a0*/  FFMA.FTZ R59, R14, R59, R44 ;  /* 0x0000003b0e3b7223 */ /* 0x000fe2000001002c */
[----:B------:R-:W-:-:S03]  /*59b0*/  IMAD.MOV.U32 R61, RZ, RZ, R45 ;  /* 0x000000ffff3d7224 */ /* 0x000fc600078e002d */
[----:B------:R-:W-:Y:S02]  /*59c0*/  F2FP.BF16.F32.PACK_AB R14, R56, R115 ;  /* 0x00000073380e723e */ /* 0x000fe400000010ff */
[----:B------:R-:W-:-:S07]  /*59d0*/  F2FP.BF16.F32.PACK_AB R62, R59, R46 ;  /* 0x0000002e3b3e723e */ /* 0x000fce00000010ff */
.L_x_1417:
[----:B------:R-:W-:Y:S05]  /*59e0*/  BSYNC B2 ;  /* 0x0000000000027941 */ /* 0x000fea0003800000 */
.L_x_1416:
[----:B---3--:R-:W-:-:S04]  /*59f0*/  LEA R44, P3, R21, R88, 0x1 ;  /* 0x00000058152c7211 */ /* 0x008fc800078608ff */
[----:B------:R-:W-:Y:S02]  /*5a00*/  LEA.HI.X R45, R21, R89, R94, 0x1, P3 ;  /* 0x00000059152d7211 */ /* 0x000fe400018f0c5e */
[----:B------:R-:W-:-:S03]  /*5a10*/  ISETP.GE.AND P3, PT, R105, R11, PT ;  /* 0x0000000b6900720c */ /* 0x000fc60003f66270 */
[----:B-1----:R1:W-:Y:S10]  /*5a20*/  ST.E.128 desc[UR52][R44.64], R12 ;  /* 0x0000000c2c007985 */ /* 0x0023f4000c101d34 */
[----:B-1----:R-:W-:-:S05]  /*5a30*/  @!P3 IMAD.WIDE R12, R105, 0x2, R88 ;  /* 0x00000002690cb825 */ /* 0x002fca00078e0258 */
[----:B--2---:R4:W-:Y:S02]  /*5a40*/  @!P3 ST.E.128 desc[UR52][R12.64], R60 ;  /* 0x0000003c0c00b985 */ /* 0x0049e4000c101d34 */
.L_x_1415:
[----:B------:R-:W-:Y:S05]  /*5a50*/  BSYNC B1 ;  /* 0x0000000000017941 */ /* 0x000fea0003800000 */
.L_x_1414:
[----:B------:R-:W-:Y:S01]  /*5a60*/  ISETP.NE.AND P3, PT, R31, RZ, PT ;  /* 0x000000ff1f00720c */ /* 0x000fe20003f65270 */
[----:B------:R-:W-:-:S12]  /*5a70*/  BSSY B1, `(.L_x_1418) ;  /* 0x0000081000017945 */ /* 0x000fd80003800000 */
[----:B------:R-:W-:Y:S05]  /*5a80*/  @!P3 BRA `(.L_x_1419) ;  /* 0x0000000400fcb947 */ /* 0x000fea0003800000 */
[----:B------:R-:W5:Y:S04]  /*5a90*/  LDL R44, [R1+0x14] ;  /* 0x00001400012c7983 */ /* 0x000f680000100800 */
[----:B------:R-:W5:Y:S04]  /*5aa0*/  LDL R15, [R1+0x20] ;  /* 0x00002000010f7983 */ /* 0x000f680000100800 */
[----:B------:R-:W5:Y:S01]  /*5ab0*/  LDL R14, [R1+0x24] ;  /* 0x00002400010e7983 */ /* 0x000f620000100800 */
[----:B------:R-:W-:Y:S01]  /*5ac0*/  LOP3.LUT P4, RZ, R22, 0x1, RZ, 0xc0, !PT ;  /* 0x0000000116ff7812 */ /* 0x000fe2000788c0ff */
[----:B------:R-:W-:Y:S01]  /*5ad0*/  BSSY B2, `(.L_x_1420) ;  /* 0x0000076000027945 */ /* 0x000fe20003800000 */
[----:B---3--:R-:W-:-:S02]  /*5ae0*/  LEA R56, P3, R27, R88, 0x1 ;  /* 0x000000581b387211 */ /* 0x008fc400078608ff */
[----:B----4-:R-:W-:Y:S02]  /*5af0*/  SEL R12, R100, R104, !P4 ;  /* 0x00000068640c7207 */ /* 0x010fe40006000000 */
[----:B--2---:R-:W-:Y:S02]  /*5b00*/  LEA.HI.X R57, R27, R89, R93, 0x1, P3 ;  /* 0x000000591b397211 */ /* 0x004fe400018f0c5d */
[----:B------:R-:W-:Y:S02]  /*5b10*/  SHF.R.S32.HI R13, RZ, 0x1f, R12 ;  /* 0x0000001fff0d7819 */ /* 0x000fe4000001140c */
[----:B------:R-:W-:Y:S02]  /*5b20*/  ISETP.GE.AND P3, PT, R3, R99, PT ;  /* 0x000000630300720c */ /* 0x000fe40003f66270 */
[----:B------:R-:W-:-:S04]  /*5b30*/  LEA.HI R13, R13, R12, RZ, 0x4 ;  /* 0x0000000c0d0d7211 */ /* 0x000fc800078f20ff */
[----:B------:R-:W-:-:S04]  /*5b40*/  SHF.R.S32.HI R13, RZ, 0x4, R13 ;  /* 0x00000004ff0d7819 */ /* 0x000fc8000001140d */
[----:B------:R-:W-:-:S04]  /*5b50*/  LEA.HI.SX32 R13, R6, R13, 0x1d ;  /* 0x0000000d060d7211 */ /* 0x000fc800078feaff */
[----:B------:R-:W-:Y:S01]  /*5b60*/  SHF.R.S32.HI R12, RZ, 0x1f, R13 ;  /* 0x0000001fff0c7819 */ /* 0x000fe2000001140d */
[----:B------:R-:W-:-:S03]  /*5b70*/  IMAD.SHL.U32 R58, R13, 0x8, RZ ;  /* 0x000000080d3a7824 */ /* 0x000fc600078e00ff */
[----:B------:R-:W-:-:S05]  /*5b80*/  LEA.HI R13, R12, R13, RZ, 0x2 ;  /* 0x0000000d0c0d7211 */ /* 0x000fca00078f10ff */
[----:B------:R-:W-:-:S05]  /*5b90*/  IMAD.SHL.U32 R13, R13, 0x400, RZ ;  /* 0x000004000d0d7824 */ /* 0x000fca00078e00ff */
[----:B------:R-:W-:Y:S02]  /*5ba0*/  LOP3.LUT R13, R13, 0x7ffff000, RZ, 0xc0, !PT ;  /* 0x7ffff0000d0d7812 */ /* 0x000fe400078ec0ff */
[----:B-----5:R-:W-:-:S04]  /*5bb0*/  LOP3.LUT R12, R44, 0x18, R58, 0xf8, !PT ;  /* 0x000000182c0c7812 */ /* 0x020fc800078ef83a */
[----:B------:R-:W-:-:S04]  /*5bc0*/  LOP3.LUT R12, R12, R15, RZ, 0x3c, !PT ;  /* 0x0000000f0c0c7212 */ /* 0x000fc800078e3cff */
[----:B------:R-:W-:Y:S01]  /*5bd0*/  IADD3 R12, R12, R13, R14 ;  /* 0x0000000d0c0c7210 */ /* 0x000fe20007ffe00e */
[----:B------:R-:W-:-:S04]  /*5be0*/  IMAD R13, R19, 0x3000, R96 ;  /* 0x00003000130d7824 */ /* 0x000fc800078e0260 */
[----:B------:R-:W-:Y:S02]  /*5bf0*/  IMAD R15, R19, 0x3000, R12 ;  /* 0x00003000130f7824 */ /* 0x000fe400078e020c */
[--C-:B------:R-:W-:Y:S02]  /*5c00*/  IMAD R13, R13, 0x2, R2.reuse ;  /* 0x000000020d0d7824 */ /* 0x100fe400078e0202 */
[----:B------:R-:W-:-:S04]  /*5c10*/  IMAD R44, R15, 0x2, R2 ;  /* 0x000000020f2c7824 */ /* 0x000fc800078e0202 */
[----:B------:R-:W2:Y:S04]  /*5c20*/  LDS.128 R12, [R13+0x15400] ;  /* 0x015400000d0c7984 */ /* 0x000ea80000000c00 */
[----:B------:R-:W3:Y:S01]  /*5c30*/  LDS.128 R44, [R44+0x15400] ;  /* 0x015400002c2c7984 */ /* 0x000ee20000000c00 */
[----:B------:R-:W-:Y:S05]  /*5c40*/  @P3 BRA `(.L_x_1421) ;  /* 0x0000000400783947 */ /* 0x000fea0003800000 */
[----:B------:R-:W-:Y:S01]  /*5c50*/  SHF.R.U32.HI R59, RZ, 0x10, R53 ;  /* 0x00000010ff3b7819 */ /* 0x000fe20000011635 */
[----:B---3--:R-:W-:Y:S01]  /*5c60*/  IMAD.U32 R110, R45, 0x10000, RZ ;  /* 0x000100002d6e7824 */ /* 0x008fe200078e00ff */
[----:B------:R-:W-:Y:S01]  /*5c70*/  SHF.R.U32.HI R61, RZ, 0x10, R41 ;  /* 0x00000010ff3d7819 */ /* 0x000fe20000011629 */
[----:B-12---:R-:W-:Y:S01]  /*5c80*/  IMAD.U32 R60, R13, 0x10000, RZ ;  /* 0x000100000d3c7824 */ /* 0x006fe200078e00ff */
[----:B------:R-:W-:Y:S02]  /*5c90*/  PRMT R59, R127, 0x5410, R59 ;  /* 0x000054107f3b7816 */ /* 0x000fe4000000003b */
[----:B------:R-:W-:Y:S02]  /*5ca0*/  PRMT R61, R128, 0x5410, R61 ;  /* 0x00005410803d7816 */ /* 0x000fe4000000003d */
[----:B------:R-:W-:Y:S01]  /*5cb0*/  LOP3.LUT R13, R13, 0xffff0000, RZ, 0xc0, !PT ;  /* 0xffff00000d0d7812 */ /* 0x000fe200078ec0ff */
[----:B------:R-:W-:Y:S01]  /*5cc0*/  IMAD.U32 R63, R59, 0x10000, RZ ;  /* 0x000100003b3f7824 */ /* 0x000fe200078e00ff */
[C---:B------:R-:W-:Y:S01]  /*5cd0*/  LOP3.LUT R112, R61.reuse, 0xffff0000, RZ, 0xc0, !PT ;  /* 0xffff00003d707812 */ /* 0x040fe200078ec0ff */
[----:B------:R-:W-:Y:S01]  /*5ce0*/  IMAD.U32 R105, R61, 0x10000, RZ ;  /* 0x000100003d697824 */ /* 0x000fe200078e00ff */
[----:B------:R-:W-:Y:S01]  /*5cf0*/  SHF.R.U32.HI R61, RZ, 0x10, R55 ;  /* 0x00000010ff3d7819 */ /* 0x000fe20000011637 */
[----:B------:R-:W-:Y:S01]  /*5d00*/  FMUL.FTZ R109, R110, R63 ;  /* 0x0000003f6e6d7220 */ /* 0x000fe20000410000 */
[----:B------:R-:W-:Y:S01]  /*5d10*/  SHF.R.U64 R42, R42, 0x10, R43 ;  /* 0x000000102a2a7819 */ /* 0x000fe2000000122b */
[-C--:B------:R-:W-:Y:S01]  /*5d20*/  FMUL.FTZ R110, R110, R105.reuse ;  /* 0x000000696e6e7220 */ /* 0x080fe20000410000 */
[----:B------:R-:W-:Y:S01]  /*5d30*/  PRMT R61, R125, 0x5410, R61 ;  /* 0x000054107d3d7816 */ /* 0x000fe2000000003d */
[----:B------:R-:W-:Y:S01]  /*5d40*/  FFMA.FTZ R62, R60, R105, -R109 ;  /* 0x000000693c3e7223 */ /* 0x000fe2000001086d */
[----:B------:R-:W-:Y:S01]  /*5d50*/  SHF.R.U64 R55, R54, 0x10, R55 ;  /* 0x0000001036377819 */ /* 0x000fe20000001237 */
[----:B------:R-:W-:Y:S01]  /*5d60*/  FFMA.FTZ R60, R60, R63, R110 ;  /* 0x0000003f3c3c7223 */ /* 0x000fe2000001006e */
[----:B------:R-:W-:Y:S01]  /*5d70*/  LOP3.LUT R110, R59, 0xffff0000, RZ, 0xc0, !PT ;  /* 0xffff00003b6e7812 */ /* 0x000fe200078ec0ff */
[----:B------:R-:W-:Y:S01]  /*5d80*/  IMAD.U32 R105, R61, 0x10000, RZ ;  /* 0x000100003d697824 */ /* 0x000fe200078e00ff */
[----:B------:R-:W-:-:S02]  /*5d90*/  LOP3.LUT R59, R45, 0xffff0000, RZ, 0xc0, !PT ;  /* 0xffff00002d3b7812 */ /* 0x000fc400078ec0ff */
[----:B------:R-:W-:Y:S02]  /*5da0*/  SHF.R.U32.HI R63, RZ, 0x10, R43 ;  /* 0x00000010ff3f7819 */ /* 0x000fe4000001162b */
[----:B------:R-:W-:Y:S01]  /*5db0*/  PRMT R122, R122, 0x5410, R55 ;  /* 0x000054107a7a7816 */ /* 0x000fe20000000037 */
[C---:B------:R-:W-:Y:S01]  /*5dc0*/  FMUL.FTZ R114, R59.reuse, R110 ;  /* 0x0000006e3b727220 */ /* 0x040fe20000410000 */
[-C--:B------:R-:W-:Y:S01]  /*5dd0*/  FMUL.FTZ R59, R59, R112.reuse ;  /* 0x000000703b3b7220 */ /* 0x080fe20000410000 */
[----:B------:R-:W-:Y:S02]  /*5de0*/  PRMT R63, R126, 0x5410, R63 ;  /* 0x000054107e3f7816 */ /* 0x000fe4000000003f */
[C---:B------:R-:W-:Y:S01]  /*5df0*/  FFMA.FTZ R45, R13.reuse, R112, -R114 ;  /* 0x000000700d2d7223 */ /* 0x040fe20000010872 */
[----:B------:R-:W-:Y:S01]  /*5e00*/  FFMA.FTZ R13, R13, R110, R59 ;  /* 0x0000006e0d0d7223 */ /* 0x000fe2000001003b */
[----:B------:R-:W-:Y:S01]  /*5e10*/  SHF.R.U64 R59, R40, 0x10, R41 ;  /* 0x00000010283b7819 */ /* 0x000fe20000001229 */
[C---:B------:R-:W-:Y:S01]  /*5e20*/  IMAD.U32 R110, R47.reuse, 0x10000, RZ ;  /* 0x000100002f6e7824 */ /* 0x040fe200078e00ff */
[----:B------:R-:W-:Y:S01]  /*5e30*/  LOP3.LUT R47, R47, 0xffff0000, RZ, 0xc0, !PT ;  /* 0xffff00002f2f7812 */ /* 0x000fe200078ec0ff */
[----:B------:R-:W-:Y:S01]  /*5e40*/  IMAD.U32 R41, R63, 0x10000, RZ ;  /* 0x000100003f297824 */ /* 0x000fe200078e00ff */
[----:B------:R-:W-:Y:S01]  /*5e50*/  PRMT R121, R121, 0x5410, R42 ;  /* 0x0000541079797816 */ /* 0x000fe2000000002a */
[----:B------:R-:W-:-:S02]  /*5e60*/  IMAD.U32 R40, R15, 0x10000, RZ ;  /* 0x000100000f287824 */ /* 0x000fc400078e00ff */
[C---:B------:R-:W-:Y:S01]  /*5e70*/  FMUL.FTZ R109, R110.reuse, R105 ;  /* 0x000000696e6d7220 */ /* 0x040fe20000410000 */
[-C--:B------:R-:W-:Y:S01]  /*5e80*/  FMUL.FTZ R110, R110, R41.reuse ;  /* 0x000000296e6e7220 */ /* 0x080fe20000410000 */
[----:B------:R-:W-:Y:S01]  /*5e90*/  LOP3.LUT R15, R15, 0xffff0000, RZ, 0xc0, !PT ;  /* 0xffff00000f0f7812 */ /* 0x000fe200078ec0ff */
[----:B------:R-:W-:Y:S02]  /*5ea0*/  IMAD.U32 R42, R46, 0x10000, RZ ;  /* 0x000100002e2a7824 */ /* 0x000fe400078e00ff */
[C---:B------:R-:W-:Y:S01]  /*5eb0*/  FFMA.FTZ R41, R40.reuse, R41, -R109 ;  /* 0x0000002928297223 */ /* 0x040fe2000001086d */
[----:B------:R-:W-:Y:S01]  /*5ec0*/  FFMA.FTZ R40, R40, R105, R110 ;  /* 0x0000006928287223 */ /* 0x000fe2000001006e */
[----:B------:R-:W-:Y:S02]  /*5ed0*/  SHF.R.U64 R105, R52, 0x10, R53 ;  /* 0x0000001034697819 */ /* 0x000fe40000001235 */
[----:B------:R-:W-:Y:S01]  /*5ee0*/  LOP3.LUT R110, R61, 0xffff0000, RZ, 0xc0, !PT ;  /* 0xffff00003d6e7812 */ /* 0x000fe200078ec0ff */
[----:B------:R-:W-:Y:S01]  /*5ef0*/  IMAD.U32 R61, R44, 0x10000, RZ ;  /* 0x000100002c3d7824 */ /* 0x000fe200078e00ff */
[----:B------:R-:W-:-:S02]  /*5f00*/  LOP3.LUT R52, R63, 0xffff0000, RZ, 0xc0, !PT ;  /* 0xffff00003f347812 */ /* 0x000fc400078ec0ff */
[----:B------:R-:W-:Y:S01]  /*5f10*/  PRMT R53, R124, 0x5410, R59 ;  /* 0x000054107c357816 */ /* 0x000fe2000000003b */
[C---:B------:R-:W-:Y:S01]  /*5f20*/  FMUL.FTZ R112, R47.reuse, R110 ;  /* 0x0000006e2f707220 */ /* 0x040fe20000410000 */
[----:B------:R-:W-:Y:S01]  /*5f30*/  LOP3.LUT R44, R44, 0xffff0000, RZ, 0xc0, !PT ;  /* 0xffff00002c2c7812 */ /* 0x000fe200078ec0ff */
[-C--:B------:R-:W-:Y:S01]  /*5f40*/  FMUL.FTZ R47, R47, R52.reuse ;  /* 0x000000342f2f7220 */ /* 0x080fe20000410000 */
[----:B------:R-:W-:Y:S01]  /*5f50*/  LOP3.LUT R43, R53, 0xffff0000, RZ, 0xc0, !PT ;  /* 0xffff0000352b7812 */ /* 0x000fe200078ec0ff */
[C---:B------:R-:W-:Y:S01]  /*5f60*/  FFMA.FTZ R52, R15.reuse, R52, -R112 ;  /* 0x000000340f347223 */ /* 0x040fe20000010870 */
[C---:B------:R-:W-:Y:S02]  /*5f70*/  IMAD.U32 R59, R12.reuse, 0x10000, RZ ;  /* 0x000100000c3b7824 */ /* 0x040fe400078e00ff */
[----:B------:R-:W-:Y:S01]  /*5f80*/  FFMA.FTZ R15, R15, R110, R47 ;  /* 0x0000006e0f0f7223 */ /* 0x000fe2000001002f */
[----:B------:R-:W-:Y:S01]  /*5f90*/  PRMT R47, R123, 0x5410, R105 ;  /* 0x000054107b2f7816 */ /* 0x000fe20000000069 */
[----:B------:R-:W-:Y:S01]  /*5fa0*/  IMAD.U32 R112, R53, 0x10000, RZ ;  /* 0x0001000035707824 */ /* 0x000fe200078e00ff */
[----:B------:R-:W-:-:S02]  /*5fb0*/  LOP3.LUT R12, R12, 0xffff0000, RZ, 0xc0, !PT ;  /* 0xffff00000c0c7812 */ /* 0x000fc400078ec0ff */
[----:B------:R-:W-:Y:S01]  /*5fc0*/  LOP3.LUT R46, R46, 0xffff0000, RZ, 0xc0, !PT ;  /* 0xffff00002e2e7812 */ /* 0x000fe200078ec0ff */
[C---:B------:R-:W-:Y:S01]  /*5fd0*/  IMAD.U32 R110, R47.reuse, 0x10000, RZ ;  /* 0x000100002f6e7824 */ /* 0x040fe200078e00ff */
[----:B------:R-:W-:Y:S02]  /*5fe0*/  LOP3.LUT R47, R47, 0xffff0000, RZ, 0xc0, !PT ;  /* 0xffff00002f2f7812 */ /* 0x000fe400078ec0ff */
[----:B------:R-:W-:Y:S01]  /*5ff0*/  F2FP.BF16.F32.PACK_AB R45, R45, R62 ;  /* 0x0000003e2d2d723e */ /* 0x000fe200000010ff */
        /* <DEDUP_REMOVED lines=8> */
[----:B------:R-:W-:Y:S01]  /*6080*/  IMAD.U32 R47, R122, 0x10000, RZ ;  /* 0x000100007a2f7824 */ /* 0x000fe200078e00ff */
[----:B------:R-:W-:Y:S01]  /*6090*/  F2FP.BF16.F32.PACK_AB R41, R52, R41 ;  /* 0x000000293429723e */ /* 0x000fe200000010ff */
[----:B------:R-:W-:Y:S01]  /*60a0*/  IMAD.U32 R53, R121, 0x10000, RZ ;  /* 0x0001000079357824 */ /* 0x000fe200078e00ff */
[----:B------:R-:W-:Y:S01]  /*60b0*/  F2FP.BF16.F32.PACK_AB R60, R13, R60 ;  /* 0x0000003c0d3c723e */ /* 0x000fe200000010ff */
[----:B------:R-:W-:-:S02]  /*60c0*/  IMAD.U32 R44, R14, 0x10000, RZ ;  /* 0x000100000e2c7824 */ /* 0x000fc400078e00ff */
[C---:B------:R-:W-:Y:S01]  /*60d0*/  FMUL.FTZ R55, R42.reuse, R47 ;  /* 0x0000002f2a377220 */ /* 0x040fe20000410000 */
[-C--:B------:R-:W-:Y:S01]  /*60e0*/  FMUL.FTZ R54, R42, R53.reuse ;  /* 0x000000352a367220 */ /* 0x080fe20000410000 */
[----:B------:R-:W-:Y:S01]  /*60f0*/  LOP3.LUT R14, R14, 0xffff0000, RZ, 0xc0, !PT ;  /* 0xffff00000e0e7812 */ /* 0x000fe200078ec0ff */
[----:B------:R-:W-:Y:S02]  /*6100*/  IMAD.MOV.U32 R13, RZ, RZ, R45 ;  /* 0x000000ffff0d7224 */ /* 0x000fe400078e002d */
[C---:B------:R-:W-:Y:S01]  /*6110*/  FFMA.FTZ R42, R44.reuse, R53, -R55 ;  /* 0x000000352c2a7223 */ /* 0x040fe20000010837 */
[----:B------:R-:W-:Y:S01]  /*6120*/  FFMA.FTZ R44, R44, R47, R54 ;  /* 0x0000002f2c2c7223 */ /* 0x000fe20000010036 */
[----:B------:R-:W-:Y:S01]  /*6130*/  LOP3.LUT R53, R122, 0xffff0000, RZ, 0xc0, !PT ;  /* 0xffff00007a357812 */ /* 0x000fe200078ec0ff */
[----:B------:R-:W-:Y:S01]  /*6140*/  IMAD.MOV.U32 R45, RZ, RZ, R60 ;  /* 0x000000ffff2d7224 */ /* 0x000fe200078e003c */
[----:B------:R-:W-:Y:S02]  /*6150*/  LOP3.LUT R47, R121, 0xffff0000, RZ, 0xc0, !PT ;  /* 0xffff0000792f7812 */ /* 0x000fe400078ec0ff */
[----:B------:R-:W-:Y:S01]  /*6160*/  F2FP.BF16.F32.PACK_AB R40, R15, R40 ;  /* 0x000000280f28723e */ /* 0x000fe200000010ff */
[C---:B------:R-:W-:Y:S01]  /*6170*/  FMUL.FTZ R55, R46.reuse, R53 ;  /* 0x000000352e377220 */ /* 0x040fe20000410000 */
[----:B------:R-:W-:Y:S01]  /*6180*/  F2FP.BF16.F32.PACK_AB R114, R43, R114 ;  /* 0x000000722b72723e */ /* 0x000fe200000010ff */
[----:B------:R-:W-:Y:S01]  /*6190*/  FMUL.FTZ R46, R46, R47 ;  /* 0x0000002f2e2e7220 */ /* 0x000fe20000410000 */
[----:B------:R-:W-:Y:S01]  /*61a0*/  F2FP.BF16.F32.PACK_AB R61, R12, R61 ;  /* 0x0000003d0c3d723e */ /* 0x000fe200000010ff */
[----:B------:R-:W-:Y:S01]  /*61b0*/  FFMA.FTZ R47, R14, R47, -R55 ;  /* 0x0000002f0e2f7223 */ /* 0x000fe20000010837 */
[----:B------:R-:W-:-:S02]  /*61c0*/  IMAD.MOV.U32 R15, RZ, RZ, R41 ;  /* 0x000000ffff0f7224 */ /* 0x000fc400078e0029 */
[----:B------:R-:W-:Y:S01]  /*61d0*/  FFMA.FTZ R53, R14, R53, R46 ;  /* 0x000000350e357223 */ /* 0x000fe2000001002e */
[----:B------:R-:W-:Y:S01]  /*61e0*/  IMAD.MOV.U32 R12, RZ, RZ, R114 ;  /* 0x000000ffff0c7224 */ /* 0x000fe200078e0072 */
[----:B------:R-:W-:Y:S01]  /*61f0*/  F2FP.BF16.F32.PACK_AB R14, R47, R42 ;  /* 0x0000002a2f0e723e */ /* 0x000fe200000010ff */
[----:B------:R-:W-:Y:S02]  /*6200*/  IMAD.MOV.U32 R47, RZ, RZ, R40 ;  /* 0x000000ffff2f7224 */ /* 0x000fe400078e0028 */
[----:B------:R-:W-:Y:S01]  /*6210*/  F2FP.BF16.F32.PACK_AB R46, R53, R44 ;  /* 0x0000002c352e723e */ /* 0x000fe200000010ff */
[----:B------:R-:W-:-:S07]  /*6220*/  IMAD.MOV.U32 R44, RZ, RZ, R61 ;  /* 0x000000ffff2c7224 */ /* 0x000fce00078e003d */
.L_x_1421:
[----:B------:R-:W-:Y:S05]  /*6230*/  BSYNC B2 ;  /* 0x0000000000027941 */ /* 0x000fea0003800000 */
.L_x_1420:
[----:B------:R-:W-:Y:S01]  /*6240*/  ISETP.GE.AND P3, PT, R58, R11, PT ;  /* 0x0000000b3a00720c */ /* 0x000fe20003f66270 */
[----:B--2---:R2:W-:-:S12]  /*6250*/  ST.E.128 desc[UR52][R56.64], R12 ;  /* 0x0000000c38007985 */ /* 0x0045d8000c101d34 */
[----:B------:R-:W-:-:S05]  /*6260*/  @!P3 IMAD.WIDE R40, R58, 0x2, R88 ;  /* 0x000000023a28b825 */ /* 0x000fca00078e0258 */
[----:B---3--:R2:W-:Y:S02]  /*6270*/  @!P3 ST.E.128 desc[UR52][R40.64], R44 ;  /* 0x0000002c2800b985 */ /* 0x0085e4000c101d34 */
.L_x_1419:
[----:B------:R-:W-:Y:S05]  /*6280*/  BSYNC B1 ;  /* 0x0000000000017941 */ /* 0x000fea0003800000 */
.L_x_1418:
[----:B------:R-:W-:-:S13]  /*6290*/  ISETP.NE.AND P3, PT, R32, RZ, PT ;  /* 0x000000ff2000720c */ /* 0x000fda0003f65270 */
[----:B------:R-:W-:Y:S05]  /*62a0*/  @!P3 BRA `(.L_x_1385) ;  /* 0x0000000c0054b947 */ /* 0x000fea0003800000 */
[----:B--2---:R-:W2:Y:S04]  /*62b0*/  LDL R40, [R1+0x14] ;  /* 0x0000140001287983 */ /* 0x004ea80000100800 */
[----:B------:R-:W5:Y:S04]  /*62c0*/  LDL R15, [R1+0x20] ;  /* 0x00002000010f7983 */ /* 0x000f680000100800 */
[----:B------:R-:W5:Y:S01]  /*62d0*/  LDL R14, [R1+0x24] ;  /* 0x00002400010e7983 */ /* 0x000f620000100800 */
[----:B------:R-:W-:Y:S01]  /*62e0*/  LOP3.LUT P4, RZ, R22, 0x2, RZ, 0xc0, !PT ;  /* 0x0000000216ff7812 */ /* 0x000fe2000788c0ff */
[----:B------:R-:W-:Y:S01]  /*62f0*/  BSSY B1, `(.L_x_1422) ;  /* 0x0000077000017945 */ /* 0x000fe20003800000 */
[----:B---3--:R-:W-:-:S02]  /*6300*/  LEA R44, P3, R28, R88, 0x1 ;  /* 0x000000581c2c7211 */ /* 0x008fc400078608ff */
[----:B------:R-:W-:Y:S02]  /*6310*/  SEL R104, R100, R104, !P4 ;  /* 0x0000006864687207 */ /* 0x000fe40006000000 */
[----:B------:R-:W-:Y:S02]  /*6320*/  LEA.HI.X R45, R28, R89, R92, 0x1, P3 ;  /* 0x000000591c2d7211 */ /* 0x000fe400018f0c5c */
[----:B----4-:R-:W-:Y:S02]  /*6330*/  SHF.R.S32.HI R13, RZ, 0x1f, R104 ;  /* 0x0000001fff0d7819 */ /* 0x010fe40000011468 */
        /* <DEDUP_REMOVED lines=9> */
[----:B--2---:R-:W-:-:S04]  /*63d0*/  LOP3.LUT R12, R40, 0x18, R46, 0xf8, !PT ;  /* 0x00000018280c7812 */ /* 0x004fc800078ef82e */
[----:B-----5:R-:W-:-:S04]  /*63e0*/  LOP3.LUT R12, R12, R15, RZ, 0x3c, !PT ;  /* 0x0000000f0c0c7212 */ /* 0x020fc800078e3cff */
        /* <DEDUP_REMOVED lines=8> */
[----:B------:R-:W-:Y:S01]  /*6470*/  SHF.R.U64 R47, R36, 0x10, R37 ;  /* 0x00000010242f7819 */ /* 0x000fe20000001225 */
[----:B---3--:R-:W-:Y:S01]  /*6480*/  IMAD.U32 R56, R41, 0x10000, RZ ;  /* 0x0001000029387824 */ /* 0x008fe200078e00ff */
[----:B------:R-:W-:Y:S01]  /*6490*/  SHF.R.U32.HI R57, RZ, 0x10, R49 ;  /* 0x00000010ff397819 */ /* 0x000fe20000011631 */
[----:B------:R-:W-:Y:S01]  /*64a0*/  IMAD.U32 R58, R43, 0x10000, RZ ;  /* 0x000100002b3a7824 */ /* 0x000fe200078e00ff */
[----:B------:R-:W-:Y:S01]  /*64b0*/  SHF.R.U32.HI R36, RZ, 0x10, R37 ;  /* 0x00000010ff247819 */ /* 0x000fe20000011625 */
[----:B--2---:R-:W-:Y:S01]  /*64c0*/  IMAD.U32 R54, R15, 0x10000, RZ ;  /* 0x000100000f367824 */ /* 0x004fe200078e00ff */
[----:B------:R-:W-:Y:S01]  /*64d0*/  PRMT R120, R120, 0x5410, R57 ;  /* 0x0000541078787816 */ /* 0x000fe20000000039 */
[----:B------:R-:W-:Y:S01]  /*64e0*/  IMAD.U32 R53, R14, 0x10000, RZ ;  /* 0x000100000e357824 */ /* 0x000fe200078e00ff */
[----:B------:R-:W-:Y:S02]  /*64f0*/  PRMT R111, R111, 0x5410, R36 ;  /* 0x000054106f6f7816 */ /* 0x000fe40000000024 */
[----:B------:R-:W-:-:S02]  /*6500*/  SHF.R.U64 R37, R38, 0x10, R39 ;  /* 0x0000001026257819 */ /* 0x000fc40000001227 */
[----:B------:R-:W-:Y:S01]  /*6510*/  SHF.R.U64 R38, R48, 0x10, R49 ;  /* 0x0000001030267819 */ /* 0x000fe20000001231 */
[----:B------:R-:W-:Y:S01]  /*6520*/  IMAD.U32 R36, R111, 0x10000, RZ ;  /* 0x000100006f247824 */ /* 0x000fe200078e00ff */
[----:B------:R-:W-:Y:S02]  /*6530*/  SHF.R.U64 R48, R50, 0x10, R51 ;  /* 0x0000001032307819 */ /* 0x000fe40000001233 */
[----:B------:R-:W-:Y:S01]  /*6540*/  PRMT R108, R108, 0x5410, R47 ;  /* 0x000054106c6c7816 */ /* 0x000fe2000000002f */
[----:B------:R-:W-:Y:S01]  /*6550*/  IMAD.U32 R47, R120, 0x10000, RZ ;  /* 0x00010000782f7824 */ /* 0x000fe200078e00ff */
[----:B------:R-:W-:Y:S02]  /*6560*/  SHF.R.U32.HI R51, RZ, 0x10, R51 ;  /* 0x00000010ff337819 */ /* 0x000fe40000011633 */
[----:B------:R-:W-:Y:S01]  /*6570*/  SHF.R.U32.HI R52, RZ, 0x10, R39 ;  /* 0x00000010ff347819 */ /* 0x000fe20000011627 */
[----:B------:R-:W-:Y:S01]  /*6580*/  IMAD.U32 R39, R13, 0x10000, RZ ;  /* 0x000100000d277824 */ /* 0x000fe200078e00ff */
[----:B------:R-:W-:-:S02]  /*6590*/  PRMT R119, R119, 0x5410, R38 ;  /* 0x0000541077777816 */ /* 0x000fc40000000026 */
[----:B------:R-:W-:Y:S01]  /*65a0*/  PRMT R113, R113, 0x5410, R48 ;  /* 0x0000541071717816 */ /* 0x000fe20000000030 */
[CC--:B------:R-:W-:Y:S01]  /*65b0*/  FMUL.FTZ R48, R56.reuse, R47.reuse ;  /* 0x0000002f38307220 */ /* 0x0c0fe20000410000 */
[----:B------:R-:W-:Y:S01]  /*65c0*/  LOP3.LUT R50, R41, 0xffff0000, RZ, 0xc0, !PT ;  /* 0xffff000029327812 */ /* 0x000fe200078ec0ff */
[-C--:B------:R-:W-:Y:S01]  /*65d0*/  FMUL.FTZ R56, R56, R36.reuse ;  /* 0x0000002438387220 */ /* 0x080fe20000410000 */
[----:B------:R-:W-:Y:S01]  /*65e0*/  PRMT R118, R118, 0x5410, R51 ;  /* 0x0000541076767816 */ /* 0x000fe20000000033 */
[C---:B------:R-:W-:Y:S01]  /*65f0*/  FFMA.FTZ R36, R39.reuse, R36, -R48 ;  /* 0x0000002427247223 */ /* 0x040fe20000010830 */
[----:B------:R-:W-:Y:S01]  /*6600*/  LOP3.LUT R38, R120, 0xffff0000, RZ, 0xc0, !PT ;  /* 0xffff000078267812 */ /* 0x000fe200078ec0ff */
[----:B------:R-:W-:Y:S01]  /*6610*/  FFMA.FTZ R39, R39, R47, R56 ;  /* 0x0000002f27277223 */ /* 0x000fe20000010038 */
[----:B------:R-:W-:Y:S01]  /*6620*/  PRMT R107, R107, 0x5410, R52 ;  /* 0x000054106b6b7816 */ /* 0x000fe20000000034 */
[----:B------:R-:W-:Y:S01]  /*6630*/  IMAD.U32 R51, R118, 0x10000, RZ ;  /* 0x0001000076337824 */ /* 0x000fe200078e00ff */
[----:B------:R-:W-:Y:S01]  /*6640*/  PRMT R106, R106, 0x5410, R37 ;  /* 0x000054106a6a7816 */ /* 0x000fe20000000025 */
[----:B------:R-:W-:Y:S01]  /*6650*/  FMUL.FTZ R48, R50, R38 ;  /* 0x0000002632307220 */ /* 0x000fe20000410000 */
        /* <DEDUP_REMOVED lines=8> */
[-C--:B------:R-:W-:Y:S01]  /*66e0*/  FMUL.FTZ R58, R58, R47.reuse ;  /* 0x0000002f3a3a7220 */ /* 0x080fe20000410000 */
[----:B------:R-:W-:Y:S01]  /*66f0*/  LOP3.LUT R48, R107, 0xffff0000, RZ, 0xc0, !PT ;  /* 0xffff00006b307812 */ /* 0x000fe200078ec0ff */
[----:B------:R-:W-:Y:S01]  /*6700*/  FFMA.FTZ R47, R54, R47, -R57 ;  /* 0x0000002f362f7223 */ /* 0x000fe20000010839 */
[----:B------:R-:W-:Y:S01]  /*6710*/  IMAD.U32 R41, R40, 0x10000, RZ ;  /* 0x0001000028297824 */ /* 0x000fe200078e00ff */
[----:B------:R-:W-:Y:S01]  /*6720*/  LOP3.LUT R15, R15, 0xffff0000, RZ, 0xc0, !PT ;  /* 0xffff00000f0f7812 */ /* 0x000fe200078ec0ff */
[----:B------:R-:W-:Y:S01]  /*6730*/  FFMA.FTZ R54, R54, R51, R58 ;  /* 0x0000003336367223 */ /* 0x000fe2000001003a */
[----:B------:R-:W-:Y:S01]  /*6740*/  IMAD.U32 R52, R119, 0x10000, RZ ;  /* 0x0001000077347824 */ /* 0x000fe200078e00ff */
[----:B------:R-:W-:Y:S01]  /*6750*/  LOP3.LUT R40, R40, 0xffff0000, RZ, 0xc0, !PT ;  /* 0xffff000028287812 */ /* 0x000fe200078ec0ff */
[C---:B------:R-:W-:Y:S01]  /*6760*/  FMUL.FTZ R56, R43.reuse, R118 ;  /* 0x000000762b387220 */ /* 0x040fe20000410000 */
[----:B------:R-:W-:Y:S01]  /*6770*/  FMUL.FTZ R58, R43, R48 ;  /* 0x000000302b3a7220 */ /* 0x000fe20000410000 */
[----:B------:R-:W-:Y:S01]  /*6780*/  LOP3.LUT R119, R119, 0xffff0000, RZ, 0xc0, !PT ;  /* 0xffff000077777812 */ /* 0x000fe200078ec0ff */
[----:B------:R-:W-:Y:S01]  /*6790*/  FFMA.FTZ R38, R49, R38, R50 ;  /* 0x0000002631267223 */ /* 0x000fe20000010032 */
[C---:B------:R-:W-:Y:S01]  /*67a0*/  IMAD.U32 R50, R108.reuse, 0x10000, RZ ;  /* 0x000100006c327824 */ /* 0x040fe200078e00ff */
[----:B------:R-:W-:Y:S01]  /*67b0*/  LOP3.LUT R43, R108, 0xffff0000, RZ, 0xc0, !PT ;  /* 0xffff00006c2b7812 */ /* 0x000fe200078ec0ff */
[C---:B------:R-:W-:Y:S01]  /*67c0*/  IMAD.U32 R13, R12.reuse, 0x10000, RZ ;  /* 0x000100000c0d7824 */ /* 0x040fe200078e00ff */
[----:B------:R-:W-:Y:S01]  /*67d0*/  LOP3.LUT R12, R12, 0xffff0000, RZ, 0xc0, !PT ;  /* 0xffff00000c0c7812 */ /* 0x000fe200078ec0ff */
[C---:B------:R-:W-:Y:S01]  /*67e0*/  FFMA.FTZ R48, R15.reuse, R48, -R56 ;  /* 0x000000300f307223 */ /* 0x040fe20000010838 */
[----:B------:R-:W-:Y:S01]  /*67f0*/  FFMA.FTZ R51, R15, R118, R58 ;  /* 0x000000760f337223 */ /* 0x000fe2000001003a */
[C---:B------:R-:W-:Y:S01]  /*6800*/  FMUL.FTZ R56, R41.reuse, R52 ;  /* 0x0000003429387220 */ /* 0x040fe20000410000 */
[C---:B------:R-:W-:Y:S01]  /*6810*/  FMUL.FTZ R15, R40.reuse, R119 ;  /* 0x00000077280f7220 */ /* 0x040fe20000410000 */
[----:B------:R-:W-:Y:S01]  /*6820*/  FMUL.FTZ R41, R41, R50 ;  /* 0x0000003229297220 */ /* 0x000fe20000410000 */
[-C--:B------:R-:W-:Y:S01]  /*6830*/  FMUL.FTZ R49, R40, R43.reuse ;  /* 0x0000002b28317220 */ /* 0x080fe20000410000 */
[----:B------:R-:W-:Y:S01]  /*6840*/  LOP3.LUT R55, R14, 0xffff0000, RZ, 0xc0, !PT ;  /* 0xffff00000e377812 */ /* 0x000fe200078ec0ff */
[----:B------:R-:W-:Y:S01]  /*6850*/  FFMA.FTZ R43, R12, R43, -R15 ;  /* 0x0000002b0c2b7223 */ /* 0x000fe2000001080f */
[----:B------:R-:W-:-:S02]  /*6860*/  IMAD.U32 R14, R42, 0x10000, RZ ;  /* 0x000100002a0e7824 */ /* 0x000fc400078e00ff */
[C---:B------:R-:W-:Y:S01]  /*6870*/  FFMA.FTZ R56, R13.reuse, R50, -R56 ;  /* 0x000000320d387223 */ /* 0x040fe20000010838 */
[----:B------:R-:W-:Y:S01]  /*6880*/  FFMA.FTZ R41, R13, R52, R41 ;  /* 0x000000340d297223 */ /* 0x000fe20000010029 */
[C---:B------:R-:W-:Y:S01]  /*6890*/  IMAD.U32 R15, R113.reuse, 0x10000, RZ ;  /* 0x00010000710f7824 */ /* 0x040fe200078e00ff */
[----:B------:R-:W-:Y:S01]  /*68a0*/  LOP3.LUT R42, R42, 0xffff0000, RZ, 0xc0, !PT ;  /* 0xffff00002a2a7812 */ /* 0x000fe200078ec0ff */
[----:B------:R-:W-:Y:S01]  /*68b0*/  IMAD.U32 R13, R106, 0x10000, RZ ;  /* 0x000100006a0d7824 */ /* 0x000fe200078e00ff */
[----:B------:R-:W-:Y:S01]  /*68c0*/  LOP3.LUT R113, R113, 0xffff0000, RZ, 0xc0, !PT ;  /* 0xffff000071717812 */ /* 0x000fe200078ec0ff */
[----:B------:R-:W-:Y:S01]  /*68d0*/  FMUL.FTZ R40, R14, R15 ;  /* 0x0000000f0e287220 */ /* 0x000fe20000410000 */
[----:B------:R-:W-:Y:S01]  /*68e0*/  LOP3.LUT R106, R106, 0xffff0000, RZ, 0xc0, !PT ;  /* 0xffff00006a6a7812 */ /* 0x000fe200078ec0ff */
[----:B------:R-:W-:Y:S01]  /*68f0*/  FMUL.FTZ R14, R14, R13 ;  /* 0x0000000d0e0e7220 */ /* 0x000fe20000410000 */
[----:B------:R-:W-:Y:S01]  /*6900*/  FFMA.FTZ R12, R12, R119, R49 ;  /* 0x000000770c0c7223 */ /* 0x000fe20000010031 */
[C---:B------:R-:W-:Y:S01]  /*6910*/  FMUL.FTZ R50, R42.reuse, R113 ;  /* 0x000000712a327220 */ /* 0x040fe20000410000 */
[C---:B------:R-:W-:Y:S01]  /*6920*/  FFMA.FTZ R40, R53.reuse, R13, -R40 ;  /* 0x0000000d35287223 */ /* 0x040fe20000010828 */
[-C--:B------:R-:W-:Y:S01]  /*6930*/  FMUL.FTZ R42, R42, R106.reuse ;  /* 0x0000006a2a2a7220 */ /* 0x080fe20000410000 */
[----:B------:R-:W-:Y:S01]  /*6940*/  FFMA.FTZ R14, R53, R15, R14 ;  /* 0x0000000f350e7223 */ /* 0x000fe2000001000e */
[C---:B------:R-:W-:Y:S01]  /*6950*/  FFMA.FTZ R13, R55.reuse, R106, -R50 ;  /* 0x0000006a370d7223 */ /* 0x040fe20000010832 */
[----:B------:R-:W-:Y:S01]  /*6960*/  F2FP.BF16.F32.PACK_AB R39, R38, R39 ;  /* 0x000000272627723e */ /* 0x000fe200000010ff */
[----:B------:R-:W-:Y:S01]  /*6970*/  FFMA.FTZ R55, R55, R113, R42 ;  /* 0x0000007137377223 */ /* 0x000fe2000001002a */
[----:B------:R-:W-:-:S02]  /*6980*/  F2FP.BF16.F32.PACK_AB R43, R43, R56 ;  /* 0x000000382b2b723e */ /* 0x000fc400000010ff */
[----:B------:R-:W-:Y:S01]  /*6990*/  F2FP.BF16.F32.PACK_AB R42, R12, R41 ;  /* 0x000000290c2a723e */ /* 0x000fe200000010ff */
[----:B------:R-:W-:Y:S01]  /*69a0*/  IMAD.MOV.U32 R41, RZ, RZ, R39 ;  /* 0x000000ffff297224 */ /* 0x000fe200078e0027 */
[----:B------:R-:W-:Y:S01]  /*69b0*/  F2FP.BF16.F32.PACK_AB R36, R37, R36 ;  /* 0x000000242524723e */ /* 0x000fe200000010ff */
[----:B------:R-:W-:Y:S01]  /*69c0*/  IMAD.MOV.U32 R12, RZ, RZ, R43 ;  /* 0x000000ffff0c7224 */ /* 0x000fe200078e002b */
[----:B------:R-:W-:Y:S02]  /*69d0*/  F2FP.BF16.F32.PACK_AB R51, R51, R54 ;  /* 0x000000363333723e */ /* 0x000fe400000010ff */
[----:B------:R-:W-:Y:S01]  /*69e0*/  F2FP.BF16.F32.PACK_AB R38, R13, R40 ;  /* 0x000000280d26723e */ /* 0x000fe200000010ff */
[----:B------:R-:W-:Y:S01]  /*69f0*/  IMAD.MOV.U32 R40, RZ, RZ, R42 ;  /* 0x000000ffff287224 */ /* 0x000fe200078e002a */
[----:B------:R-:W-:Y:S01]  /*6a00*/  F2FP.BF16.F32.PACK_AB R50, R55, R14 ;  /* 0x0000000e3732723e */ /* 0x000fe200000010ff */
[----:B------:R-:W-:Y:S01]  /*6a10*/  IMAD.MOV.U32 R13, RZ, RZ, R36 ;  /* 0x000000ffff0d7224 */ /* 0x000fe200078e0024 */
[----:B------:R-:W-:Y:S01]  /*6a20*/  F2FP.BF16.F32.PACK_AB R15, R48, R47 ;  /* 0x0000002f300f723e */ /* 0x000fe200000010ff */
[----:B------:R-:W-:-:S02]  /*6a30*/  IMAD.MOV.U32 R14, RZ, RZ, R38 ;  /* 0x000000ffff0e7224 */ /* 0x000fc400078e0026 */
[----:B------:R-:W-:Y:S02]  /*6a40*/  IMAD.MOV.U32 R42, RZ, RZ, R50 ;  /* 0x000000ffff2a7224 */ /* 0x000fe400078e0032 */
[----:B------:R-:W-:-:S07]  /*6a50*/  IMAD.MOV.U32 R43, RZ, RZ, R51 ;  /* 0x000000ffff2b7224 */ /* 0x000fce00078e0033 */
.L_x_1423:
[----:B------:R-:W-:Y:S05]  /*6a60*/  BSYNC B1 ;  /* 0x0000000000017941 */ /* 0x000fea0003800000 */
.L_x_1422:
[----:B--2---:R2:W-:Y:S01]  /*6a70*/  ST.E.128 desc[UR52][R44.64], R12 ;  /* 0x0000000c2c007985 */ /* 0x0045e2000c101d34 */
[----:B------:R-:W-:-:S13]  /*6a80*/  ISETP.GE.AND P3, PT, R46, R11, PT ;  /* 0x0000000b2e00720c */ /* 0x000fda0003f66270 */
[----:B------:R-:W-:Y:S05]  /*6a90*/  @P3 BRA `(.L_x_1385) ;  /* 0x0000000400583947 */ /* 0x000fea0003800000 */
[----:B------:R-:W-:-:S05]  /*6aa0*/  IMAD.WIDE R88, R46, 0x2, R88 ;  /* 0x000000022e587825 */ /* 0x000fca00078e0258 */
[----:B---3--:R3:W-:Y:S01]  /*6ab0*/  ST.E.128 desc[UR52][R88.64], R40 ;  /* 0x0000002858007985 */ /* 0x0087e2000c101d34 */
[----:B------:R-:W-:Y:S05]  /*6ac0*/  BRA `(.L_x_1385) ;  /* 0x00000004004c7947 */ /* 0x000fea0003800000 */
.L_x_1377:
[----:B------:R-:W-:-:S06]  /*6ad0*/  UISETP.NE.AND UP0, UPT, UR39, 0x3, UPT ;  /* 0x000000032700788c */ /* 0x000fcc000bf05270 */
[----:B------:R-:W-:-:S13]  /*6ae0*/  PLOP3.LUT P2, PT, PT, PT, UP0, 0x80, 0x0 ;  /* 0x000000000000781c */ /* 0x000fda0003f4f008 */
[----:B------:R-:W-:Y:S05]  /*6af0*/  @!P2 BRA `(.L_x_1424) ;  /* 0x000000000004a947 */ /* 0x000fea0003800000 */
[----:B------:R-:W-:Y:S01]  /*6b00*/  BPT.TRAP 0x1 ;  /* 0x000000040000795c */ /* 0x000fe20000300000 */
.L_x_1424:
[----:B------:R-:W2:Y:S01]  /*6b10*/  LDL R11, [R1] ;  /* 0x00000000010b7983 */ /* 0x000ea20000100800 */
[----:B------:R-:W-:Y:S01]  /*6b20*/  IMAD R35, R19, 0x8, R2 ;  /* 0x0000000813237824 */ /* 0x000fe200078e0202 */
[----:B------:R-:W-:Y:S01]  /*6b30*/  BSSY B1, `(.L_x_1425) ;  /* 0x0000005000017945 */ /* 0x000fe20003800000 */
[----:B------:R-:W-:Y:S02]  /*6b40*/  SHF.R.S32.HI R82, RZ, 0x1f, R81 ;  /* 0x0000001fff527819 */ /* 0x000fe40000011451 */
[----:B--2---:R-:W-:-:S04]  /*6b50*/  SHF.L.U32 R85, R11, 0x1f, RZ ;  /* 0x0000001f0b557819 */ /* 0x004fc800000006ff */
[----:B------:R-:W0:Y:S02]  /*6b60*/  SYNCS.PHASECHK.TRANS64.TRYWAIT P3, [R35+URZ+0x2d890], R85 ;  /* 0x02d89055230075a7 */ /* 0x000e24000806017f */
[----:B0-----:R-:W-:Y:S05]  /*6b70*/  @!P3 BRA `(.L_x_1426) ;  /* 0x000001c000dcb947 */ /* 0x001fea0003800000 */
.L_x_1724:
[----:B------:R-:W-:Y:S05]  /*6b80*/  BSYNC B1 ;  /* 0x0000000000017941 */ /* 0x000fea0003800000 */
.L_x_1425:
[----:B------:R-:W1:Y:S01]  /*6b90*/  S2R R36, SR_TID.X ;  /* 0x0000000000247919 */ /* 0x000e620000002100 */
        /* <DEDUP_REMOVED lines=18> */
[----:B-1----:R-:W-:Y:S01]  /*6cc0*/  VIADD R36, R36, 0xffffff80 ;  /* 0xffffff8024247836 */ /* 0x002fe20000000000 */
[----:B------:R-:W-:Y:S01]  /*6cd0*/  LEA R42, P3, R12, UR4, 0x1 ;  /* 0x000000040c2a7c11 */ /* 0x000fe2000f8608ff */
[----:B------:R-:W-:Y:S01]  /*6ce0*/  IMAD.IADD R11, R13, 0x1, R11 ;  /* 0x000000010d0b7824 */ /* 0x000fe200078e020b */
[----:B------:R-:W-:Y:S02]  /*6cf0*/  UMOV UR4, 0xffffffff ;  /* 0xffffffff00047882 */ /* 0x000fe40000000000 */
[----:B------:R-:W-:Y:S02]  /*6d00*/  LEA.HI R36, R36, R36, RZ, 0x1 ;  /* 0x0000002424247211 */ /* 0x000fe400078f08ff */
[----:B------:R-:W-:Y:S02]  /*6d10*/  LEA.HI.X R13, R12, UR5, R11, 0x1, P3 ;  /* 0x000000050c0d7c11 */ /* 0x000fe400098f0c0b */
[----:B------:R-:W-:-:S04]  /*6d20*/  SHF.R.S32.HI R36, RZ, 0x1, R36 ;  /* 0x00000001ff247819 */ /* 0x000fc80000011424 */
[----:B------:R-:W-:Y:S01]  /*6d30*/  ISETP.GT.AND P3, PT, R84, R36, PT ;  /* 0x000000245400720c */ /* 0x000fe20003f64270 */
[----:B------:R-:W-:-:S12]  /*6d40*/  BRA.DIV UR4, `(.L_x_1427) ;  /* 0x000001c2047c7947 */ /* 0x000fd8000b800000 */
[----:B------:R1:W2:Y:S04]  /*6d50*/  SHFL.IDX PT, R43, R13, RZ, 0x1e1f ;  /* 0x001e1fff0d2b7589 */ /* 0x0002a800000e0000 */
[----:B------:R-:W3:Y:S02]  /*6d60*/  SHFL.IDX PT, R42, R42, RZ, 0x1e1f ;  /* 0x001e1fff2a2a7589 */ /* 0x000ee400000e0000 */
.L_x_1728:
[----:B------:R-:W-:Y:S05]  /*6d70*/  @!P3 BRA `(.L_x_1385) ;  /* 0x0000000000a0b947 */ /* 0x000fea0003800000 */
[----:B-1----:R-:W4:Y:S01]  /*6d80*/  LDL R13, [R1+0x48] ;  /* 0x00004800010d7983 */ /* 0x002f220000100800 */
[----:B------:R-:W-:-:S03]  /*6d90*/  ULDC UR4, c[0x0][0x2f4] ;  /* 0x0000bd0000047ab9 */ /* 0x000fc60000000800 */
[----:B------:R-:W5:Y:S04]  /*6da0*/  LDL R12, [R1+0x44] ;  /* 0x00004400010c7983 */ /* 0x000f680000100800 */
[----:B------:R-:W5:Y:S04]  /*6db0*/  LDL R11, [R1+0x30] ;  /* 0x00003000010b7983 */ /* 0x000f680000100800 */
[----:B------:R-:W5:Y:S01]  /*6dc0*/  LDL R45, [R1+0x34] ;  /* 0x00003400012d7983 */ /* 0x000f620000100800 */
[C---:B------:R-:W-:Y:S02]  /*6dd0*/  ISETP.GE.AND P5, PT, R16.reuse, UR4, PT ;  /* 0x0000000410007c0c */ /* 0x040fe4000bfa6270 */
[----:B------:R-:W-:Y:S01]  /*6de0*/  ISETP.GE.AND P4, PT, R137, UR4, PT ;  /* 0x0000000489007c0c */ /* 0x000fe2000bf86270 */
[----:B------:R-:W5:Y:S10]  /*6df0*/  LDL R44, [R1+0x40] ;  /* 0x00004000012c7983 */ /* 0x000f740000100800 */
[----:B---3--:R-:W-:-:S04]  /*6e00*/  @!P5 LEA R40, P3, R16, R42, 0x1 ;  /* 0x0000002a1028d211 */ /* 0x008fc800078608ff */
[----:B--2---:R-:W-:Y:S02]  /*6e10*/  @!P5 LEA.HI.X R41, R16, R43, R17, 0x1, P3 ;  /* 0x0000002b1029d211 */ /* 0x004fe400018f0c11 */
[----:B------:R-:W-:-:S04]  /*6e20*/  @!P4 LEA R38, P3, R137, R42, 0x1 ;  /* 0x0000002a8926c211 */ /* 0x000fc800078608ff */
[----:B----4-:R-:W-:Y:S02]  /*6e30*/  @!P4 LEA.HI.X R39, R137, R43, R13, 0x1, P3 ;  /* 0x0000002b8927c211 */ /* 0x010fe400018f0c0d */
[----:B------:R-:W-:-:S13]  /*6e40*/  ISETP.GE.AND P3, PT, R136, UR4, PT ;  /* 0x0000000488007c0c */ /* 0x000fda000bf66270 */
[----:B------:R-:W-:-:S04]  /*6e50*/  @!P3 LEA R36, P6, R136, R42, 0x1 ;  /* 0x0000002a8824b211 */ /* 0x000fc800078c08ff */
[----:B-----5:R-:W-:Y:S02]  /*6e60*/  @!P3 LEA.HI.X R37, R136, R43, R12, 0x1, P6 ;  /* 0x0000002b8825b211 */ /* 0x020fe400030f0c0c */
[----:B------:R-:W1:Y:S04]  /*6e70*/  @!P5 LDS.128 R12, [R65+0x15000] ;  /* 0x01500000410cd984 */ /* 0x000e680000000c00 */
        /* <DEDUP_REMOVED lines=24> */
.L_x_1385:
[----:B------:R-:W-:Y:S05]  /*7000*/  BSYNC B0 ;  /* 0x0000000000007941 */ /* 0x000fea0003800000 */
.L_x_1376:
[----:B---3--:R-:W3:Y:S01]  /*7010*/  S2R R11, SR_TID.X ;  /* 0x00000000000b7919 */ /* 0x008ee20000002100 */
[----:B------:R-:W-:Y:S01]  /*7020*/  @!PT LDS RZ, [RZ] ;  /* 0x00000000fffff984 */ /* 0x000fe20000000800 */
[----:B------:R-:W-:Y:S01]  /*7030*/  @!PT LDS RZ, [RZ] ;  /* 0x00000000fffff984 */ /* 0x000fe20000000800 */
[----:B------:R-:W-:Y:S01]  /*7040*/  @!PT LDS RZ, [RZ] ;  /* 0x00000000fffff984 */ /* 0x000fe20000000800 */
[----:B------:R-:W-:Y:S01]  /*7050*/  @!PT LDS RZ, [RZ] ;  /* 0x00000000fffff984 */ /* 0x000fe20000000800 */
[----:B------:R5:W-:Y:S06]  /*7060*/  MEMBAR.ALL.CTA ;  /* 0x0000000000007992 */ /* 0x000bec0000008000 */
[----:B-----5:R-:W5:Y:S01]  /*7070*/  FENCE.VIEW.ASYNC.S ;  /* 0x00000000000073c6 */ /* 0x020f620000000000 */
[----:B------:R-:W-:Y:S05]  /*7080*/  WARPSYNC.ALL ;  /* 0x0000000000007948 */ /* 0x000fea0003800000 */
[----:B------:R-:W-:Y:S01]  /*7090*/  BSSY B0, `(.L_x_1428) ;  /* 0x0000008000007945 */ /* 0x000fe20003800000 */
[----:B-----5:R0:W-:Y:S01]  /*70a0*/  BAR.SYNC.DEFER_BLOCKING R101, 0x80 ;  /* 0x000200650000751d */ /* 0x0201e20000010000 */
[----:B---3--:R-:W-:-:S13]  /*70b0*/  LOP3.LUT P3, RZ, R11, 0x7f, RZ, 0xc0, !PT ;  /* 0x0000007f0bff7812 */ /* 0x008fda000786c0ff */
[----:B------:R-:W-:-:S05]  /*70c0*/  @!P3 VIADD R11, R35, 0x2d8a0 ;  /* 0x0002d8a0230bb836 */ /* 0x000fca0000000000 */
[----:B------:R-:W-:-:S04]  /*70d0*/  @!P3 PRMT R11, RZ, 0x654, R11 ;  /* 0x00000654ff0bb816 */ /* 0x000fc8000000000b */
[----:B------:R0:W-:Y:S01]  /*70e0*/  @!P3 SYNCS.ARRIVE.TRANS64.RED.A1T0 RZ, [R11+URZ], RZ ;  /* 0x000000ff0bffb9a7 */ /* 0x0001e2000810043f */
[----:B------:R-:W-:Y:S05]  /*70f0*/  @!P2 BRA `(.L_x_1429) ;  /* 0x000000000004a947 */ /* 0x000fea0003800000 */
[----:B------:R-:W-:Y:S01]  /*7100*/  BPT.TRAP 0x1 ;  /* 0x000000040000795c */ /* 0x000fe20000300000 */
.L_x_1429:
[----:B------:R-:W-:Y:S05]  /*7110*/  BSYNC B0 ;  /* 0x0000000000007941 */ /* 0x000fea0003800000 */
.L_x_1428:
[----:B------:R-:W3:Y:S01]  /*7120*/  SYNCS.PHASECHK.TRANS64.TRYWAIT P2, [R35+URZ+0x2d8b0], R85 ;  /* 0x02d8b055230075a7 */ /* 0x000ee2000804017f */
[----:B------:R-:W-:Y:S04]  /*7130*/  BSSY B0, `(.L_x_1430) ;  /* 0x0000002000007945 */ /* 0x000fe80003800000 */
[----:B---3--:R-:W-:Y:S05]  /*7140*/  @!P2 BRA `(.L_x_1431) ;  /* 0x000001bc00c4a947 */ /* 0x008fea0003800000 */
.L_x_1729:
[----:B------:R-:W-:Y:S05]  /*7150*/  BSYNC B0 ;  /* 0x0000000000007941 */ /* 0x000fea0003800000 */
.L_x_1430:
[----:B-12-4-:R-:W1:Y:S01]  /*7160*/  S2R R14, SR_TID.X ;  /* 0x00000000000e7919 */ /* 0x016e620000002100 */
[----:B------:R-:W-:Y:S01]  /*7170*/  ULDC.64 UR4, c[0x0][0x328] ;  /* 0x0000ca0000047ab9 */ /* 0x000fe20000000a00 */
[----:B------:R-:W-:Y:S01]  /*7180*/  BSSY B0, `(.L_x_1432) ;  /* 0x000003f000007945 */ /* 0x000fe20003800000 */
[----:B------:R-:W-:Y:S02]  /*7190*/  IMAD R82, R82, UR4, RZ ;  /* 0x0000000452527c24 */ /* 0x000fe4000f8e02ff */
[----:B------:R-:W-:-:S04]  /*71a0*/  IMAD.WIDE.U32 R12, R81, UR4, RZ ;  /* 0x00000004510c7c25 */ /* 0x000fc8000f8e00ff */
[----:B------:R-:W-:Y:S01]  /*71b0*/  IMAD R81, R81, UR5, R82 ;  /* 0x0000000551517c24 */ /* 0x000fe2000f8e0252 */
[----:B------:R-:W-:Y:S02]  /*71c0*/  ULDC.64 UR4, c[0x0][0x338] ;  /* 0x0000ce0000047ab9 */ /* 0x000fe40000000a00 */
[----:B------:R-:W-:Y:S02]  /*71d0*/  IMAD R83, R83, UR4, RZ ;  /* 0x0000000453537c24 */ /* 0x000fe4000f8e02ff */
[----:B------:R-:W-:Y:S02]  /*71e0*/  IMAD.IADD R13, R13, 0x1, R81 ;  /* 0x000000010d0d7824 */ /* 0x000fe400078e0251 */
[C---:B------:R-:W-:Y:S02]  /*71f0*/  IMAD R83, R80.reuse, UR5, R83 ;  /* 0x0000000550537c24 */ /* 0x040fe4000f8e0253 */
[----:B------:R-:W-:Y:S01]  /*7200*/  IMAD.WIDE.U32 R12, R80, UR4, R12 ;  /* 0x00000004500c7c25 */ /* 0x000fe2000f8e000c */
[----:B------:R-:W-:-:S03]  /*7210*/  ULDC.64 UR4, c[0x0][0x330] ;  /* 0x0000cc0000047ab9 */ /* 0x000fc60000000a00 */
[----:B0-----:R-:W-:Y:S02]  /*7220*/  IMAD R11, R10, UR4, RZ ;  /* 0x000000040a0b7c24 */ /* 0x001fe4000f8e02ff */
[----:B------:R-:W-:Y:S02]  /*7230*/  IMAD.IADD R13, R13, 0x1, R83 ;  /* 0x000000010d0d7824 */ /* 0x000fe400078e0253 */
[C---:B------:R-:W-:Y:S02]  /*7240*/  IMAD R11, R34.reuse, UR5, R11 ;  /* 0x00000005220b7c24 */ /* 0x040fe4000f8e020b */
[----:B------:R-:W-:Y:S01]  /*7250*/  IMAD.WIDE.U32 R12, R34, UR4, R12 ;  /* 0x00000004220c7c25 */ /* 0x000fe2000f8e000c */
[----:B------:R-:W-:-:S03]  /*7260*/  ULDC.64 UR4, c[0x0][0x318] ;  /* 0x0000c60000047ab9 */ /* 0x000fc60000000a00 */
[----:B-1----:R-:W-:Y:S02]  /*7270*/  VIADD R14, R14, 0xffffff80 ;  /* 0xffffff800e0e7836 */ /* 0x002fe40000000000 */
[----:B------:R-:W-:Y:S01]  /*7280*/  IMAD.IADD R13, R13, 0x1, R11 ;  /* 0x000000010d0d7824 */ /* 0x000fe200078e020b */
[----:B------:R-:W-:Y:S02]  /*7290*/  LEA R11, P2, R12, UR4, 0x1 ;  /* 0x000000040c0b7c11 */ /* 0x000fe4000f8408ff */
[----:B------:R-:W-:Y:S02]  /*72a0*/  LEA.HI R14, R14, R14, RZ, 0x1 ;  /* 0x0000000e0e0e7211 */ /* 0x000fe400078f08ff */
[----:B------:R-:W-:Y:S01]  /*72b0*/  LEA.HI.X R12, R12, UR5, R13, 0x1, P2 ;  /* 0x000000050c0c7c11 */ /* 0x000fe200090f0c0d */
[----:B------:R0:W1:Y:S01]  /*72c0*/  SHFL.IDX PT, R40, R11, RZ, 0x1e1f ;  /* 0x001e1fff0b287589 */ /* 0x00006200000e0000 */
[----:B------:R-:W-:-:S03]  /*72d0*/  SHF.R.S32.HI R14, RZ, 0x1, R14 ;  /* 0x00000001ff0e7819 */ /* 0x000fc6000001140e */
[----:B------:R0:W2:Y:S01]  /*72e0*/  SHFL.IDX PT, R41, R12, RZ, 0x1e1f ;  /* 0x001e1fff0c297589 */ /* 0x0000a200000e0000 */
[----:B------:R-:W-:-:S13]  /*72f0*/  ISETP.GT.AND P2, PT, R84, R14, PT ;  /* 0x0000000e5400720c */ /* 0x000fda0003f44270 */
[----:B0-----:R-:W-:Y:S05]  /*7300*/  @!P2 BRA `(.L_x_1433) ;  /* 0x000000000098a947 */ /* 0x001fea0003800000 */
[----:B------:R-:W4:Y:S01]  /*7310*/  LDL R15, [R1+0x48] ;  /* 0x00004800010f7983 */ /* 0x000f220000100800 */
[----:B------:R-:W-:-:S03]  /*7320*/  ULDC UR4, c[0x0][0x2f4] ;  /* 0x0000bd0000047ab9 */ /* 0x000fc60000000800 */
[----:B------:R-:W5:Y:S04]  /*7330*/  LDL R14, [R1+0x44] ;  /* 0x00004400010e7983 */ /* 0x000f680000100800 */
[----:B------:R-:W3:Y:S04]  /*7340*/  LDL R46, [R1+0x30] ;  /* 0x00003000012e7983 */ /* 0x000ee80000100800 */
[----:B------:R-:W3:Y:S01]  /*7350*/  LDL R45, [R1+0x34] ;  /* 0x00003400012d7983 */ /* 0x000ee20000100800 */
[C---:B------:R-:W-:Y:S02]  /*7360*/  ISETP.GE.AND P5, PT, R16.reuse, UR4, PT ;  /* 0x0000000410007c0c */ /* 0x040fe4000bfa6270 */
[----:B------:R-:W-:Y:S01]  /*7370*/  ISETP.GE.AND P4, PT, R137, UR4, PT ;  /* 0x0000000489007c0c */ /* 0x000fe2000bf86270 */
[----:B------:R-:W3:Y:S10]  /*7380*/  LDL R44, [R1+0x40] ;  /* 0x00004000012c7983 */ /* 0x000ef40000100800 */
[----:B-1----:R-:W-:-:S04]  /*7390*/  @!P5 LEA R42, P2, R16, R40, 0x1 ;  /* 0x00000028102ad211 */ /* 0x002fc800078408ff */
[----:B--2---:R-:W-:Y:S02]  /*73a0*/  @!P5 LEA.HI.X R43, R16, R41, R17, 0x1, P2 ;  /* 0x00000029102bd211 */ /* 0x004fe400010f0c11 */
[----:B------:R-:W-:-:S04]  /*73b0*/  @!P4 LEA R38, P2, R137, R40, 0x1 ;  /* 0x000000288926c211 */ /* 0x000fc800078408ff */
[----:B----4-:R-:W-:Y:S02]  /*73c0*/  @!P4 LEA.HI.X R39, R137, R41, R15, 0x1, P2 ;  /* 0x000000298927c211 */ /* 0x010fe400010f0c0f */
[----:B------:R-:W-:-:S13]  /*73d0*/  ISETP.GE.AND P2, PT, R136, UR4, PT ;  /* 0x0000000488007c0c */ /* 0x000fda000bf46270 */
[----:B------:R-:W-:-:S04]  /*73e0*/  @!P2 LEA R36, P6, R136, R40, 0x1 ;  /* 0x000000288824a211 */ /* 0x000fc800078c08ff */
[----:B-----5:R-:W-:Y:S02]  /*73f0*/  @!P2 LEA.HI.X R37, R136, R41, R14, 0x1, P6 ;  /* 0x000000298825a211 */ /* 0x020fe400030f0c0e */
[----:B------:R-:W0:Y:S04]  /*7400*/  @!P5 LDS.128 R12, [R65] ;  /* 0x00000000410cd984 */ /* 0x000e280000000c00 */
[----:B0-----:R0:W-:Y:S01]  /*7410*/  @!P5 ST.E.128 desc[UR52][R42.64], R12 ;  /* 0x0000000c2a00d985 */ /* 0x0011e2000c101d34 */
[----:B------:R-:W-:-:S13]  /*7420*/  ISETP.GE.AND P5, PT, R3, UR4, PT ;  /* 0x0000000403007c0c */ /* 0x000fda000bfa6270 */
[----:B------:R-:W1:Y:S01]  /*7430*/  @!P5 LDS.128 R12, [R64] ;  /* 0x00000000400cd984 */ /* 0x000e620000000c00 */
[----:B---3--:R-:W-:-:S04]  /*7440*/  @!P5 IMAD.SHL.U32 R11, R46, 0x8, RZ ;  /* 0x000000082e0bd824 */ /* 0x008fc800078e00ff */
        /* <DEDUP_REMOVED lines=18> */
.L_x_1433:
[----:B------:R-:W-:Y:S05]  /*7570*/  BSYNC B0 ;  /* 0x0000000000007941 */ /* 0x000fea0003800000 */
.L_x_1432:
[----:B0-----:R-:W4:Y:S01]  /*7580*/  LDL.LU R12, [R1] ;  /* 0x00000000010c7983 */ /* 0x001f220000300800 */
[----:B------:R-:W-:Y:S02]  /*7590*/  VIADD R19, R19, 0x1 ;  /* 0x0000000113137836 */ /* 0x000fe40000000000 */
[----:B---3--:R-:W-:Y:S01]  /*75a0*/  @!P3 VIADD R35, R35, 0x2d8c0 ;  /* 0x0002d8c02323b836 */ /* 0x008fe20000000000 */
[----:B------:R-:W-:Y:S01]  /*75b0*/  @!PT LDS RZ, [RZ] ;  /* 0x00000000fffff984 */ /* 0x000fe20000000800 */
[----:B------:R-:W-:Y:S01]  /*75c0*/  @!PT LDS RZ, [RZ] ;  /* 0x00000000fffff984 */ /* 0x000fe20000000800 */
[----:B------:R-:W-:Y:S01]  /*75d0*/  @!PT LDS RZ, [RZ] ;  /* 0x00000000fffff984 */ /* 0x000fe20000000800 */
[----:B------:R-:W-:Y:S01]  /*75e0*/  @!PT LDS RZ, [RZ] ;  /* 0x00000000fffff984 */ /* 0x000fe20000000800 */
[----:B------:R0:W-:Y:S06]  /*75f0*/  MEMBAR.ALL.CTA ;  /* 0x0000000000007992 */ /* 0x0001ec0000008000 */
[----:B0-----:R-:W0:Y:S02]  /*7600*/  FENCE.VIEW.ASYNC.S ;  /* 0x00000000000073c6 */ /* 0x001e240000000000 */
[----:B0-----:R0:W-:Y:S01]  /*7610*/  BAR.SYNC.DEFER_BLOCKING R101, 0x80 ;  /* 0x000200650000751d */ /* 0x0011e20000010000 */
[----:B------:R-:W-:-:S02]  /*7620*/  ISETP.NE.AND P2, PT, R19, 0x2, PT ;  /* 0x000000021300780c */ /* 0x000fc40003f45270 */
[----:B------:R-:W-:Y:S02]  /*7630*/  @!P3 PRMT R35, RZ, 0x654, R35 ;  /* 0x00000654ff23b816 */ /* 0x000fe40000000023 */
[----:B------:R-:W-:Y:S02]  /*7640*/  SEL R11, RZ, 0x1, P2 ;  /* 0x00000001ff0b7807 */ /* 0x000fe40001000000 */
[----:B------:R-:W-:Y:S01]  /*7650*/  SEL R19, R19, RZ, P2 ;  /* 0x000000ff13137207 */ /* 0x000fe20001000000 */
[----:B------:R0:W-:Y:S01]  /*7660*/  @!P3 SYNCS.ARRIVE.TRANS64.RED.A1T0 RZ, [R35+URZ], RZ ;  /* 0x000000ff23ffb9a7 */ /* 0x0001e2000810043f */
[----:B----4-:R-:W-:-:S05]  /*7670*/  LOP3.LUT R12, R12, R11, RZ, 0x3c, !PT ;  /* 0x0000000b0c0c7212 */ /* 0x010fca00078e3cff */
[----:B------:R0:W-:Y:S01]  /*7680*/  STL [R1], R12 ;  /* 0x0000000c01007387 */ /* 0x0001e20000100800 */
[----:B------:R-:W-:Y:S05]  /*7690*/  @P1 BRA `(.L_x_1434) ;  /* 0xffffffb0007c1947 */ /* 0x000fea000383ffff */
[----:B0-----:R-:W0:Y:S01]  /*76a0*/  S2R R12, SR_TID.X ;  /* 0x00000000000c7919 */ /* 0x001e220000002100 */
[----:B------:R-:W-:Y:S02]  /*76b0*/  PLOP3.LUT P0, PT, PT, PT, PT, 0x8, 0x0 ;  /* 0x000000000000781c */ /* 0x000fe40003f0e170 */
[----:B0-----:R-:W-:-:S04]  /*76c0*/  SHF.R.U32.HI R12, RZ, 0x7, R12 ;  /* 0x00000007ff0c7819 */ /* 0x001fc8000001160c */
[----:B------:R-:W-:-:S13]  /*76d0*/  ISETP.NE.AND P4, PT, R12, 0x1, PT ;  /* 0x000000010c00780c */ /* 0x000fda0003f85270 */
[----:B------:R-:W-:Y:S06]  /*76e0*/  @!P4 BAR.ARV 0x9, 0x100 ;  /* 0x024400000000cb1d */ /* 0x000fec0000002000 */
.L_x_1371:
[----:B------:R-:W3:Y:S01]  /*76f0*/  LDL R8, [R1+0x28] ;  /* 0x0000280001087983 */ /* 0x000ee20000100800 */
[----:B------:R-:W0:Y:S01]  /*7700*/  LDC R0, c[0x0][0x448] ;  /* 0x00011200ff007b82 */ /* 0x000e220000000800 */
[----:B------:R-:W-:-:S07]  /*7710*/  IADD3 R7, R141, 0x1, -R140 ;  /* 0x000000018d077810 */ /* 0x000fce0007ffe88c */
[----:B------:R-:W4:Y:S01]  /*7720*/  LDC.64 R4, c[0x0][0x9e0] ;  /* 0x00027800ff047b82 */ /* 0x000f220000000a00 */
[----:B0-----:R-:W-:Y:S02]  /*7730*/  ISETP.NE.AND P1, PT, R0, 0x1, PT ;  /* 0x000000010000780c */ /* 0x001fe40003f25270 */
[----:B----4-:R-:W-:-:S11]  /*7740*/  ISETP.GE.AND P2, PT, R5, 0x1, PT ;  /* 0x000000010500780c */ /* 0x010fd60003f46270 */
[----:B------:R-:W0:Y:S08]  /*7750*/  @P1 LDC R3, c[0x0][0x44c] ;  /* 0x00011300ff031b82 */ /* 0x000e300000000800 */
[----:B------:R-:W4:Y:S01]  /*7760*/  @P1 LDC R6, c[0x0][0x450] ;  /* 0x00011400ff061b82 */ /* 0x000f220000000800 */
[----:B---3--:R-:W-:-:S04]  /*7770*/  VIADD R0, R8, 0xbf ;  /* 0x000000bf08007836 */ /* 0x008fc80000000000 */
[----:B0-----:R-:W-:-:S05]  /*7780*/  @P1 IMAD.HI.U32 R3, R0, R3, RZ ;  /* 0x0000000300031227 */ /* 0x001fca00078e00ff */
[----:B----4-:R-:W-:-:S05]  /*7790*/  @P1 SHF.R.U32.HI R0, RZ, R6, R3 ;  /* 0x00000006ff001219 */ /* 0x010fca0000011603 */
[----:B------:R-:W-:Y:S01]  /*77a0*/  IMAD.IADD R3, R7, 0x1, R0 ;  /* 0x0000000107037824 */ /* 0x000fe200078e0200 */
[----:B------:R-:W-:Y:S06]  /*77b0*/  @P0 BRA `(.L_x_1435) ;  /* 0x00000000000c0947 */ /* 0x000fec0003800000 */
[----:B------:R-:W0:Y:S01]  /*77c0*/  FENCE.VIEW.ASYNC.G ;  /* 0x00000000000073c6 */ /* 0x000e220000000100 */
[----:B------:R-:W-:Y:S05]  /*77d0*/  WARPSYNC.ALL ;  /* 0x0000000000007948 */ /* 0x000fea0003800000 */
[----:B0-----:R-:W-:Y:S06]  /*77e0*/  BAR.ARV 0xc, 0x200 ;  /* 0x0308000000007b1d */ /* 0x001fec0000002000 */
.L_x_1435:
[----:B------:R-:W-:Y:S01]  /*77f0*/  IMAD.IADD R4, R3, 0x1, R4 ;  /* 0x0000000103047824 */ /* 0x000fe200078e0204 */
[----:B------:R-:W-:Y:S06]  /*7800*/  @!P2 BRA `(.L_x_1436) ;  /* 0x000000000048a947 */ /* 0x000fec0003800000 */
        /* <DEDUP_REMOVED lines=11> */
.L_x_1438:
[----:B------:R-:W-:-:S13]  /*78c0*/  ISETP.NE.AND P0, PT, R5, 0x1, PT ;  /* 0x000000010500780c */ /* 0x000fda0003f05270 */
[----:B------:R-:W0:Y:S02]  /*78d0*/  @P0 LDC.64 R6, c[0x0][0x9e8] ;  /* 0x00027a00ff060b82 */ /* 0x000e240000000a00 */
[----:B0-----:R-:W-:-:S05]  /*78e0*/  @P0 IMAD.HI.U32 R6, R0, R6, RZ ;  /* 0x0000000600060227 */ /* 0x001fca00078e00ff */
[----:B------:R-:W-:-:S07]  /*78f0*/  @P0 SHF.R.U32.HI R0, RZ, R7, R6 ;  /* 0x00000007ff000219 */ /* 0x000fce0000011606 */
.L_x_1439:
[----:B------:R-:W-:Y:S05]  /*7900*/  BSYNC B0 ;  /* 0x0000000000007941 */ /* 0x000fea0003800000 */
.L_x_1437:
[----:B------:R-:W-:-:S05]  /*7910*/  IMAD R3, R0, R5, R5 ;  /* 0x0000000500037224 */ /* 0x000fca00078e0205 */
[----:B------:R-:W-:-:S07]  /*7920*/  VIMNMX R4, R4, R3, PT ;  /* 0x0000000304047248 */ /* 0x000fce0003fe0100 */
.L_x_1436:
[----:B------:R-:W0:Y:S01]  /*7930*/  @P1 LDC R0, c[0x0][0x44c] ;  /* 0x00011300ff001b82 */ /* 0x000e220000000800 */
[----:B------:R-:W-:Y:S01]  /*7940*/  VIADD R4, R4, 0x7f ;  /* 0x0000007f04047836 */ /* 0x000fe20000000000 */
[----:B------:R-:W-:-:S04]  /*7950*/  ULDC UR4, c[0x0][0x9dc] ;  /* 0x0002770000047ab9 */ /* 0x000fc80000000800 */
[----:B------:R-:W-:Y:S02]  /*7960*/  SHF.R.S32.HI R3, RZ, 0x1f, R4 ;  /* 0x0000001fff037819 */ /* 0x000fe40000011404 */
[----:B------:R-:W3:Y:S02]  /*7970*/  @P1 LDC R7, c[0x0][0x450] ;  /* 0x00011400ff071b82 */ /* 0x000ee40000000800 */
[----:B------:R-:W-:-:S04]  /*7980*/  LEA.HI R3, R3, R4, RZ, 0x7 ;  /* 0x0000000403037211 */ /* 0x000fc800078f38ff */
[----:B------:R-:W-:-:S04]  /*7990*/  SHF.R.S32.HI R3, RZ, 0x7, R3 ;  /* 0x00000007ff037819 */ /* 0x000fc80000011403 */
[----:B------:R-:W-:Y:S01]  /*79a0*/  VIMNMX R88, R102, R3, PT ;  /* 0x0000000366587248 */ /* 0x000fe20003fe0100 */
[----:B0-----:R-:W-:-:S04]  /*79b0*/  @P1 IMAD.HI.U32 R6, R8, R0, RZ ;  /* 0x0000000008061227 */ /* 0x001fc800078e00ff */
[----:B------:R-:W-:Y:S01]  /*79c0*/  IMAD.MOV.U32 R0, RZ, RZ, R8 ;  /* 0x000000ffff007224 */ /* 0x000fe200078e0008 */
[----:B---3--:R-:W-:-:S05]  /*79d0*/  @P1 SHF.R.U32.HI R0, RZ, R7, R6 ;  /* 0x00000007ff001219 */ /* 0x008fca0000011606 */
        /* <DEDUP_REMOVED lines=13> */
.L_x_1442:
[----:B------:R-:W-:-:S13]  /*7ab0*/  ISETP.NE.AND P0, PT, R5, 0x1, PT ;  /* 0x000000010500780c */ /* 0x000fda0003f05270 */
[----:B------:R-:W0:Y:S02]  /*7ac0*/  @P0 LDC.64 R6, c[0x0][0x9e8] ;  /* 0x00027a00ff060b82 */ /* 0x000e240000000a00 */
[----:B0-----:R-:W-:-:S05]  /*7ad0*/  @P0 IMAD.HI.U32 R4, R0, R6, RZ ;  /* 0x0000000600040227 */ /* 0x001fca00078e00ff */
[----:B------:R-:W-:-:S07]  /*7ae0*/  @P0 SHF.R.U32.HI R0, RZ, R7, R4 ;  /* 0x00000007ff000219 */ /* 0x000fce0000011604 */
.L_x_1443:
[----:B------:R-:W-:Y:S05]  /*7af0*/  BSYNC B0 ;  /* 0x0000000000007941 */ /* 0x000fea0003800000 */
.L_x_1441:
[----:B------:R-:W-:-:S05]  /*7b00*/  IMAD R0, R0, R5, RZ ;  /* 0x0000000500007224 */ /* 0x000fca00078e02ff */
[----:B------:R-:W-:-:S07]  /*7b10*/  VIMNMX R3, R3, R0, !PT ;  /* 0x0000000003037248 */ /* 0x000fce0007fe0100 */
.L_x_1440:
[----:B------:R-:W-:Y:S02]  /*7b20*/  SHF.R.S32.HI R0, RZ, 0x1f, R3 ;  /* 0x0000001fff007819 */ /* 0x000fe40000011403 */
[----:B------:R-:W-:Y:S02]  /*7b30*/  CS2R R20, SRZ ;  /* 0x0000000000147805 */ /* 0x000fe4000001ff00 */
[----:B------:R-:W-:Y:S02]  /*7b40*/  PLOP3.LUT P0, PT, PT, PT, PT, 0x80, 0x0 ;  /* 0x000000000000781c */ /* 0x000fe40003f0f070 */
[----:B------:R-:W-:Y:S02]  /*7b50*/  CS2R R134, SRZ ;  /* 0x0000000000867805 */ /* 0x000fe4000001ff00 */
[----:B------:R-:W-:Y:S02]  /*7b60*/  LEA.HI R0, R0, R3, RZ, 0x7 ;  /* 0x0000000300007211 */ /* 0x000fe400078f38ff */
[----:B------:R-:W-:-:S02]  /*7b70*/  CS2R R132, SRZ ;  /* 0x0000000000847805 */ /* 0x000fc4000001ff00 */
[----:B------:R-:W-:Y:S02]  /*7b80*/  CS2R R130, SRZ ;  /* 0x0000000000827805 */ /* 0x000fe4000001ff00 */
[----:B------:R-:W-:Y:S02]  /*7b90*/  CS2R R128, SRZ ;  /* 0x0000000000807805 */ /* 0x000fe4000001ff00 */
[----:B------:R-:W-:Y:S02]  /*7ba0*/  SHF.R.S32.HI R0, RZ, 0x7, R0 ;  /* 0x00000007ff007819 */ /* 0x000fe40000011400 */
[----:B------:R-:W-:Y:S02]  /*7bb0*/  CS2R R126, SRZ ;  /* 0x00000000007e7805 */ /* 0x000fe4000001ff00 */
[----:B------:R-:W-:Y:S02]  /*7bc0*/  CS2R R124, SRZ ;  /* 0x00000000007c7805 */ /* 0x000fe4000001ff00 */
[----:B------:R-:W-:-:S02]  /*7bd0*/  CS2R R122, SRZ ;  /* 0x00000000007a7805 */ /* 0x000fc4000001ff00 */
[----:B------:R-:W-:Y:S02]  /*7be0*/  VIMNMX R4, RZ, R0, !PT ;  /* 0x00000000ff047248 */ /* 0x000fe40007fe0100 */
[----:B------:R-:W-:Y:S02]  /*7bf0*/  CS2R R120, SRZ ;  /* 0x0000000000787805 */ /* 0x000fe4000001ff00 */
[----:B------:R-:W-:Y:S02]  /*7c00*/  CS2R R118, SRZ ;  /* 0x0000000000767805 */ /* 0x000fe4000001ff00 */
[----:B------:R-:W-:Y:S02]  /*7c10*/  CS2R R116, SRZ ;  /* 0x0000000000747805 */ /* 0x000fe4000001ff00 */
[----:B------:R-:W-:Y:S01]  /*7c20*/  ISETP.GT.AND P1, PT, R88, R4, PT ;  /* 0x000000045800720c */ /* 0x000fe20003f24270 */
[----:B------:R0:W-:Y:S01]  /*7c30*/  STL [R1+0x68], R4 ;  /* 0x0000680401007387 */ /* 0x0001e20000100800 */
[----:B------:R-:W-:-:S02]  /*7c40*/  CS2R R114, SRZ ;  /* 0x0000000000727805 */ /* 0x000fc4000001ff00 */
[----:B------:R-:W-:Y:S01]  /*7c50*/  CS2R R112, SRZ ;  /* 0x0000000000707805 */ /* 0x000fe2000001ff00 */
[----:B------:R-:W-:Y:S01]  /*7c60*/  IMAD.MOV.U32 R38, RZ, RZ, RZ ;  /* 0x000000ffff267224 */ /* 0x000fe200078e00ff */
[----:B------:R-:W-:Y:S01]  /*7c70*/  CS2R R26, SRZ ;  /* 0x00000000001a7805 */ /* 0x000fe2000001ff00 */
[----:B------:R-:W-:Y:S01]  /*7c80*/  IMAD.MOV.U32 R109, RZ, RZ, RZ ;  /* 0x000000ffff6d7224 */ /* 0x000fe200078e00ff */
[----:B------:R-:W-:Y:S02]  /*7c90*/  CS2R R106, SRZ ;  /* 0x00000000006a7805 */ /* 0x000fe4000001ff00 */
[----:B------:R-:W-:Y:S02]  /*7ca0*/  CS2R R104, SRZ ;  /* 0x0000000000687805 */ /* 0x000fe4000001ff00 */
[----:B------:R-:W-:Y:S01]  /*7cb0*/  CS2R R30, SRZ ;  /* 0x00000000001e7805 */ /* 0x000fe2000001ff00 */
[----:B------:R-:W-:Y:S01]  /*7cc0*/  IMAD.MOV.U32 R102, RZ, RZ, RZ ;  /* 0x000000ffff667224 */ /* 0x000fe200078e00ff */
[----:B------:R-:W-:Y:S01]  /*7cd0*/  CS2R R100, SRZ ;  /* 0x0000000000647805 */ /* 0x000fe2000001ff00 */
[----:B------:R-:W-:Y:S01]  /*7ce0*/  IMAD.MOV.U32 R99, RZ, RZ, RZ ;  /* 0x000000ffff637224 */ /* 0x000fe200078e00ff */
[----:B------:R-:W-:Y:S01]  /*7cf0*/  CS2R R96, SRZ ;  /* 0x0000000000607805 */ /* 0x000fe2000001ff00 */
[----:B------:R-:W-:Y:S01]  /*7d00*/  IMAD.MOV.U32 R42, RZ, RZ, RZ ;  /* 0x000000ffff2a7224 */ /* 0x000fe200078e00ff */
[----:B------:R-:W-:Y:S01]  /*7d10*/  CS2R R6, SRZ ;  /* 0x0000000000067805 */ /* 0x000fe2000001ff00 */
[----:B------:R-:W-:Y:S01]  /*7d20*/  IMAD.MOV.U32 R93, RZ, RZ, RZ ;  /* 0x000000ffff5d7224 */ /* 0x000fe200078e00ff */
[----:B------:R-:W-:Y:S01]  /*7d30*/  CS2R R90, SRZ ;  /* 0x00000000005a7805 */ /* 0x000fe2000001ff00 */
[----:B------:R-:W-:-:S02]  /*7d40*/  IMAD.MOV.U32 R89, RZ, RZ, RZ ;  /* 0x000000ffff597224 */ /* 0x000fc400078e00ff */
[----:B------:R-:W-:Y:S01]  /*7d50*/  IMAD.MOV.U32 R0, RZ, RZ, RZ ;  /* 0x000000ffff007224 */ /* 0x000fe200078e00ff */
[----:B0-----:R-:W-:Y:S06]  /*7d60*/  @!P1 BRA `(.L_x_1444) ;  /* 0x0000011800f89947 */ /* 0x001fec0003800000 */
        /* <DEDUP_REMOVED lines=9> */
.L_x_1732:
[----:B------:R-:W3:Y:S01]  /*7e00*/  LDL R3, [R1+0xc] ;  /* 0x00000c0001037983 */ /* 0x000ee20000100800 */
[----:B------:R-:W-:Y:S01]  /*7e10*/  BSSY B6, `(.L_x_1446) ;  /* 0x0000020000067945 */ /* 0x000fe20003800000 */
[----:B---3--:R-:W-:-:S05]  /*7e20*/  IMAD.HI R0, R3, 0x55555556, RZ ;  /* 0x5555555603007827 */ /* 0x008fca00078e02ff */
[----:B------:R-:W-:-:S05]  /*7e30*/  LEA.HI R0, R0, R0, RZ, 0x1 ;  /* 0x0000000000007211 */ /* 0x000fca00078f08ff */
[----:B------:R-:W-:Y:S02]  /*7e40*/  IMAD R4, R0, -0x3, R3 ;  /* 0xfffffffd00047824 */ /* 0x000fe400078e0203 */
[----:B------:R-:W-:Y:S02]  /*7e50*/  VIADD R3, R2, 0x21800 ;  /* 0x0002180002037836 */ /* 0x000fe40000000000 */
[----:B------:R-:W-:Y:S01]  /*7e60*/  IMAD R0, R4, 0x1000, R2 ;  /* 0x0000100004007824 */ /* 0x000fe200078e0202 */
[----:B------:R3:W-:Y:S02]  /*7e70*/  STL [R1+0x2c], R4 ;  /* 0x00002c0401007387 */ /* 0x0007e40000100800 */
[----:B------:R-:W-:Y:S01]  /*7e80*/  LOP3.LUT P0, RZ, R3, 0x3ff, RZ, 0xc0, !PT ;  /* 0x000003ff03ff7812 */ /* 0x000fe2000780c0ff */
[----:B------:R-:W-:-:S05]  /*7e90*/  VIADD R0, R0, 0xc400 ;  /* 0x0000c40000007836 */ /* 0x000fca0000000000 */
[----:B------:R-:W-:Y:S01]  /*7ea0*/  SHF.R.U32.HI R0, RZ, 0x4, R0 ;  /* 0x00000004ff007819 */ /* 0x000fe20000011600 */
[----:B---3--:R-:W-:-:S03]  /*7eb0*/  IMAD R4, R4, 0x2000, R3 ;  /* 0x0000200004047824 */ /* 0x008fc600078e0203 */
[----:B------:R-:W-:Y:S02]  /*7ec0*/  LOP3.LUT R146, R0, 0x3fff, RZ, 0xc0, !PT ;  /* 0x00003fff00927812 */ /* 0x000fe400078ec0ff */
[----:B------:R-:W-:-:S04]  /*7ed0*/  SHF.R.U32.HI R4, RZ, 0x4, R4 ;  /* 0x00000004ff047819 */ /* 0x000fc80000011604 */
[----:B------:R-:W-:-:S05]  /*7ee0*/  LOP3.LUT R3, R4, 0x3fff, RZ, 0xc0, !PT ;  /* 0x00003fff04037812 */ /* 0x000fca00078ec0ff */
[----:B------:R3:W-:Y:S01]  /*7ef0*/  STL [R1+0x54], R3 ;  /* 0x0000540301007387 */ /* 0x0007e20000100800 */
[----:B------:R-:W-:Y:S05]  /*7f00*/  @!P0 BRA `(.L_x_1447) ;  /* 0x0000000000408947 */ /* 0x000fea0003800000 */
[----:B------:R-:W-:Y:S01]  /*7f10*/  MOV R0, 0x0 ;  /* 0x0000000000007802 */ /* 0x000fe20000000f00 */
[----:B------:R-:W-:Y:S01]  /*7f20*/  ULDC.64 UR4, c[0x4][0x88] ;  /* 0x0100220000047ab9 */ /* 0x000fe20000000a00 */
[----:B------:R-:W-:Y:S01]  /*7f30*/  ULDC.64 UR6, c[0x4][0x90] ;  /* 0x0100240000067ab9 */ /* 0x000fe20000000a00 */
[----:B------:R-:W-:Y:S01]  /*7f40*/  IMAD.U32 R4, RZ, RZ, UR4 ;  /* 0x00000004ff047e24 */ /* 0x000fe2000f8e00ff */
[----:B0-----:R0:W4:Y:S01]  /*7f50*/  LDC.64 R14, c[0x4][R0] ;  /* 0x01000000000e7b82 */ /* 0x0011220000000a00 */
        /* <DEDUP_REMOVED lines=10> */
[----:B-12345:R-:W-:Y:S05]  /*8000*/  CALL.ABS.NOINC R14 ;  /* 0x000000000e007343 */ /* 0x03efea0003c00000 */
.L_x_1447:
[----:B------:R-:W-:Y:S05]  /*8010*/  BSYNC B6 ;  /* 0x0000000000067941 */ /* 0x000fea0003800000 */
.L_x_1446:
[----:B------:R-:W-:Y:S02]  /*8020*/  ULDC UR4, c[0x0][0x3f4] ;  /* 0x0000fd0000047ab9 */ /* 0x000fe40000000800 */
[----:B------:R-:W-:-:S13]  /*8030*/  ISETP.LT.AND P0, PT, RZ, UR4, PT ;  /* 0x00000004ff007c0c */ /* 0x000fda000bf01270 */
[----:B------:R-:W-:Y:S05]  /*8040*/  @P0 BRA `(.L_x_1448) ;  /* 0x0000000000400947 */ /* 0x000fea0003800000 */
[----:B------:R-:W-:-:S04]  /*8050*/  ULEA.HI UR4, UR37, UR37, URZ, 0x1 ;  /* 0x0000002525047291 */ /* 0x000fc8000f8f083f */
[----:B------:R-:W-:-:S04]  /*8060*/  ULOP3.LUT UR4, UR4, 0xfffffffe, URZ, 0xc0, !UPT ;  /* 0xfffffffe04047892 */ /* 0x000fc8000f8ec03f */
[----:B------:R-:W-:-:S06]  /*8070*/  UIADD3 UR4, UR37, -UR4, URZ ;  /* 0x8000000425047290 */ /* 0x000fcc000fffe03f */
[----:B---3--:R-:W-:-:S05]  /*8080*/  IMAD.U32 R3, RZ, RZ, UR4 ;  /* 0x00000004ff037e24 */ /* 0x008fca000f8e00ff */
[----:B------:R-:W-:-:S04]  /*8090*/  SHF.L.U32 R3, R3, 0x1f, RZ ;  /* 0x0000001f03037819 */ /* 0x000fc800000006ff */
[----:B------:R3:W4:Y:S03]  /*80a0*/  SYNCS.PHASECHK.TRANS64.TRYWAIT P0, [R2+URZ+0x2d800], R3 ;  /* 0x02d80003020075a7 */ /* 0x000726000800017f */
[----:B----4-:R-:W-:Y:S05]  /*80b0*/  @!P0 NANOSLEEP.SYNCS 0x989680 ;  /* 0x009896800000895d */ /* 0x010fea0003900000 */
[----:B------:R-:W4:Y:S01]  /*80c0*/  @!P0 SYNCS.PHASECHK.TRANS64 P0, [R2+URZ+0x2d800], R3 ;  /* 0x02d80003020085a7 */ /* 0x000f22000800007f */
[----:B------:R-:W-:Y:S04]  /*80d0*/  BSSY B0, `(.L_x_1449) ;  /* 0x0000006000007945 */ /* 0x000fe80003800000 */
[----:B----4-:R-:W-:Y:S05]  /*80e0*/  @P0 BRA `(.L_x_1450) ;  /* 0x0000000000100947 */ /* 0x010fea0003800000 */
.L_x_1451:
[----:B----4-:R4:W0:Y:S02]  /*80f0*/  SYNCS.PHASECHK.TRANS64.TRYWAIT P0, [R2+URZ+0x2d800], R3 ;  /* 0x02d80003020075a7 */ /* 0x010824000800017f */
[----:B0-----:R-:W-:Y:S05]  /*8100*/  @!P0 NANOSLEEP.SYNCS 0x989680 ;  /* 0x009896800000895d */ /* 0x001fea0003900000 */
[----:B------:R-:W0:Y:S02]  /*8110*/  @!P0 SYNCS.PHASECHK.TRANS64 P0, [R2+URZ+0x2d800], R3 ;  /* 0x02d80003020085a7 */ /* 0x000e24000800007f */
[----:B0-----:R-:W-:Y:S05]  /*8120*/  @!P0 BRA `(.L_x_1451) ;  /* 0xfffffffc00f08947 */ /* 0x001fea000383ffff */
.L_x_1450:
[----:B------:R-:W-:Y:S05]  /*8130*/  BSYNC B0 ;  /* 0x0000000000007941 */ /* 0x000fea0003800000 */
.L_x_1449:
[----:B------:R-:W-:Y:S05]  /*8140*/  BRA `(.L_x_1452) ;  /* 0x0000004000c47947 */ /* 0x000fea0003800000 */
.L_x_1448:
[----:B------:R-:W-:Y:S01]  /*8150*/  ULOP3.LUT UP0, URZ, UR40, 0x1bf, URZ, 0xc0, !UPT ;  /* 0x000001bf283f7892 */ /* 0x000fe2000f80c03f */
[----:B-----5:R-:W-:Y:S01]  /*8160*/  SHF.R.S32.HI R0, RZ, 0x1f, R98 ;  /* 0x0000001fff007819 */ /* 0x020fe20000011462 */
[----:B------:R-:W-:Y:S01]  /*8170*/  ULDC.64 UR4, c[0x0][0x3f8] ;  /* 0x0000fe0000047ab9 */ /* 0x000fe20000000a00 */
[----:B------:R-:W-:Y:S01]  /*8180*/  ULDC.64 UR6, c[0x0][0x408] ;  /* 0x0001020000067ab9 */ /* 0x000fe20000000a00 */
[----:B------:R-:W-:Y:S02]  /*8190*/  IMAD.WIDE.U32 R24, R98, UR4, RZ ;  /* 0x0000000462187c25 */ /* 0x000fe4000f8e00ff */
[----:B------:R-:W-:Y:S02]  /*81a0*/  PLOP3.LUT P0, PT, PT, PT, UP0, 0x80, 0x0 ;  /* 0x000000000000781c */ /* 0x000fe40003f0f008 */
[C---:B---3--:R-:W-:Y:S02]  /*81b0*/  IMAD R3, R0.reuse, UR4, RZ ;  /* 0x0000000400037c24 */ /* 0x048fe4000f8e02ff */
[----:B------:R-:W-:-:S02]  /*81c0*/  IMAD R5, R0, UR6, RZ ;  /* 0x0000000600057c24 */ /* 0x000fc4000f8e02ff */
[C---:B------:R-:W-:Y:S02]  /*81d0*/  IMAD R3, R98.reuse, UR5, R3 ;  /* 0x0000000562037c24 */ /* 0x040fe4000f8e0203 */
[C---:B------:R-:W-:Y:S02]  /*81e0*/  IMAD R5, R98.reuse, UR7, R5 ;  /* 0x0000000762057c24 */ /* 0x040fe4000f8e0205 */
[----:B------:R-:W-:-:S04]  /*81f0*/  IMAD.WIDE.U32 R98, R98, UR6, RZ ;  /* 0x0000000662627c25 */ /* 0x000fc8000f8e00ff */
[----:B------:R-:W-:Y:S02]  /*8200*/  IMAD.IADD R27, R3, 0x1, R25 ;  /* 0x00000001031b7824 */ /* 0x000fe400078e0219 */
[----:B------:R-:W-:Y:S01]  /*8210*/  IMAD.IADD R29, R5, 0x1, R99 ;  /* 0x00000001051d7824 */ /* 0x000fe200078e0263 */
[----:B------:R-:W-:Y:S06]  /*8220*/  @!P0 BRA `(.L_x_1453) ;  /* 0x0000000000408947 */ /* 0x000fec0003800000 */
[----:B------:R-:W-:Y:S01]  /*8230*/  MOV R0, 0x0 ;  /* 0x0000000000007802 */ /* 0x000fe20000000f00 */
[----:B------:R-:W-:Y:S01]  /*8240*/  ULDC.64 UR4, c[0x4][0x88] ;  /* 0x0100220000047ab9 */ /* 0x000fe20000000a00 */
[----:B------:R-:W-:Y:S01]  /*8250*/  ULDC.64 UR6, c[0x4][0x90] ;  /* 0x0100240000067ab9 */ /* 0x000fe20000000a00 */
[----:B------:R-:W-:Y:S01]  /*8260*/  IMAD.U32 R4, RZ, RZ, UR4 ;  /* 0x00000004ff047e24 */ /* 0x000fe2000f8e00ff */
[----:B0-----:R0:W3:Y:S01]  /*8270*/  LDC.64 R14, c[0x4][R0] ;  /* 0x01000000000e7b82 */ /* 0x0010e20000000a00 */
        /* <DEDUP_REMOVED lines=10> */
[----:B-123--:R-:W-:Y:S05]  /*8320*/  CALL.ABS.NOINC R14 ;  /* 0x000000000e007343 */ /* 0x00efea0003c00000 */
.L_x_1453:
[----:B------:R-:W3:Y:S01]  /*8330*/  S2R R20, SR_TID.X ;  /* 0x0000000000147919 */ /* 0x000ee20000002100 */
[----:B------:R-:W-:Y:S01]  /*8340*/  ULDC.U8 UR4, c[0x0][0x410] ;  /* 0x0001040000047ab9 */ /* 0x000fe20000000000 */
[----:B---3--:R-:W-:Y:S02]  /*8350*/  VIADD R21, R20, 0xffffff80 ;  /* 0xffffff8014157836 */ /* 0x008fe40000000000 */
[----:B------:R-:W3:Y:S01]  /*8360*/  LDL R20, [R1+0x28] ;  /* 0x0000280001147983 */ /* 0x000ee20000100800 */
[----:B------:R-:W-:Y:S01]  /*8370*/  ISETP.NE.AND P0, PT, RZ, UR4, PT ;  /* 0x00000004ff007c0c */ /* 0x000fe2000bf05270 */
[----:B------:R-:W-:Y:S01]  /*8380*/  BSSY B0, `(.L_x_1454) ;  /* 0x0000405000007945 */ /* 0x000fe20003800000 */
[----:B------:R-:W-:-:S04]  /*8390*/  LEA.HI R54, R21, R21, RZ, 0x1 ;  /* 0x0000001515367211 */ /* 0x000fc800078f08ff */
[----:B------:R-:W-:-:S05]  /*83a0*/  SHF.R.S32.HI R54, RZ, 0x1, R54 ;  /* 0x00000001ff367819 */ /* 0x000fca0000011436 */
[----:B---3--:R-:W-:Y:S02]  /*83b0*/  IMAD.IADD R10, R54, 0x1, R20 ;  /* 0x00000001360a7824 */ /* 0x008fe400078e0214 */
[----:B------:R-:W-:Y:S05]  /*83c0*/  @!P0 BRA `(.L_x_1455) ;  /* 0x0000001c00f48947 */ /* 0x000fea0003800000 */
[----:B------:R-:W3:Y:S01]  /*83d0*/  LDC R21, c[0x0][0x448] ;  /* 0x00011200ff157b82 */ /* 0x000ee20000000800 */
[----:B------:R-:W-:Y:S01]  /*83e0*/  ULDC.64 UR4, c[0x0][0x3f8] ;  /* 0x0000fe0000047ab9 */ /* 0x000fe20000000a00 */
[----:B------:R-:W-:Y:S01]  /*83f0*/  ULDC.64 UR6, c[0x0][0x408] ;  /* 0x0001020000067ab9 */ /* 0x000fe20000000a00 */
[----:B------:R-:W-:Y:S02]  /*8400*/  IMAD.MOV.U32 R6, RZ, RZ, R24 ;  /* 0x000000ffff067224 */ /* 0x000fe400078e0018 */
[----:B------:R-:W-:Y:S02]  /*8410*/  IMAD.MOV.U32 R7, RZ, RZ, R27 ;  /* 0x000000ffff077224 */ /* 0x000fe400078e001b */
[----:B------:R-:W-:Y:S02]  /*8420*/  IMAD.MOV.U32 R8, RZ, RZ, R98 ;  /* 0x000000ffff087224 */ /* 0x000fe400078e0062 */
[----:B------:R-:W-:Y:S01]  /*8430*/  IMAD.MOV.U32 R9, RZ, RZ, R29 ;  /* 0x000000ffff097224 */ /* 0x000fe200078e001d */
[----:B---3--:R-:W-:-:S13]  /*8440*/  ISETP.NE.AND P0, PT, R21, 0x1, PT ;  /* 0x000000011500780c */ /* 0x008fda0003f05270 */
[----:B------:R-:W3:Y:S08]  /*8450*/  @P0 LDC R3, c[0x0][0x44c] ;  /* 0x00011300ff030b82 */ /* 0x000ef00000000800 */
[----:B------:R-:W4:Y:S01]  /*8460*/  @P0 LDC R5, c[0x0][0x450] ;  /* 0x00011400ff050b82 */ /* 0x000f220000000800 */
[----:B---3--:R-:W-:-:S04]  /*8470*/  @P0 IMAD.HI.U32 R0, R10, R3, RZ ;  /* 0x000000030a000227 */ /* 0x008fc800078e00ff */
[----:B------:R-:W-:Y:S01]  /*8480*/  IMAD.MOV.U32 R3, RZ, RZ, R10 ;  /* 0x000000ffff037224 */ /* 0x000fe200078e000a */
[----:B----4-:R-:W-:-:S04]  /*8490*/  @P0 SHF.R.U32.HI R3, RZ, R5, R0 ;  /* 0x00000005ff030219 */ /* 0x010fc80000011600 */
[----:B------:R-:W-:Y:S01]  /*84a0*/  SHF.R.S32.HI R0, RZ, 0x1f, R3 ;  /* 0x0000001fff007819 */ /* 0x000fe20000011403 */
[----:B------:R-:W-:-:S04]  /*84b0*/  IMAD.WIDE.U32 R6, R3, UR4, R6 ;  /* 0x0000000403067c25 */ /* 0x000fc8000f8e0006 */
[C---:B------:R-:W-:Y:S02]  /*84c0*/  IMAD R4, R0.reuse, UR4, RZ ;  /* 0x0000000400047c24 */ /* 0x040fe4000f8e02ff */
[----:B------:R-:W-:Y:S02]  /*84d0*/  IMAD R0, R0, UR6, RZ ;  /* 0x0000000600007c24 */ /* 0x000fe4000f8e02ff */
[C---:B------:R-:W-:Y:S01]  /*84e0*/  IMAD R13, R3.reuse, UR5, R4 ;  /* 0x00000005030d7c24 */ /* 0x040fe2000f8e0204 */
[----:B------:R-:W-:Y:S01]  /*84f0*/  ULDC.64 UR4, c[0x0][0x3e8] ;  /* 0x0000fa0000047ab9 */ /* 0x000fe20000000a00 */
[----:B------:R-:W-:-:S04]  /*8500*/  IMAD.WIDE.U32 R8, R3, UR6, R8 ;  /* 0x0000000603087c25 */ /* 0x000fc8000f8e0008 */
[----:B------:R-:W-:Y:S01]  /*8510*/  IMAD R5, R3, UR7, R0 ;  /* 0x0000000703057c24 */ /* 0x000fe2000f8e0200 */
[----:B------:R-:W-:Y:S01]  /*8520*/  ULDC.64 UR6, c[0x0][0x400] ;  /* 0x0001000000067ab9 */ /* 0x000fe20000000a00 */
[----:B------:R-:W-:Y:S01]  /*8530*/  IMAD.IADD R13, R7, 0x1, R13 ;  /* 0x00000001070d7824 */ /* 0x000fe200078e020d */
[----:B------:R-:W-:Y:S01]  /*8540*/  LEA R0, P0, R6, UR4, 0x1 ;  /* 0x0000000406007c11 */ /* 0x000fe2000f8008ff */
[----:B------:R-:W-:Y:S01]  /*8550*/  IMAD.IADD R5, R9, 0x1, R5 ;  /* 0x0000000109057824 */ /* 0x000fe200078e0205 */
[----:B------:R-:W-:Y:S01]  /*8560*/  LEA R4, P1, R8, UR6, 0x1 ;  /* 0x0000000608047c11 */ /* 0x000fe2000f8208ff */
[----:B------:R-:W-:Y:S01]  /*8570*/  UMOV UR4, 0xffffffff ;  /* 0xffffffff00047882 */ /* 0x000fe20000000000 */
[----:B------:R-:W-:Y:S02]  /*8580*/  LEA.HI.X R13, R6, UR5, R13, 0x1, P0 ;  /* 0x00000005060d7c11 */ /* 0x000fe400080f0c0d */
[----:B------:R-:W-:Y:S01]  /*8590*/  LEA.HI.X R5, R8, UR7, R5, 0x1, P1 ;  /* 0x0000000708057c11 */ /* 0x000fe200088f0c05 */
[----:B------:R-:W-:Y:S08]  /*85a0*/  BRA.DIV UR4, `(.L_x_1456) ;  /* 0x000001ae04007947 */ /* 0x000ff0000b800000 */
[----:B------:R3:W4:Y:S04]  /*85b0*/  SHFL.IDX PT, R3, R13, RZ, 0x1e1f ;  /* 0x001e1fff0d037589 */ /* 0x00072800000e0000 */
[----:B------:R-:W1:Y:S04]  /*85c0*/  SHFL.IDX PT, R0, R0, RZ, 0x1e1f ;  /* 0x001e1fff00007589 */ /* 0x000e6800000e0000 */
[----:B------:R-:W1:Y:S04]  /*85d0*/  SHFL.IDX PT, R5, R5, RZ, 0x1e1f ;  /* 0x001e1fff05057589 */ /* 0x000e6800000e0000 */
[----:B0-----:R3:W0:Y:S02]  /*85e0*/  SHFL.IDX PT, R14, R4, RZ, 0x1e1f ;  /* 0x001e1fff040e7589 */ /* 0x00162400000e0000 */
.L_x_1738:
[----:B------:R-:W-:Y:S01]  /*85f0*/  IMAD R52, R140, R21, RZ ;  /* 0x000000158c347224 */ /* 0x000fe200078e02ff */
[----:B------:R-:W-:Y:S01]  /*8600*/  BSSY B1, `(.L_x_1457) ;  /* 0x000005d000017945 */ /* 0x000fe20003800000 */
[----:B------:R-:W-:Y:S02]  /*8610*/  CS2R R36, SRZ ;  /* 0x0000000000247805 */ /* 0x000fe4000001ff00 */
[----:B------:R-:W-:Y:S02]  /*8620*/  CS2R R34, SRZ ;  /* 0x0000000000227805 */ /* 0x000fe4000001ff00 */
[----:B------:R-:W-:Y:S02]  /*8630*/  CS2R R28, SRZ ;  /* 0x00000000001c7805 */ /* 0x000fe4000001ff00 */
[----:B------:R-:W-:Y:S01]  /*8640*/  ISETP.GE.AND P0, PT, R10, R52, PT ;  /* 0x000000340a00720c */ /* 0x000fe20003f06270 */
[----:B------:R-:W-:Y:S01]  /*8650*/  IMAD R52, R33, -0xc0, R52 ;  /* 0xffffff4021347824 */ /* 0x000fe200078e0234 */
[----:B------:R-:W-:-:S02]  /*8660*/  CS2R R24, SRZ ;  /* 0x0000000000187805 */ /* 0x000fc4000001ff00 */
[----:B---3--:R-:W-:Y:S02]  /*8670*/  CS2R R12, SRZ ;  /* 0x00000000000c7805 */ /* 0x008fe4000001ff00 */
[----:B------:R-:W-:Y:S02]  /*8680*/  CS2R R8, SRZ ;  /* 0x0000000000087805 */ /* 0x000fe4000001ff00 */
[----:B------:R-:W-:Y:S02]  /*8690*/  CS2R R38, SRZ ;  /* 0x0000000000267805 */ /* 0x000fe4000001ff00 */
[----:B------:R-:W-:Y:S02]  /*86a0*/  CS2R R32, SRZ ;  /* 0x0000000000207805 */ /* 0x000fe4000001ff00 */
[----:B------:R-:W-:Y:S02]  /*86b0*/  CS2R R30, SRZ ;  /* 0x00000000001e7805 */ /* 0x000fe4000001ff00 */
[----:B------:R-:W-:-:S02]  /*86c0*/  CS2R R26, SRZ ;  /* 0x00000000001a7805 */ /* 0x000fc4000001ff00 */
[----:B------:R-:W-:Y:S02]  /*86d0*/  CS2R R20, SRZ ;  /* 0x0000000000147805 */ /* 0x000fe4000001ff00 */
[----:B------:R-:W-:Y:S01]  /*86e0*/  CS2R R10, SRZ ;  /* 0x00000000000a7805 */ /* 0x000fe2000001ff00 */
[----:B------:R-:W-:Y:S06]  /*86f0*/  @P0 BRA `(.L_x_1458) ;  /* 0x0000000400340947 */ /* 0x000fec0003800000 */
[----:B------:R-:W3:Y:S01]  /*8700*/  LDL R42, [R1+0x5c] ;  /* 0x00005c00012a7983 */ /* 0x000ee20000100800 */
[----:B------:R-:W-:-:S03]  /*8710*/  ULDC UR4, c[0x0][0x3f4] ;  /* 0x0000fd0000047ab9 */ /* 0x000fc60000000800 */
[----:B--2---:R-:W2:Y:S04]  /*8720*/  LDL R41, [R1+0x50] ;  /* 0x0000500001297983 */ /* 0x004ea80000100800 */
[----:B-1----:R-:W4:Y:S04]  /*8730*/  LDL R40, [R1+0x58] ;  /* 0x0000580001287983 */ /* 0x002f280000100800 */
[----:B------:R-:W4:Y:S04]  /*8740*/  LDL R15, [R1+0x4c] ;  /* 0x00004c00010f7983 */ /* 0x000f280000100800 */
[----:B------:R-:W4:Y:S04]  /*8750*/  LDL.64 R56, [R1+0x18] ;  /* 0x0000180001387983 */ /* 0x000f280000100a00 */
        /* <DEDUP_REMOVED lines=9> */
[C---:B---3--:R-:W-:Y:S01]  /*87f0*/  ISETP.GE.AND P3, PT, R42.reuse, UR4, PT ;  /* 0x000000042a007c0c */ /* 0x048fe2000bf66270 */
[----:B------:R-:W-:Y:S01]  /*8800*/  IMAD.SHL.U32 R9, R42, 0x2, RZ ;  /* 0x000000022a097824 */ /* 0x000fe200078e00ff */
[----:B------:R-:W-:Y:S02]  /*8810*/  SHF.R.S32.HI R4, RZ, 0x1f, R42 ;  /* 0x0000001fff047819 */ /* 0x000fe4000001142a */
[C---:B--2---:R-:W-:Y:S01]  /*8820*/  ISETP.GE.AND P2, PT, R41.reuse, UR4, PT ;  /* 0x0000000429007c0c */ /* 0x044fe2000bf46270 */
[C---:B------:R-:W-:Y:S01]  /*8830*/  IMAD.SHL.U32 R47, R41.reuse, 0x2, RZ ;  /* 0x00000002292f7824 */ /* 0x040fe200078e00ff */
[----:B------:R-:W-:Y:S02]  /*8840*/  SHF.R.S32.HI R8, RZ, 0x1f, R41 ;  /* 0x0000001fff087819 */ /* 0x000fe40000011429 */
[C---:B----4-:R-:W-:Y:S01]  /*8850*/  ISETP.GE.AND P1, PT, R40.reuse, UR4, PT ;  /* 0x0000000428007c0c */ /* 0x050fe2000bf26270 */
[----:B------:R-:W-:Y:S01]  /*8860*/  IMAD.SHL.U32 R43, R40, 0x2, RZ ;  /* 0x00000002282b7824 */ /* 0x000fe200078e00ff */
[----:B------:R-:W-:-:S02]  /*8870*/  SHF.L.U64.HI R20, R41, 0x1, R8 ;  /* 0x0000000129147819 */ /* 0x000fc40000010208 */
[----:B------:R-:W-:Y:S01]  /*8880*/  SHF.L.U64.HI R4, R42, 0x1, R4 ;  /* 0x000000012a047819 */ /* 0x000fe20000010204 */
[C---:B------:R-:W-:Y:S01]  /*8890*/  IMAD.SHL.U32 R7, R15.reuse, 0x2, RZ ;  /* 0x000000020f077824 */ /* 0x040fe200078e00ff */
[-C--:B0-----:R-:W-:Y:S02]  /*88a0*/  @!P3 IADD3 R8, P5, R14, R9.reuse, RZ ;  /* 0x000000090e08b210 */ /* 0x081fe40007fbe0ff */
[----:B------:R-:W-:Y:S02]  /*88b0*/  @!P3 IADD3 R10, P4, R0, R9, RZ ;  /* 0x00000009000ab210 */ /* 0x000fe40007f9e0ff */
[----:B------:R-:W-:Y:S01]  /*88c0*/  ISETP.GE.AND P0, PT, R15, UR4, PT ;  /* 0x000000040f007c0c */ /* 0x000fe2000bf06270 */
[--C-:B------:R-:W-:Y:S01]  /*88d0*/  @!P3 IMAD.X R9, R5, 0x1, R4.reuse, P5 ;  /* 0x000000010509b824 */ /* 0x100fe200028e0604 */
[----:B------:R-:W-:Y:S01]  /*88e0*/  @!P2 IADD3 R46, P5, R14, R47, RZ ;  /* 0x0000002f0e2ea210 */ /* 0x000fe20007fbe0ff */
[----:B------:R-:W-:Y:S01]  /*88f0*/  @!P3 IMAD.X R11, R3, 0x1, R4, P4 ;  /* 0x00000001030bb824 */ /* 0x000fe200020e0604 */
[----:B------:R-:W-:-:S02]  /*8900*/  SHF.R.S32.HI R6, RZ, 0x1f, R40 ;  /* 0x0000001fff067819 */ /* 0x000fc40000011428 */
[----:B------:R-:W-:Y:S01]  /*8910*/  @!P2 IADD3 R48, P4, R0, R47, RZ ;  /* 0x0000002f0030a210 */ /* 0x000fe20007f9e0ff */
[----:B------:R-:W-:Y:S01]  /*8920*/  @!P2 IMAD.X R47, R5, 0x1, R20, P5 ;  /* 0x00000001052fa824 */ /* 0x000fe200028e0614 */
[----:B------:R-:W-:Y:S01]  /*8930*/  SHF.L.U64.HI R6, R40, 0x1, R6 ;  /* 0x0000000128067819 */ /* 0x000fe20000010206 */
[----:B------:R0:W5:Y:S01]  /*8940*/  @!P3 LD.E.64 R32, desc[UR52][R10.64] ;  /* 0x000000340a20b980 */ /* 0x000162000c101b00 */
[-C--:B------:R-:W-:Y:S01]  /*8950*/  @!P1 IADD3 R42, P5, R14, R43.reuse, RZ ;  /* 0x0000002b0e2a9210 */ /* 0x080fe20007fbe0ff */
[----:B------:R-:W-:Y:S01]  /*8960*/  @!P2 IMAD.X R49, R3, 0x1, R20, P4 ;  /* 0x000000010331a824 */ /* 0x000fe200020e0614 */
[----:B------:R-:W-:Y:S01]  /*8970*/  SHF.R.S32.HI R12, RZ, 0x1f, R15 ;  /* 0x0000001fff0c7819 */ /* 0x000fe2000001140f */
[----:B------:R1:W5:Y:S01]  /*8980*/  @!P3 LD.E.64 R34, desc[UR52][R8.64] ;  /* 0x000000340822b980 */ /* 0x000362000c101b00 */
[----:B------:R-:W-:Y:S01]  /*8990*/  @!P1 IADD3 R44, P4, R0, R43, RZ ;  /* 0x0000002b002c9210 */ /* 0x000fe20007f9e0ff */
[----:B------:R-:W-:Y:S01]  /*89a0*/  @!P1 IMAD.X R43, R5, 0x1, R6, P5 ;  /* 0x00000001052b9824 */ /* 0x000fe200028e0606 */
[----:B------:R-:W-:Y:S01]  /*89b0*/  SHF.L.U64.HI R12, R15, 0x1, R12 ;  /* 0x000000010f0c7819 */ /* 0x000fe2000001020c */
[----:B------:R-:W-:Y:S01]  /*89c0*/  IMAD.SHL.U32 R15, R50, 0x2, RZ ;  /* 0x00000002320f7824 */ /* 0x000fe200078e00ff */
[----:B------:R-:W-:Y:S01]  /*89d0*/  @!P0 IADD3 R40, P5, R0, R7, RZ ;  /* 0x0000000700288210 */ /* 0x000fe20007fbe0ff */
[----:B------:R-:W-:Y:S01]  /*89e0*/  @!P1 IMAD.X R45, R3, 0x1, R6, P4 ;  /* 0x00000001032d9824 */ /* 0x000fe200020e0606 */
[----:B------:R-:W-:-:S02]  /*89f0*/  ISETP.GE.AND P4, PT, R56, UR4, PT ;  /* 0x0000000438007c0c */ /* 0x000fc4000bf86270 */
[----:B0-----:R-:W-:Y:S01]  /*8a00*/  CS2R R10, SRZ ;  /* 0x00000000000a7805 */ /* 0x001fe2000001ff00 */
[----:B------:R-:W5:Y:S01]  /*8a10*/  @!P2 LD.E.64 R30, desc[UR52][R48.64] ;  /* 0x00000034301ea980 */ /* 0x000f62000c101b00 */
[--C-:B------:R-:W-:Y:S01]  /*8a20*/  @!P0 IMAD.X R41, R3, 0x1, R12.reuse, P5 ;  /* 0x0000000103298824 */ /* 0x100fe200028e060c */
[----:B------:R-:W-:Y:S02]  /*8a30*/  @!P0 IADD3 R6, P5, R14, R7, RZ ;  /* 0x000000070e068210 */ /* 0x000fe40007fbe0ff */
[----:B-1----:R-:W-:Y:S01]  /*8a40*/  CS2R R8, SRZ ;  /* 0x0000000000087805 */ /* 0x002fe2000001ff00 */
[----:B------:R-:W5:Y:S02]  /*8a50*/  @!P2 LD.E.64 R28, desc[UR52][R46.64] ;  /* 0x000000342e1ca980 */ /* 0x000f64000c101b00 */
[----:B------:R-:W-:Y:S01]  /*8a60*/  @!P0 IMAD.X R7, R5, 0x1, R12, P5 ;  /* 0x0000000105078824 */ /* 0x000fe200028e060c */
[----:B------:R-:W-:Y:S01]  /*8a70*/  ISETP.GE.AND P5, PT, R50, UR4, PT ;  /* 0x0000000432007c0c */ /* 0x000fe2000bfa6270 */
[----:B------:R-:W5:Y:S01]  /*8a80*/  @!P1 LD.E.64 R26, desc[UR52][R44.64] ;  /* 0x000000342c1a9980 */ /* 0x000f62000c101b00 */
[----:B------:R-:W-:-:S02]  /*8a90*/  @!P4 IMAD.MOV.U32 R12, RZ, RZ, R0 ;  /* 0x000000ffff0cc224 */ /* 0x000fc400078e0000 */
[----:B------:R-:W-:Y:S01]  /*8aa0*/  @!P4 IMAD.MOV.U32 R13, RZ, RZ, R3 ;  /* 0x000000ffff0dc224 */ /* 0x000fe200078e0003 */
[----:B------:R-:W5:Y:S01]  /*8ab0*/  @!P1 LD.E.64 R24, desc[UR52][R42.64] ;  /* 0x000000342a189980 */ /* 0x000f62000c101b00 */
[----:B------:R-:W-:Y:S02]  /*8ac0*/  @!P4 IMAD.MOV.U32 R4, RZ, RZ, R14 ;  /* 0x000000ffff04c224 */ /* 0x000fe400078e000e */
[----:B------:R-:W-:-:S04]  /*8ad0*/  @!P4 IMAD.WIDE R12, R56, 0x2, R12 ;  /* 0x00000002380cc825 */ /* 0x000fc800078e020c */
[----:B------:R-:W-:Y:S01]  /*8ae0*/  @!P4 IMAD.WIDE R20, R56, 0x2, R4 ;  /* 0x000000023814c825 */ /* 0x000fe200078e0204 */
[----:B------:R-:W-:Y:S01]  /*8af0*/  SHF.R.S32.HI R4, RZ, 0x1f, R50 ;  /* 0x0000001fff047819 */ /* 0x000fe20000011432 */
[----:B------:R0:W5:Y:S03]  /*8b00*/  @!P4 LD.E.64 R38, desc[UR52][R12.64] ;  /* 0x000000340c26c980 */ /* 0x000166000c101b00 */
[----:B------:R-:W-:Y:S01]  /*8b10*/  SHF.L.U64.HI R4, R50, 0x1, R4 ;  /* 0x0000000132047819 */ /* 0x000fe20000010204 */
[----:B------:R1:W5:Y:S01]  /*8b20*/  @!P4 LD.E.64 R36, desc[UR52][R20.64] ;  /* 0x000000341424c980 */ /* 0x000362000c101b00 */
[----:B------:R-:W-:-:S05]  /*8b30*/  @!P5 IADD3 R50, P4, R0, R15, RZ ;  /* 0x0000000f0032d210 */ /* 0x000fca0007f9e0ff */
[--C-:B------:R-:W-:Y:S01]  /*8b40*/  @!P5 IMAD.X R51, R3, 0x1, R4.reuse, P4 ;  /* 0x000000010333d824 */ /* 0x100fe200020e0604 */
[----:B------:R-:W-:Y:S02]  /*8b50*/  @!P5 IADD3 R14, P4, R14, R15, RZ ;  /* 0x0000000f0e0ed210 */ /* 0x000fe40007f9e0ff */
[----:B0-----:R-:W-:Y:S02]  /*8b60*/  CS2R R12, SRZ ;  /* 0x00000000000c7805 */ /* 0x001fe4000001ff00 */
[----:B-1----:R-:W-:Y:S01]  /*8b70*/  CS2R R20, SRZ ;  /* 0x0000000000147805 */ /* 0x002fe2000001ff00 */
[----:B------:R3:W5:Y:S01]  /*8b80*/  @!P5 LD.E.64 R10, desc[UR52][R50.64] ;  /* 0x00000034320ad980 */ /* 0x000762000c101b00 */
[----:B------:R-:W-:-:S03]  /*8b90*/  @!P5 IMAD.X R15, R5, 0x1, R4, P4 ;  /* 0x00000001050fd824 */ /* 0x000fc600020e0604 */
[----:B------:R3:W5:Y:S04]  /*8ba0*/  @!P0 LD.E.64 R12, desc[UR52][R6.64] ;  /* 0x00000034060c8980 */ /* 0x000768000c101b00 */
[----:B------:R3:W5:Y:S04]  /*8bb0*/  @!P0 LD.E.64 R20, desc[UR52][R40.64] ;  /* 0x0000003428148980 */ /* 0x000768000c101b00 */
[----:B------:R3:W5:Y:S02]  /*8bc0*/  @!P5 LD.E.64 R8, desc[UR52][R14.64] ;  /* 0x000000340e08d980 */ /* 0x000764000c101b00 */
.L_x_1458:
[----:B------:R-:W-:Y:S05]  /*8bd0*/  BSYNC B1 ;  /* 0x0000000000017941 */ /* 0x000fea0003800000 */
.L_x_1457:
[----:B------:R-:W-:Y:S01]  /*8be0*/  ULEA.HI UR4, UR37, UR37, URZ, 0x1 ;  /* 0x0000002525047291 */ /* 0x000fe2000f8f083f */
[----:B----45:R-:W-:Y:S01]  /*8bf0*/  IMAD.MOV.U32 R3, RZ, RZ, R37 ;  /* 0x000000ffff037224 */ /* 0x030fe200078e0025 */
[----:B------:R-:W-:Y:S01]  /*8c00*/  VIMNMX R52, R52, 0xc0, PT ;  /* 0x000000c034347848 */ /* 0x000fe20003fe0100 */
[----:B-1----:R-:W-:Y:S01]  /*8c10*/  IMAD.MOV.U32 R0, RZ, RZ, R36 ;  /* 0x000000ffff007224 */ /* 0x002fe200078e0024 */
[----:B------:R-:W-:Y:S01]  /*8c20*/  ULOP3.LUT UR4, UR4, 0xfffffffe, URZ, 0xc0, !UPT ;  /* 0xfffffffe04047892 */ /* 0x000fe2000f8ec03f */
[----:B------:R-:W-:Y:S01]  /*8c30*/  IMAD.MOV.U32 R4, RZ, RZ, R34 ;  /* 0x000000ffff047224 */ /* 0x000fe200078e0022 */
[----:B0--3--:R-:W-:Y:S01]  /*8c40*/  PRMT R14, R14, 0x5410, R3 ;  /* 0x000054100e0e7816 */ /* 0x009fe20000000003 */
[----:B------:R-:W-:Y:S01]  /*8c50*/  IMAD.MOV.U32 R5, RZ, RZ, R29 ;  /* 0x000000ffff057224 */ /* 0x000fe200078e001d */
        /* <DEDUP_REMOVED lines=32> */
[----:B--2---:R-:W-:Y:S01]  /*8e60*/  PRMT R41, R41, 0x5410, R0 ;  /* 0x0000541029297816 */ /* 0x004fe20000000000 */
        /* <DEDUP_REMOVED lines=8> */
[----:B------:R-:W-:Y:S01]  /*8ef0*/  PRMT R48, R0, 0x7610, R48 ;  /* 0x0000761000307816 */ /* 0x000fe20000000030 */
[----:B------:R-:W-:Y:S01]  /*8f00*/  IMAD.MOV.U32 R0, RZ, RZ, R10 ;  /* 0x000000ffff007224 */ /* 0x000fe200078e000a */
[----:B------:R-:W-:Y:S01]  /*8f10*/  PRMT R49, R4, 0x7610, R49 ;  /* 0x0000761004317816 */ /* 0x000fe20000000031 */
[----:B------:R-:W-:Y:S01]  /*8f20*/  IMAD.MOV.U32 R4, RZ, RZ, R11 ;  /* 0x000000ffff047224 */ /* 0x000fe200078e000b */
[----:B------:R-:W-:-:S02]  /*8f30*/  PRMT R44, R5, 0x7610, R44 ;  /* 0x00007610052c7816 */ /* 0x000fc4000000002c */
[----:B------:R-:W-:Y:S01]  /*8f40*/  PRMT R45, R6, 0x7610, R45 ;  /* 0x00007610062d7816 */ /* 0x000fe2000000002d */
[----:B0-----:R-:W-:Y:S06]  /*8f50*/  @!P0 BRA `(.L_x_1460) ;  /* 0x000001a400008947 */ /* 0x001fec0003800000 */
.L_x_1739:
[----:B------:R-:W-:Y:S05]  /*8f60*/  BSYNC B1 ;  /* 0x0000000000017941 */ /* 0x000fea0003800000 */
.L_x_1459:
[----:B------:R-:W-:Y:S02]  /*8f70*/  PRMT R40, R0, 0x7610, R40 ;  /* 0x0000761000287816 */ /* 0x000fe40000000028 */
[----:B------:R-:W-:Y:S01]  /*8f80*/  PRMT R41, R4, 0x7610, R41 ;  /* 0x0000761004297816 */ /* 0x000fe20000000029 */
[----:B------:R-:W-:Y:S06]  /*8f90*/  @P1 BRA `(.L_x_1461) ;  /* 0x00000034000c1947 */ /* 0x000fec0003800000 */
[----:B------:R-:W2:Y:S01]  /*8fa0*/  LDL.64 R60, [R1+0x18] ;  /* 0x00001800013c7983 */ /* 0x000ea20000100a00 */
[----:B------:R-:W2:Y:S03]  /*8fb0*/  LDC R4, c[0x0][0x3f4] ;  /* 0x0000fd00ff047b82 */ /* 0x000ea60000000800 */
[----:B------:R-:W0:Y:S04]  /*8fc0*/  LDL R58, [R1+0x6c] ;  /* 0x00006c00013a7983 */ /* 0x000e280000100800 */
[----:B------:R-:W3:Y:S04]  /*8fd0*/  LDL R57, [R1+0x5c] ;  /* 0x00005c0001397983 */ /* 0x000ee80000100800 */
[----:B------:R-:W4:Y:S04]  /*8fe0*/  LDL R55, [R1+0x50] ;  /* 0x0000500001377983 */ /* 0x000f280000100800 */
[----:B------:R-:W5:Y:S04]  /*8ff0*/  LDL R54, [R1+0x58] ;  /* 0x0000580001367983 */ /* 0x000f680000100800 */
[----:B------:R-:W5:Y:S04]  /*9000*/  LDL R7, [R1+0x4c] ;  /* 0x00004c0001077983 */ /* 0x000f680000100800 */
[----:B------:R-:W5:Y:S01]  /*9010*/  LDL R6, [R1+0x60] ;  /* 0x0000600001067983 */ /* 0x000f620000100800 */
[----:B------:R-:W1:Y:S01]  /*9020*/  S2R R5, SR_TID.X ;  /* 0x0000000000057919 */ /* 0x000e620000002100 */
[----:B------:R-:W-:Y:S01]  /*9030*/  BSSY B1, `(.L_x_1462) ;  /* 0x0000041000017945 */ /* 0x000fe20003800000 */
[----:B-1----:R-:W-:-:S05]  /*9040*/  VIADD R5, R5, 0xffffff80 ;  /* 0xffffff8005057836 */ /* 0x002fca0000000000 */
[----:B------:R-:W-:-:S04]  /*9050*/  SHF.R.S32.HI R0, RZ, 0x1f, R5 ;  /* 0x0000001fff007819 */ /* 0x000fc80000011405 */
[----:B------:R-:W-:-:S04]  /*9060*/  LEA.HI R0, R0, R5, RZ, 0x2 ;  /* 0x0000000500007211 */ /* 0x000fc800078f10ff */
[--C-:B------:R-:W-:Y:S02]  /*9070*/  SHF.R.S32.HI R5, RZ, 0x2, R0.reuse ;  /* 0x00000002ff057819 */ /* 0x100fe40000011400 */
[----:B------:R-:W-:-:S04]  /*9080*/  SHF.R.S32.HI R0, RZ, 0x1f, R0 ;  /* 0x0000001fff007819 */ /* 0x000fc80000011400 */
[----:B------:R-:W-:-:S04]  /*9090*/  LEA.HI R0, R0, R5, RZ, 0x2 ;  /* 0x0000000500007211 */ /* 0x000fc800078f10ff */
[----:B------:R-:W-:-:S05]  /*90a0*/  LOP3.LUT R0, R0, 0xfffffffc, RZ, 0xc0, !PT ;  /* 0xfffffffc00007812 */ /* 0x000fca00078ec0ff */
[----:B------:R-:W-:-:S05]  /*90b0*/  IMAD.IADD R5, R5, 0x1, -R0 ;  /* 0x0000000105057824 */ /* 0x000fca00078e0a00 */
[----:B------:R-:W-:Y:S02]  /*90c0*/  LOP3.LUT P0, RZ, R5, 0x2, RZ, 0xc0, !PT ;  /* 0x0000000205ff7812 */ /* 0x000fe4000780c0ff */
[----:B--2---:R-:W-:Y:S01]  /*90d0*/  ISETP.GE.AND P6, PT, R60, R4, PT ;  /* 0x000000043c00720c */ /* 0x004fe20003fc6270 */
[----:B0-----:R-:W-:-:S04]  /*90e0*/  IMAD R3, R58, 0x2, R2 ;  /* 0x000000023a037824 */ /* 0x001fc800078e0202 */
[----:B------:R-:W-:Y:S01]  /*90f0*/  VIADD R0, R3, 0x20 ;  /* 0x0000002003007836 */ /* 0x000fe20000000000 */
[-C--:B---3--:R-:W-:Y:S02]  /*9100*/  ISETP.GE.AND P1, PT, R57, R4.reuse, PT ;  /* 0x000000043900720c */ /* 0x088fe40003f26270 */
[-C--:B----4-:R-:W-:Y:S02]  /*9110*/  ISETP.GE.AND P2, PT, R55, R4.reuse, PT ;  /* 0x000000043700720c */ /* 0x090fe40003f46270 */
[-C--:B-----5:R-:W-:Y:S02]  /*9120*/  ISETP.GE.AND P3, PT, R54, R4.reuse, PT ;  /* 0x000000043600720c */ /* 0x0a0fe40003f66270 */
[-C--:B------:R-:W-:Y:S02]  /*9130*/  ISETP.GE.AND P4, PT, R7, R4.reuse, PT ;  /* 0x000000040700720c */ /* 0x080fe40003f86270 */
[----:B------:R-:W-:Y:S01]  /*9140*/  ISETP.GE.AND P5, PT, R6, R4, PT ;  /* 0x000000040600720c */ /* 0x000fe20003fa6270 */
[----:B------:R-:W-:-:S12]  /*9150*/  @P6 BRA `(.L_x_1463) ;  /* 0x0000000000b86947 */ /* 0x000fd80003800000 */
[----:B------:R-:W0:Y:S01]  /*9160*/  LDS.128 R4, [R3+0xc400] ;  /* 0x00c4000003047984 */ /* 0x000e220000000c00 */
[----:B------:R-:W-:Y:S02]  /*9170*/  SHF.R.U32.HI R58, RZ, 0x10, R37 ;  /* 0x00000010ff3a7819 */ /* 0x000fe40000011625 */
[----:B------:R-:W-:Y:S02]  /*9180*/  SHF.R.U32.HI R55, RZ, 0x10, R39 ;  /* 0x00000010ff377819 */ /* 0x000fe40000011627 */
[----:B------:R-:W-:Y:S02]  /*9190*/  PRMT R58, R14, 0x5432, R58 ;  /* 0x000054320e3a7816 */ /* 0x000fe4000000003a */
[----:B------:R-:W-:Y:S02]  /*91a0*/  SHF.R.U64 R57, R36, 0x10, R37 ;  /* 0x0000001024397819 */ /* 0x000fe40000001225 */
[----:B------:R-:W-:Y:S01]  /*91b0*/  PRMT R55, R59, 0x5410, R55 ;  /* 0x000054103b377816 */ /* 0x000fe20000000037 */
[----:B------:R-:W-:Y:S01]  /*91c0*/  IMAD.U32 R59, R58, 0x10000, RZ ;  /* 0x000100003a3b7824 */ /* 0x000fe200078e00ff */
[----:B------:R-:W-:-:S02]  /*91d0*/  SHF.R.U64 R54, R38, 0x10, R39 ;  /* 0x0000001026367819 */ /* 0x000fc40000001227 */
[----:B------:R-:W-:Y:S01]  /*91e0*/  PRMT R57, R56, 0x5410, R57 ;  /* 0x0000541038397816 */ /* 0x000fe20000000039 */
[C---:B------:R-:W-:Y:S01]  /*91f0*/  IMAD.U32 R56, R55.reuse, 0x10000, RZ ;  /* 0x0001000037387824 */ /* 0x040fe200078e00ff */
[----:B------:R-:W-:Y:S02]  /*9200*/  LOP3.LUT R58, R58, 0xffff0000, RZ, 0xc0, !PT ;  /* 0xffff00003a3a7812 */ /* 0x000fe400078ec0ff */
[----:B------:R-:W-:Y:S02]  /*9210*/  LOP3.LUT R55, R55, 0xffff0000, RZ, 0xc0, !PT ;  /* 0xffff000037377812 */ /* 0x000fe400078ec0ff */
[----:B------:R-:W-:Y:S02]  /*9220*/  PRMT R54, R40, 0x5432, R54 ;  /* 0x0000543228367816 */ /* 0x000fe40000000036 */
[C---:B0-----:R-:W-:Y:S01]  /*9230*/  LOP3.LUT R37, R6.reuse, 0xffff0000, RZ, 0xc0, !PT ;  /* 0xffff000006257812 */ /* 0x041fe200078ec0ff */
[----:B------:R-:W-:Y:S01]  /*9240*/  IMAD.U32 R36, R6, 0x10000, RZ ;  /* 0x0001000006247824 */ /* 0x000fe200078e00ff */
[C---:B------:R-:W-:Y:S01]  /*9250*/  LOP3.LUT R39, R7.reuse, 0xffff0000, RZ, 0xc0, !PT ;  /* 0xffff000007277812 */ /* 0x040fe200078ec0ff */
[----:B------:R-:W-:-:S02]  /*9260*/  IMAD.U32 R38, R7, 0x10000, RZ ;  /* 0x0001000007267824 */ /* 0x000fc400078e00ff */
[CC--:B------:R-:W-:Y:S01]  /*9270*/  FMUL.FTZ R61, R37.reuse, R59.reuse ;  /* 0x0000003b253d7220 */ /* 0x0c0fe20000410000 */
[----:B------:R-:W-:Y:S01]  /*9280*/  FMUL.FTZ R60, R37, R56 ;  /* 0x00000038253c7220 */ /* 0x000fe20000410000 */
[----:B------:R-:W-:Y:S01]  /*9290*/  FMUL.FTZ R37, R39, R58 ;  /* 0x0000003a27257220 */ /* 0x000fe20000410000 */
[----:B------:R-:W-:Y:S02]  /*92a0*/  IMAD.U32 R6, R4, 0x10000, RZ ;  /* 0x0001000004067824 */ /* 0x000fe400078e00ff */
[C---:B------:R-:W-:Y:S01]  /*92b0*/  FFMA.FTZ R61, R36.reuse, R56, -R61 ;  /* 0x00000038243d7223 */ /* 0x040fe2000001083d */
[----:B------:R-:W-:Y:S01]  /*92c0*/  FFMA.FTZ R60, R36, R59, R60 ;  /* 0x0000003b243c7223 */ /* 0x000fe2000001003c */
[-C--:B------:R-:W-:Y:S01]  /*92d0*/  FFMA.FTZ R59, R38, R55.reuse, -R37 ;  /* 0x00000037263b7223 */ /* 0x080fe20000010825 */
[C---:B------:R-:W-:Y:S01]  /*92e0*/  IMAD.U32 R7, R5.reuse, 0x10000, RZ ;  /* 0x0001000005077824 */ /* 0x040fe200078e00ff */
[----:B------:R-:W-:Y:S01]  /*92f0*/  LOP3.LUT R4, R4, 0xffff0000, RZ, 0xc0, !PT ;  /* 0xffff000004047812 */ /* 0x000fe200078ec0ff */
[C---:B------:R-:W-:Y:S01]  /*9300*/  IMAD.U32 R37, R54.reuse, 0x10000, RZ ;  /* 0x0001000036257824 */ /* 0x040fe200078e00ff */
[----:B------:R-:W-:Y:S01]  /*9310*/  LOP3.LUT R5, R5, 0xffff0000, RZ, 0xc0, !PT ;  /* 0xffff000005057812 */ /* 0x000fe200078ec0ff */
[----:B------:R-:W-:Y:S01]  /*9320*/  FMUL.FTZ R63, R39, R55 ;  /* 0x00000037273f7220 */ /* 0x000fe20000410000 */
[C---:B------:R-:W-:Y:S01]  /*9330*/  LOP3.LUT R36, R57.reuse, 0xffff0000, RZ, 0xc0, !PT ;  /* 0xffff000039247812 */ /* 0x040fe200078ec0ff */
[----:B------:R-:W-:Y:S01]  /*9340*/  IMAD.U32 R39, R57, 0x10000, RZ ;  /* 0x0001000039277824 */ /* 0x000fe200078e00ff */
[----:B------:R-:W-:Y:S01]  /*9350*/  LOP3.LUT R54, R54, 0xffff0000, RZ, 0xc0, !PT ;  /* 0xffff000036367812 */ /* 0x000fe200078ec0ff */
[----:B------:R-:W-:Y:S01]  /*9360*/  FFMA.FTZ R58, R38, R58, R63 ;  /* 0x0000003a263a7223 */ /* 0x000fe2000001003f */
[C---:B------:R-:W-:Y:S01]  /*9370*/  FMUL.FTZ R38, R4.reuse, R37 ;  /* 0x0000002504267220 */ /* 0x040fe20000410000 */
[-C--:B------:R-:W-:Y:S01]  /*9380*/  FMUL.FTZ R55, R4, R39.reuse ;  /* 0x0000002704377220 */ /* 0x080fe20000410000 */
[C---:B------:R-:W-:Y:S01]  /*9390*/  FMUL.FTZ R56, R5.reuse, R36 ;  /* 0x0000002405387220 */ /* 0x040fe20000410000 */
[-C--:B------:R-:W-:Y:S01]  /*93a0*/  FMUL.FTZ R57, R5, R54.reuse ;  /* 0x0000003605397220 */ /* 0x080fe20000410000 */
[C---:B------:R-:W-:Y:S01]  /*93b0*/  FFMA.FTZ R39, R6.reuse, R39, R38 ;  /* 0x0000002706277223 */ /* 0x040fe20000010026 */
[----:B------:R-:W-:Y:S01]  /*93c0*/  FFMA.FTZ R4, R6, R37, -R55 ;  /* 0x0000002506047223 */ /* 0x000fe20000010837 */
[C---:B------:R-:W-:Y:S01]  /*93d0*/  FFMA.FTZ R5, R7.reuse, R54, -R56 ;  /* 0x0000003607057223 */ /* 0x040fe20000010838 */
[----:B------:R-:W-:Y:S01]  /*93e0*/  FFMA.FTZ R36, R7, R36, R57 ;  /* 0x0000002407247223 */ /* 0x000fe20000010039 */
[----:B------:R-:W-:-:S02]  /*93f0*/  F2FP.BF16.F32.PACK_AB R6, R60, R61 ;  /* 0x0000003d3c06723e */ /* 0x000fc400000010ff */
[----:B------:R-:W-:Y:S02]  /*9400*/  F2FP.BF16.F32.PACK_AB R7, R58, R59 ;  /* 0x0000003b3a07723e */ /* 0x000fe400000010ff */
[----:B------:R-:W-:Y:S02]  /*9410*/  F2FP.BF16.F32.PACK_AB R4, R39, R4 ;  /* 0x000000042704723e */ /* 0x000fe400000010ff */
[----:B------:R-:W-:-:S05]  /*9420*/  F2FP.BF16.F32.PACK_AB R5, R36, R5 ;  /* 0x000000052405723e */ /* 0x000fca00000010ff */
[----:B------:R0:W-:Y:S02]  /*9430*/  STS.128 [R3+0xc400], R4 ;  /* 0x00c4000403007388 */ /* 0x0001e40000000c00 */
.L_x_1463:
[----:B------:R-:W-:Y:S05]  /*9440*/  BSYNC B1 ;  /* 0x0000000000017941 */ /* 0x000fea0003800000 */
.L_x_1462:
        /* <DEDUP_REMOVED lines=13> */
[----:B------:R-:W-:Y:S02]  /*9520*/  LOP3.LUT R37, R37, 0xffff0000, RZ, 0xc0, !PT ;  /* 0xffff000025257812 */ /* 0x000fe400078ec0ff */
[----:B------:R-:W-:Y:S02]  /*9530*/  PRMT R36, R41, 0x5432, R36 ;  /* 0x0000543229247816 */ /* 0x000fe40000000024 */
[----:B------:R-:W-:Y:S02]  /*9540*/  PRMT R39, R62, 0x5410, R39 ;  /* 0x000054103e277816 */ /* 0x000fe40000000027 */
[C---:B0-----:R-:W-:Y:S01]  /*9550*/  LOP3.LUT R33, R6.reuse, 0xffff0000, RZ, 0xc0, !PT ;  /* 0xffff000006217812 */ /* 0x041fe200078ec0ff */
[----:B------:R-:W-:Y:S01]  /*9560*/  IMAD.U32 R32, R6, 0x10000, RZ ;  /* 0x0001000006207824 */ /* 0x000fe200078e00ff */
[C---:B------:R-:W-:Y:S01]  /*9570*/  LOP3.LUT R35, R7.reuse, 0xffff0000, RZ, 0xc0, !PT ;  /* 0xffff000007237812 */ /* 0x040fe200078ec0ff */
[----:B------:R-:W-:Y:S02]  /*9580*/  IMAD.U32 R34, R7, 0x10000, RZ ;  /* 0x0001000007227824 */ /* 0x000fe400078e00ff */
[C---:B------:R-:W-:Y:S01]  /*9590*/  FMUL.FTZ R57, R33.reuse, R55 ;  /* 0x0000003721397220 */ /* 0x040fe20000410000 */
[----:B------:R-:W-:Y:S01]  /*95a0*/  FMUL.FTZ R56, R33, R38 ;  /* 0x0000002621387220 */ /* 0x000fe20000410000 */
[----:B------:R-:W-:Y:S01]  /*95b0*/  FMUL.FTZ R33, R35, R54 ;  /* 0x0000003623217220 */ /* 0x000fe20000410000 */
[----:B------:R-:W-:-:S02]  /*95c0*/  IMAD.U32 R6, R4, 0x10000, RZ ;  /* 0x0001000004067824 */ /* 0x000fc400078e00ff */
        /* <DEDUP_REMOVED lines=25> */
.L_x_1465:
[----:B------:R-:W-:Y:S05]  /*9760*/  BSYNC B1 ;  /* 0x0000000000017941 */ /* 0x000fea0003800000 */
.L_x_1464:
        /* <DEDUP_REMOVED lines=48> */
.L_x_1467:
[----:B------:R-:W-:Y:S05]  /*9a70*/  BSYNC B1 ;  /* 0x0000000000017941 */ /* 0x000fea0003800000 */
.L_x_1466:
[----:B------:R-:W-:Y:S04]  /*9a80*/  BSSY B1, `(.L_x_1468) ;  /* 0x0000030000017945 */ /* 0x000fe80003800000 */
[----:B------:R-:W-:Y:S05]  /*9a90*/  @P3 BRA `(.L_x_1469) ;  /* 0x0000000000b83947 */ /* 0x000fea0003800000 */
[----:B012---:R-:W0:Y:S01]  /*9aa0*/  LDS.128 R4, [R0+0xf400] ;  /* 0x00f4000000047984 */ /* 0x007e220000000c00 */
[--C-:B------:R-:W-:Y:S02]  /*9ab0*/  SHF.R.U64 R29, R26, 0x10, R27.reuse ;  /* 0x000000101a1d7819 */ /* 0x100fe4000000121b */
[----:B------:R-:W-:Y:S02]  /*9ac0*/  SHF.R.U32.HI R26, RZ, 0x10, R27 ;  /* 0x00000010ff1a7819 */ /* 0x000fe4000001161b */
[--C-:B------:R-:W-:Y:S02]  /*9ad0*/  SHF.R.U64 R27, R24, 0x10, R25.reuse ;  /* 0x00000010181b7819 */ /* 0x100fe40000001219 */
[----:B------:R-:W-:Y:S02]  /*9ae0*/  SHF.R.U32.HI R24, RZ, 0x10, R25 ;  /* 0x00000010ff187819 */ /* 0x000fe40000011619 */
[----:B------:R-:W-:Y:S02]  /*9af0*/  PRMT R49, R49, 0x5410, R26 ;  /* 0x0000541031317816 */ /* 0x000fe4000000001a */
[----:B------:R-:W-:-:S02]  /*9b00*/  PRMT R47, R47, 0x5410, R24 ;  /* 0x000054102f2f7816 */ /* 0x000fc40000000018 */
[----:B------:R-:W-:Y:S01]  /*9b10*/  PRMT R48, R48, 0x5410, R29 ;  /* 0x0000541030307816 */ /* 0x000fe2000000001d */
[----:B------:R-:W-:Y:S01]  /*9b20*/  IMAD.U32 R28, R49, 0x10000, RZ ;  /* 0x00010000311c7824 */ /* 0x000fe200078e00ff */
[----:B------:R-:W-:Y:S01]  /*9b30*/  PRMT R46, R46, 0x5410, R27 ;  /* 0x000054102e2e7816 */ /* 0x000fe2000000001b */
[C---:B------:R-:W-:Y:S01]  /*9b40*/  IMAD.U32 R29, R47.reuse, 0x10000, RZ ;  /* 0x000100002f1d7824 */ /* 0x040fe200078e00ff */
[----:B------:R-:W-:Y:S02]  /*9b50*/  LOP3.LUT R47, R47, 0xffff0000, RZ, 0xc0, !PT ;  /* 0xffff00002f2f7812 */ /* 0x000fe400078ec0ff */
[----:B------:R-:W-:Y:S02]  /*9b60*/  LOP3.LUT R49, R49, 0xffff0000, RZ, 0xc0, !PT ;  /* 0xffff000031317812 */ /* 0x000fe400078ec0ff */
[C---:B0-----:R-:W-:Y:S01]  /*9b70*/  LOP3.LUT R25, R6.reuse, 0xffff0000, RZ, 0xc0, !PT ;  /* 0xffff000006197812 */ /* 0x041fe200078ec0ff */
[----:B------:R-:W-:Y:S01]  /*9b80*/  IMAD.U32 R24, R6, 0x10000, RZ ;  /* 0x0001000006187824 */ /* 0x000fe200078e00ff */
[C---:B------:R-:W-:Y:S01]  /*9b90*/  LOP3.LUT R27, R7.reuse, 0xffff0000, RZ, 0xc0, !PT ;  /* 0xffff0000071b7812 */ /* 0x040fe200078ec0ff */
[----:B------:R-:W-:-:S02]  /*9ba0*/  IMAD.U32 R26, R7, 0x10000, RZ ;  /* 0x00010000071a7824 */ /* 0x000fc400078e00ff */
[CC--:B------:R-:W-:Y:S01]  /*9bb0*/  FMUL.FTZ R30, R25.reuse, R28.reuse ;  /* 0x0000001c191e7220 */ /* 0x0c0fe20000410000 */
[----:B------:R-:W-:Y:S01]  /*9bc0*/  FMUL.FTZ R31, R25, R29 ;  /* 0x0000001d191f7220 */ /* 0x000fe20000410000 */
[C---:B------:R-:W-:Y:S01]  /*9bd0*/  FMUL.FTZ R25, R27.reuse, R47 ;  /* 0x0000002f1b197220 */ /* 0x040fe20000410000 */
[----:B------:R-:W-:Y:S02]  /*9be0*/  IMAD.U32 R6, R4, 0x10000, RZ ;  /* 0x0001000004067824 */ /* 0x000fe400078e00ff */
[----:B------:R-:W-:Y:S01]  /*9bf0*/  FFMA.FTZ R33, R24, R29, R30 ;  /* 0x0000001d18217223 */ /* 0x000fe2000001001e */
[-C--:B------:R-:W-:Y:S01]  /*9c00*/  FMUL.FTZ R29, R27, R49.reuse ;  /* 0x000000311b1d7220 */ /* 0x080fe20000410000 */
[----:B------:R-:W-:Y:S01]  /*9c10*/  FFMA.FTZ R49, R26, R49, -R25 ;  /* 0x000000311a317223 */ /* 0x000fe20000010819 */
        /* <DEDUP_REMOVED lines=22> */
.L_x_1469:
[----:B------:R-:W-:Y:S05]  /*9d80*/  BSYNC B1 ;  /* 0x0000000000017941 */ /* 0x000fea0003800000 */
.L_x_1468:
        /* <DEDUP_REMOVED lines=48> */
.L_x_1471:
[----:B------:R-:W-:Y:S05]  /*a090*/  BSYNC B1 ;  /* 0x0000000000017941 */ /* 0x000fea0003800000 */
.L_x_1470:
        /* <DEDUP_REMOVED lines=48> */
.L_x_1455:
[----:B------:R-:W3:Y:S01]  /*a3a0*/  LDC R9, c[0x0][0x448] ;  /* 0x00011200ff097b82 */ /* 0x000ee20000000800 */
[----:B------:R-:W-:Y:S01]  /*a3b0*/  ULDC.64 UR4, c[0x0][0x3f8] ;  /* 0x0000fe0000047ab9 */ /* 0x000fe20000000a00 */
[----:B------:R-:W-:Y:S01]  /*a3c0*/  ULDC.64 UR6, c[0x0][0x408] ;  /* 0x0001020000067ab9 */ /* 0x000fe20000000a00 */
        /* <DEDUP_REMOVED lines=8> */
[----:B----4-:R-:W-:Y:S01]  /*a450*/  @P0 SHF.R.U32.HI R3, RZ, R5, R0 ;  /* 0x00000005ff030219 */ /* 0x010fe20000011600 */
[----:B------:R-:W-:-:S03]  /*a460*/  IMAD.MOV.U32 R5, RZ, RZ, R27 ;  /* 0x000000ffff057224 */ /* 0x000fc600078e001b */
        /* <DEDUP_REMOVED lines=18> */
[----:B------:R-:W0:Y:S04]  /*a590*/  SHFL.IDX PT, R0, R0, RZ, 0x1e1f ;  /* 0x001e1fff00007589 */ /* 0x000e2800000e0000 */
[----:B------:R-:W0:Y:S04]  /*a5a0*/  SHFL.IDX PT, R21, R21, RZ, 0x1e1f ;  /* 0x001e1fff15157589 */ /* 0x000e2800000e0000 */
[----:B---3--:R-:W0:Y:S02]  /*a5b0*/  SHFL.IDX PT, R20, R20, RZ, 0x1e1f ;  /* 0x001e1fff14147589 */ /* 0x008e2400000e0000 */
.L_x_1745:
[----:B------:R-:W-:Y:S01]  /*a5c0*/  IMAD R9, R140, R9, RZ ;  /* 0x000000098c097224 */ /* 0x000fe200078e02ff */
[----:B------:R-:W-:Y:S01]  /*a5d0*/  BSSY B1, `(.L_x_1473) ;  /* 0x0000038000017945 */ /* 0x000fe20003800000 */
[----:B------:R-:W-:Y:S02]  /*a5e0*/  CS2R R4, SRZ ;  /* 0x0000000000047805 */ /* 0x000fe4000001ff00 */
[----:B------:R-:W-:Y:S01]  /*a5f0*/  CS2R R6, SRZ ;  /* 0x0000000000067805 */ /* 0x000fe2000001ff00 */
[----:B------:R-:W-:Y:S01]  /*a600*/  IMAD R48, R33, -0xc0, R9 ;  /* 0xffffff4021307824 */ /* 0x000fe200078e0209 */
[----:B------:R-:W-:Y:S02]  /*a610*/  ISETP.GE.AND P0, PT, R10, R9, PT ;  /* 0x000000090a00720c */ /* 0x000fe40003f06270 */
[----:B------:R-:W-:Y:S02]  /*a620*/  CS2R R8, SRZ ;  /* 0x0000000000087805 */ /* 0x000fe4000001ff00 */
[----:B------:R-:W-:-:S02]  /*a630*/  CS2R R10, SRZ ;  /* 0x00000000000a7805 */ /* 0x000fc4000001ff00 */
[----:B------:R-:W-:Y:S02]  /*a640*/  CS2R R12, SRZ ;  /* 0x00000000000c7805 */ /* 0x000fe4000001ff00 */
[----:B0-----:R-:W-:Y:S02]  /*a650*/  CS2R R14, SRZ ;  /* 0x00000000000e7805 */ /* 0x001fe4000001ff00 */
        /* <DEDUP_REMOVED lines=9> */
[----:B------:R-:W2:Y:S01]  /*a6f0*/  LDL R37, [R1+0x30] ;  /* 0x0000300001257983 */ /* 0x000ea20000100800 */
[C---:B------:R-:W-:Y:S01]  /*a700*/  VIADD R5, R16.reuse, 0x20 ;  /* 0x0000002010057836 */ /* 0x040fe20000000000 */
[C---:B------:R-:W-:Y:S01]  /*a710*/  ISETP.GE.AND P2, PT, R16.reuse, UR4, PT ;  /* 0x0000000410007c0c */ /* 0x040fe2000bf46270 */
[----:B------:R-:W-:-:S03]  /*a720*/  VIADD R4, R16, 0x10 ;  /* 0x0000001010047836 */ /* 0x000fc60000000000 */
[----:B------:R-:W-:Y:S02]  /*a730*/  ISETP.GE.AND P4, PT, R5, UR4, PT ;  /* 0x0000000405007c0c */ /* 0x000fe4000bf86270 */
[----:B------:R-:W-:Y:S01]  /*a740*/  ISETP.GE.AND P3, PT, R4, UR4, PT ;  /* 0x0000000404007c0c */ /* 0x000fe2000bf66270 */
[----:B------:R-:W-:-:S06]  /*a750*/  IMAD.MOV.U32 R4, RZ, RZ, R0 ;  /* 0x000000ffff047224 */ /* 0x000fcc00078e0000 */
[----:B------:R-:W-:Y:S02]  /*a760*/  @!P2 IMAD.SHL.U32 R39, R16, 0x2, RZ ;  /* 0x000000021027a824 */ /* 0x000fe400078e00ff */
[----:B----4-:R-:W-:-:S03]  /*a770*/  IMAD.MOV.U32 R5, RZ, RZ, R3 ;  /* 0x000000ffff057224 */ /* 0x010fc600078e0003 */
[----:B------:R-:W-:Y:S02]  /*a780*/  @!P2 IADD3 R38, P1, R20, R39, RZ ;  /* 0x000000271426a210 */ /* 0x000fe40007f3e0ff */
        /* <DEDUP_REMOVED lines=11> */
[----:B---3--:R-:W-:Y:S01]  /*a840*/  @!P4 IMAD.SHL.U32 R47, R36, 0x8, RZ ;  /* 0x00000008242fc824 */ /* 0x008fe200078e00ff */
[----:B------:R-:W-:-:S02]  /*a850*/  @!P2 IADD3 R36, P0, R0, R39, RZ ;  /* 0x000000270024a210 */ /* 0x000fc40007f1e0ff */
[----:B------:R-:W-:Y:S01]  /*a860*/  @!P2 SHF.L.U64.HI R0, R16, 0x1, R17 ;  /* 0x000000011000a819 */ /* 0x000fe20000010211 */
[----:B--2---:R-:W-:Y:S02]  /*a870*/  @!P3 IMAD.SHL.U32 R43, R37, 0x8, RZ ;  /* 0x00000008252bb824 */ /* 0x004fe400078e00ff */
[----:B------:R-:W-:-:S04]  /*a880*/  @!P4 IMAD.WIDE R44, R47, 0x2, R4 ;  /* 0x000000022f2cc825 */ /* 0x000fc800078e0204 */
[C---:B-1----:R-:W-:Y:S01]  /*a890*/  @!P3 IMAD.WIDE R40, R43.reuse, 0x2, R4 ;  /* 0x000000022b28b825 */ /* 0x042fe200078e0204 */
[----:B------:R-:W-:Y:S01]  /*a8a0*/  CS2R R4, SRZ ;  /* 0x0000000000047805 */ /* 0x000fe2000001ff00 */
[----:B------:R0:W5:Y:S02]  /*a8b0*/  @!P4 LD.E.128 R32, desc[UR52][R44.64] ;  /* 0x000000342c20c980 */ /* 0x000164000c101d00 */
[--C-:B------:R-:W-:Y:S02]  /*a8c0*/  @!P3 IMAD.WIDE R42, R43, 0x2, R20.reuse ;  /* 0x000000022b2ab825 */ /* 0x100fe400078e0214 */
[----:B------:R0:W5:Y:S02]  /*a8d0*/  @!P3 LD.E.128 R28, desc[UR52][R40.64] ;  /* 0x00000034281cb980 */ /* 0x000164000c101d00 */
[----:B------:R-:W-:Y:S02]  /*a8e0*/  @!P4 IMAD.WIDE R46, R47, 0x2, R20 ;  /* 0x000000022f2ec825 */ /* 0x000fe400078e0214 */
[----:B------:R0:W5:Y:S02]  /*a8f0*/  @!P3 LD.E.128 R8, desc[UR52][R42.64] ;  /* 0x000000342a08b980 */ /* 0x000164000c101d00 */
[----:B------:R-:W-:-:S02]  /*a900*/  @!P2 IMAD.X R37, R3, 0x1, R0, P0 ;  /* 0x000000010325a824 */ /* 0x000fc400000e0600 */
[----:B------:R-:W-:Y:S01]  /*a910*/  @!P2 IMAD.X R39, R21, 0x1, R0, P1 ;  /* 0x000000011527a824 */ /* 0x000fe200008e0600 */
[----:B------:R0:W5:Y:S04]  /*a920*/  @!P4 LD.E.128 R12, desc[UR52][R46.64] ;  /* 0x000000342e0cc980 */ /* 0x000168000c101d00 */
[----:B------:R0:W5:Y:S04]  /*a930*/  @!P2 LD.E.128 R24, desc[UR52][R36.64] ;  /* 0x000000342418a980 */ /* 0x000168000c101d00 */
[----:B------:R0:W5:Y:S02]  /*a940*/  @!P2 LD.E.128 R4, desc[UR52][R38.64] ;  /* 0x000000342604a980 */ /* 0x000164000c101d00 */
.L_x_1474:
[----:B------:R-:W-:Y:S05]  /*a950*/  BSYNC B1 ;  /* 0x0000000000017941 */ /* 0x000fea0003800000 */
.L_x_1473:
[----:B------:R-:W4:Y:S01]  /*a960*/  S2R R0, SR_TID.X ;  /* 0x0000000000007919 */ /* 0x000f220000002100 */
[----:B------:R-:W-:Y:S01]  /*a970*/  ULEA.HI UR4, UR37, UR37, URZ, 0x1 ;  /* 0x0000002525047291 */ /* 0x000fe2000f8f083f */
[----:B-----5:R-:W-:Y:S01]  /*a980*/  IMAD.MOV.U32 R20, RZ, RZ, R6 ;  /* 0x000000ffff147224 */ /* 0x020fe200078e0006 */
[----:B------:R-:W-:Y:S01]  /*a990*/  VIMNMX R48, R48, 0xc0, PT ;  /* 0x000000c030307848 */ /* 0x000fe20003fe0100 */
[----:B0-----:R-:W-:Y:S01]  /*a9a0*/  IMAD.MOV.U32 R37, RZ, RZ, R13 ;  /* 0x000000ffff257224 */ /* 0x001fe200078e000d */
[----:B------:R-:W-:Y:S01]  /*a9b0*/  ULOP3.LUT UR4, UR4, 0xfffffffe, URZ, 0xc0, !UPT ;  /* 0xfffffffe04047892 */ /* 0x000fe2000f8ec03f */
[----:B------:R-:W-:Y:S01]  /*a9c0*/  BSSY B1, `(.L_x_1475) ;  /* 0x0000036000017945 */ /* 0x000fe20003800000 */
[----:B------:R-:W-:Y:S01]  /*a9d0*/  PRMT R45, R45, 0x5410, R20 ;  /* 0x000054102d2d7816 */ /* 0x000fe20000000014 */
[----:B------:R-:W-:Y:S01]  /*a9e0*/  IMAD.MOV.U32 R20, RZ, RZ, R8 ;  /* 0x000000ffff147224 */ /* 0x000fe200078e0008 */
[----:B------:R-:W-:-:S04]  /*a9f0*/  UIADD3 UR4, UR37, -UR4, URZ ;  /* 0x8000000425047290 */ /* 0x000fc8000fffe03f */
[----:B------:R-:W-:Y:S01]  /*aa00*/  PRMT R51, R20, 0x7610, R51 ;  /* 0x0000761014337816 */ /* 0x000fe20000000033 */
[----:B------:R-:W-:-:S05]  /*aa10*/  IMAD.MOV.U32 R20, RZ, RZ, R11 ;  /* 0x000000ffff147224 */ /* 0x000fca00078e000b */
[----:B------:R-:W-:Y:S01]  /*aa20*/  PRMT R54, R20, 0x7610, R54 ;  /* 0x0000761014367816 */ /* 0x000fe20000000036 */
[----:B------:R-:W-:Y:S02]  /*aa30*/  IMAD.MOV.U32 R20, RZ, RZ, R15 ;  /* 0x000000ffff147224 */ /* 0x000fe400078e000f */
[----:B----4-:R-:W-:Y:S02]  /*aa40*/  VIADD R3, R0, 0xffffff80 ;  /* 0xffffff8000037836 */ /* 0x010fe40000000000 */
[----:B------:R-:W-:-:S03]  /*aa50*/  IMAD.MOV.U32 R0, RZ, RZ, R4 ;  /* 0x000000ffff007224 */ /* 0x000fc600078e0004 */
[----:B------:R-:W-:Y:S01]  /*aa60*/  LEA.HI R36, R3, R3, RZ, 0x1 ;  /* 0x0000000303247211 */ /* 0x000fe200078f08ff */
[----:B------:R-:W-:Y:S01]  /*aa70*/  IMAD.MOV.U32 R3, RZ, RZ, R5 ;  /* 0x000000ffff037224 */ /* 0x000fe200078e0005 */
[----:B------:R-:W-:Y:S01]  /*aa80*/  PRMT R21, R21, 0x5410, R0 ;  /* 0x0000541015157816 */ /* 0x000fe20000000000 */
[----:B------:R-:W-:Y:S01]  /*aa90*/  IMAD.MOV.U32 R0, RZ, RZ, R7 ;  /* 0x000000ffff007224 */ /* 0x000fe200078e0007 */
[----:B------:R-:W-:Y:S02]  /*aaa0*/  SHF.R.S32.HI R36, RZ, 0x1, R36 ;  /* 0x00000001ff247819 */ /* 0x000fe40000011424 */
[----:B------:R-:W-:Y:S01]  /*aab0*/  PRMT R44, R44, 0x5410, R3 ;  /* 0x000054102c2c7816 */ /* 0x000fe20000000003 */
[----:B------:R-:W-:Y:S01]  /*aac0*/  IMAD.U32 R3, RZ, RZ, UR4 ;  /* 0x00000004ff037e24 */ /* 0x000fe2000f8e00ff */
[----:B------:R-:W-:Y:S01]  /*aad0*/  ISETP.GE.AND P1, PT, R36, R48, PT ;  /* 0x000000302400720c */ /* 0x000fe20003f26270 */
[----:B------:R-:W-:Y:S01]  /*aae0*/  IMAD.MOV.U32 R36, RZ, RZ, R9 ;  /* 0x000000ffff247224 */ /* 0x000fe200078e0009 */
[----:B------:R-:W-:Y:S01]  /*aaf0*/  PRMT R46, R46, 0x5410, R0 ;  /* 0x000054102e2e7816 */ /* 0x000fe20000000000 */
[----:B------:R-:W-:Y:S01]  /*ab00*/  IMAD.MOV.U32 R0, RZ, RZ, R10 ;  /* 0x000000ffff007224 */ /* 0x000fe200078e000a */
[----:B------:R-:W-:-:S02]  /*ab10*/  SHF.L.U32 R3, R3, 0x1f, RZ ;  /* 0x0000001f03037819 */ /* 0x000fc400000006ff */
        /* <DEDUP_REMOVED lines=32> */
.L_x_1746:
[----:B------:R-:W-:Y:S05]  /*ad20*/  BSYNC B1 ;  /* 0x0000000000017941 */ /* 0x000fea0003800000 */
.L_x_1475:
[----:B------:R-:W-:Y:S02]  /*ad30*/  PRMT R49, R0, 0x7610, R49 ;  /* 0x0000761000317816 */ /* 0x000fe40000000031 */
[----:B------:R-:W-:Y:S01]  /*ad40*/  PRMT R50, R20, 0x7610, R50 ;  /* 0x0000761014327816 */ /* 0x000fe20000000032 */
[----:B------:R-:W-:Y:S06]  /*ad50*/  @P1 BRA `(.L_x_1461) ;  /* 0x00000014009c1947 */ /* 0x000fec0003800000 */
[----:B------:R3:W5:Y:S01]  /*ad60*/  LDL R75, [R1+0x14] ;  /* 0x00001400014b7983 */ /* 0x0007620000100800 */
[----:B0-----:R-:W0:Y:S03]  /*ad70*/  LDC R3, c[0x0][0x3f4] ;  /* 0x0000fd00ff037b82 */ /* 0x001e260000000800 */
[----:B------:R3:W5:Y:S04]  /*ad80*/  LDL R73, [R1+0x20] ;  /* 0x0000200001497983 */ /* 0x0007680000100800 */
[----:B------:R3:W5:Y:S01]  /*ad90*/  LDL R71, [R1+0x24] ;  /* 0x0000240001477983 */ /* 0x0007620000100800 */
[C---:B------:R-:W-:Y:S01]  /*ada0*/  VIADD R0, R16.reuse, 0x10 ;  /* 0x0000001010007836 */ /* 0x040fe20000000000 */
[----:B------:R-:W-:Y:S01]  /*adb0*/  BSSY B1, `(.L_x_1477) ;  /* 0x0000075000017945 */ /* 0x000fe20003800000 */
[C---:B------:R-:W-:Y:S01]  /*adc0*/  VIADD R20, R16.reuse, 0x20 ;  /* 0x0000002010147836 */ /* 0x040fe20000000000 */
[----:B0-----:R-:W-:-:S02]  /*add0*/  ISETP.GE.AND P0, PT, R16, R3, PT ;  /* 0x000000031000720c */ /* 0x001fc40003f06270 */
[-C--:B------:R-:W-:Y:S02]  /*ade0*/  ISETP.GE.AND P1, PT, R0, R3.reuse, PT ;  /* 0x000000030000720c */ /* 0x080fe40003f26270 */
[----:B------:R-:W-:-:S09]  /*adf0*/  ISETP.GE.AND P2, PT, R20, R3, PT ;  /* 0x000000031400720c */ /* 0x000fd20003f46270 */
[----:B---3--:R-:W-:Y:S05]  /*ae00*/  @P0 BRA `(.L_x_1478) ;  /* 0x0000000400bc0947 */ /* 0x008fea0003800000 */
[----:B------:R-:W0:Y:S01]  /*ae10*/  S2R R36, SR_TID.X ;  /* 0x0000000000247919 */ /* 0x000e220000002100 */
[----:B------:R-:W-:Y:S02]  /*ae20*/  SHF.R.U64 R66, R4, 0x10, R5 ;  /* 0x0000001004427819 */ /* 0x000fe40000001205 */
[--C-:B------:R-:W-:Y:S02]  /*ae30*/  SHF.R.U64 R63, R24, 0x10, R25.reuse ;  /* 0x00000010183f7819 */ /* 0x100fe40000001219 */
[----:B------:R-:W-:Y:S02]  /*ae40*/  PRMT R66, R21, 0x5432, R66 ;  /* 0x0000543215427816 */ /* 0x000fe40000000042 */
[----:B------:R-:W-:Y:S02]  /*ae50*/  SHF.R.U32.HI R65, RZ, 0x10, R25 ;  /* 0x00000010ff417819 */ /* 0x000fe40000011619 */
[----:B------:R-:W-:Y:S01]  /*ae60*/  SHF.R.U64 R25, R26, 0x10, R27 ;  /* 0x000000101a197819 */ /* 0x000fe2000000121b */
[----:B------:R-:W-:Y:S01]  /*ae70*/  IMAD.U32 R67, R66, 0x10000, RZ ;  /* 0x0001000042437824 */ /* 0x000fe200078e00ff */
[----:B------:R-:W-:-:S02]  /*ae80*/  PRMT R63, R59, 0x5410, R63 ;  /* 0x000054103b3f7816 */ /* 0x000fc4000000003f */
[----:B------:R-:W-:Y:S02]  /*ae90*/  SHF.R.U32.HI R27, RZ, 0x10, R27 ;  /* 0x00000010ff1b7819 */ /* 0x000fe4000001161b */
[----:B------:R-:W-:Y:S01]  /*aea0*/  SHF.R.U32.HI R68, RZ, 0x10, R5 ;  /* 0x00000010ff447819 */ /* 0x000fe20000011605 */
[----:B------:R-:W-:Y:S01]  /*aeb0*/  IMAD.U32 R64, R63, 0x10000, RZ ;  /* 0x000100003f407824 */ /* 0x000fe200078e00ff */
[--C-:B------:R-:W-:Y:S02]  /*aec0*/  SHF.R.U64 R26, R6, 0x10, R7.reuse ;  /* 0x00000010061a7819 */ /* 0x100fe40000001207 */
[----:B------:R-:W-:Y:S02]  /*aed0*/  SHF.R.U32.HI R6, RZ, 0x10, R7 ;  /* 0x00000010ff067819 */ /* 0x000fe40000011607 */
[----:B------:R-:W-:Y:S02]  /*aee0*/  PRMT R5, R62, 0x5410, R27 ;  /* 0x000054103e057816 */ /* 0x000fe4000000001b */
[----:B------:R-:W-:-:S02]  /*aef0*/  PRMT R65, R60, 0x5410, R65 ;  /* 0x000054103c417816 */ /* 0x000fc40000000041 */
[----:B------:R-:W-:Y:S02]  /*af00*/  PRMT R68, R44, 0x5432, R68 ;  /* 0x000054322c447816 */ /* 0x000fe40000000044 */
[----:B------:R-:W-:Y:S02]  /*af10*/  PRMT R6, R46, 0x5432, R6 ;  /* 0x000054322e067816 */ /* 0x000fe40000000006 */
[----:B------:R-:W-:Y:S01]  /*af20*/  PRMT R25, R61, 0x5410, R25 ;  /* 0x000054103d197816 */ /* 0x000fe20000000019 */
[----:B------:R-:W-:Y:S01]  /*af30*/  IMAD.U32 R70, R68, 0x10000, RZ ;  /* 0x0001000044467824 */ /* 0x000fe200078e00ff */
[----:B------:R-:W-:Y:S01]  /*af40*/  LOP3.LUT R66, R66, 0xffff0000, RZ, 0xc0, !PT ;  /* 0xffff000042427812 */ /* 0x000fe200078ec0ff */
[----:B0-----:R-:W-:Y:S01]  /*af50*/  VIADD R37, R36, 0xffffff80 ;  /* 0xffffff8024257836 */ /* 0x001fe20000000000 */
[----:B------:R-:W-:Y:S01]  /*af60*/  LOP3.LUT R63, R63, 0xffff0000, RZ, 0xc0, !PT ;  /* 0xffff00003f3f7812 */ /* 0x000fe200078ec0ff */
[----:B------:R-:W-:Y:S01]  /*af70*/  IMAD.U32 R69, R6, 0x10000, RZ ;  /* 0x0001000006457824 */ /* 0x000fe200078e00ff */
[----:B------:R-:W-:-:S02]  /*af80*/  LOP3.LUT R68, R68, 0xffff0000, RZ, 0xc0, !PT ;  /* 0xffff000044447812 */ /* 0x000fc400078ec0ff */
[----:B------:R-:W-:Y:S02]  /*af90*/  LEA.HI R36, R37, R37, RZ, 0x1 ;  /* 0x0000002525247211 */ /* 0x000fe400078f08ff */
[----:B------:R-:W-:Y:S02]  /*afa0*/  PRMT R26, R45, 0x5432, R26 ;  /* 0x000054322d1a7816 */ /* 0x000fe4000000001a */
[----:B------:R-:W-:Y:S02]  /*afb0*/  LOP3.LUT R36, R36, 0xfffffffe, RZ, 0xc0, !PT ;  /* 0xfffffffe24247812 */ /* 0x000fe400078ec0ff */
[----:B------:R-:W-:-:S03]  /*afc0*/  LOP3.LUT R6, R6, 0xffff0000, RZ, 0xc0, !PT ;  /* 0xffff000006067812 */ /* 0x000fc600078ec0ff */
[----:B------:R-:W-:-:S05]  /*afd0*/  IMAD.IADD R36, R37, 0x1, -R36 ;  /* 0x0000000125247824 */ /* 0x000fca00078e0a24 */
[----:B------:R-:W-:Y:S02]  /*afe0*/  LEA.HI R0, R3, R36, RZ, 0x1d ;  /* 0x0000002403007211 */ /* 0x000fe400078fe8ff */
[----:B-----5:R-:W-:Y:S02]  /*aff0*/  LOP3.LUT R36, R75, 0x18, R16, 0xf8, !PT ;  /* 0x000000184b247812 */ /* 0x020fe400078ef810 */
[----:B------:R-:W-:Y:S01]  /*b000*/  SHF.R.S32.HI R37, RZ, 0x1f, R0 ;  /* 0x0000001fff257819 */ /* 0x000fe20000011400 */
[----:B------:R-:W-:Y:S01]  /*b010*/  IMAD.SHL.U32 R20, R0, 0x8, RZ ;  /* 0x0000000800147824 */ /* 0x000fe200078e00ff */
[----:B------:R-:W-:Y:S02]  /*b020*/  LOP3.LUT R36, R36, R73, RZ, 0x3c, !PT ;  /* 0x0000004924247212 */ /* 0x000fe400078e3cff */
[----:B------:R-:W-:Y:S02]  /*b030*/  LEA.HI R37, R37, R0, RZ, 0x2 ;  /* 0x0000000025257211 */ /* 0x000fe400078f10ff */
[----:B------:R-:W-:Y:S01]  /*b040*/  LOP3.LUT R20, R75, 0x18, R20, 0xf8, !PT ;  /* 0x000000184b147812 */ /* 0x000fe200078ef814 */
[----:B------:R-:W-:Y:S01]  /*b050*/  IMAD.IADD R0, R71, 0x1, R36 ;  /* 0x0000000147007824 */ /* 0x000fe200078e0224 */
[----:B------:R-:W-:-:S02]  /*b060*/  SHF.R.S32.HI R37, RZ, 0x2, R37 ;  /* 0x00000002ff257819 */ /* 0x000fc40000011425 */
[----:B------:R-:W-:Y:S02]  /*b070*/  LOP3.LUT R20, R20, R73, RZ, 0x3c, !PT ;  /* 0x0000004914147212 */ /* 0x000fe400078e3cff */
[----:B------:R-:W-:Y:S01]  /*b080*/  LEA R0, R0, UR40, 0x1 ;  /* 0x0000002800007c11 */ /* 0x000fe2000f8e08ff */
[----:B------:R-:W-:-:S04]  /*b090*/  IMAD R37, R37, 0x1800, R71 ;  /* 0x0000180025257824 */ /* 0x000fc800078e0247 */
[----:B--2---:R-:W-:Y:S02]  /*b0a0*/  IMAD.IADD R41, R37, 0x1, R20 ;  /* 0x0000000125297824 */ /* 0x004fe400078e0214 */
[----:B------:R-:W0:Y:S02]  /*b0b0*/  LDS.128 R36, [R0] ;  /* 0x0000000000247984 */ /* 0x000e240000000c00 */
[----:B------:R-:W-:-:S05]  /*b0c0*/  IMAD R20, R41, 0x2, R2 ;  /* 0x0000000229147824 */ /* 0x000fca00078e0202 */
[----:B-1----:R-:W1:Y:S01]  /*b0d0*/  LDS.128 R40, [R20+0xc400] ;  /* 0x00c4000014287984 */ /* 0x002e620000000c00 */
[----:B0-----:R-:W-:Y:S01]  /*b0e0*/  IMAD.U32 R27, R36, 0x10000, RZ ;  /* 0x00010000241b7824 */ /* 0x001fe200078e00ff */
[C---:B------:R-:W-:Y:S01]  /*b0f0*/  LOP3.LUT R4, R38.reuse, 0xffff0000, RZ, 0xc0, !PT ;  /* 0xffff000026047812 */ /* 0x040fe200078ec0ff */
[----:B------:R-:W-:Y:S01]  /*b100*/  IMAD.U32 R7, R38, 0x10000, RZ ;  /* 0x0001000026077824 */ /* 0x000fe200078e00ff */
[C---:B------:R-:W-:Y:S01]  /*b110*/  LOP3.LUT R38, R39.reuse, 0xffff0000, RZ, 0xc0, !PT ;  /* 0xffff000027267812 */ /* 0x040fe200078ec0ff */
[----:B------:R-:W-:Y:S01]  /*b120*/  IMAD.U32 R60, R39, 0x10000, RZ ;  /* 0x00010000273c7824 */ /* 0x000fe200078e00ff */
[----:B------:R-:W-:Y:S01]  /*b130*/  LOP3.LUT R36, R36, 0xffff0000, RZ, 0xc0, !PT ;  /* 0xffff000024247812 */ /* 0x000fe200078ec0ff */
[----:B------:R-:W-:Y:S01]  /*b140*/  IMAD.U32 R59, R37, 0x10000, RZ ;  /* 0x00010000253b7824 */ /* 0x000fe200078e00ff */
[C---:B-1----:R-:W-:Y:S01]  /*b150*/  LOP3.LUT R39, R40.reuse, 0xffff0000, RZ, 0xc0, !PT ;  /* 0xffff000028277812 */ /* 0x042fe200078ec0ff */
[----:B------:R-:W-:Y:S01]  /*b160*/  IMAD.U32 R24, R40, 0x10000, RZ ;  /* 0x0001000028187824 */ /* 0x000fe200078e00ff */
[C---:B------:R-:W-:Y:S01]  /*b170*/  LOP3.LUT R40, R41.reuse, 0xffff0000, RZ, 0xc0, !PT ;  /* 0xffff000029287812 */ /* 0x040fe200078ec0ff */
[----:B------:R-:W-:Y:S01]  /*b180*/  IMAD.U32 R61, R41, 0x10000, RZ ;  /* 0x00010000293d7824 */ /* 0x000fe200078e00ff */
[----:B------:R-:W-:Y:S01]  /*b190*/  LOP3.LUT R37, R37, 0xffff0000, RZ, 0xc0, !PT ;  /* 0xffff000025257812 */ /* 0x000fe200078ec0ff */
[C---:B------:R-:W-:Y:S01]  /*b1a0*/  FMUL.FTZ R72, R24.reuse, R67 ;  /* 0x0000004318487220 */ /* 0x040fe20000410000 */
[-C--:B------:R-:W-:Y:S01]  /*b1b0*/  FMUL.FTZ R74, R24, R64.reuse ;  /* 0x00000040184a7220 */ /* 0x080fe20000410000 */
[C---:B------:R-:W-:Y:S01]  /*b1c0*/  IMAD.U32 R62, R43.reuse, 0x10000, RZ ;  /* 0x000100002b3e7824 */ /* 0x040fe200078e00ff */
[----:B------:R-:W-:Y:S01]  /*b1d0*/  LOP3.LUT R43, R43, 0xffff0000, RZ, 0xc0, !PT ;  /* 0xffff00002b2b7812 */ /* 0x000fe200078ec0ff */
[----:B------:R-:W-:Y:S01]  /*b1e0*/  FFMA.FTZ R24, R27, R64, -R72 ;  /* 0x000000401b187223 */ /* 0x000fe20000010848 */
[----:B------:R-:W-:-:S02]  /*b1f0*/  IMAD.U32 R64, R65, 0x10000, RZ ;  /* 0x0001000041407824 */ /* 0x000fc400078e00ff */
[----:B------:R-:W-:Y:S01]  /*b200*/  FMUL.FTZ R72, R61, R70 ;  /* 0x000000463d487220 */ /* 0x000fe20000410000 */
[----:B------:R-:W-:Y:S01]  /*b210*/  FFMA.FTZ R74, R27, R67, R74 ;  /* 0x000000431b4a7223 */ /* 0x000fe2000001004a */
[----:B------:R-:W-:Y:S02]  /*b220*/  IMAD.U32 R27, R5, 0x10000, RZ ;  /* 0x00010000051b7824 */ /* 0x000fe400078e00ff */
[-C--:B------:R-:W-:Y:S01]  /*b230*/  FMUL.FTZ R76, R61, R64.reuse ;  /* 0x000000403d4c7220 */ /* 0x080fe20000410000 */
[C---:B------:R-:W-:Y:S01]  /*b240*/  FMUL.FTZ R61, R62.reuse, R69 ;  /* 0x000000453e3d7220 */ /* 0x040fe20000410000 */
[----:B------:R-:W-:Y:S01]  /*b250*/  LOP3.LUT R65, R65, 0xffff0000, RZ, 0xc0, !PT ;  /* 0xffff000041417812 */ /* 0x000fe200078ec0ff */
[-C--:B------:R-:W-:Y:S01]  /*b260*/  FMUL.FTZ R62, R62, R27.reuse ;  /* 0x0000001b3e3e7220 */ /* 0x080fe20000410000 */
[----:B------:R-:W-:Y:S01]  /*b270*/  FFMA.FTZ R72, R59, R64, -R72 ;  /* 0x000000403b487223 */ /* 0x000fe20000010848 */
[----:B------:R-:W-:Y:S01]  /*b280*/  FFMA.FTZ R61, R60, R27, -R61 ;  /* 0x0000001b3c3d7223 */ /* 0x000fe2000001083d */
[C---:B------:R-:W-:Y:S01]  /*b290*/  FMUL.FTZ R27, R39.reuse, R66 ;  /* 0x00000042271b7220 */ /* 0x040fe20000410000 */
[----:B------:R-:W-:Y:S01]  /*b2a0*/  FMUL.FTZ R39, R39, R63 ;  /* 0x0000003f27277220 */ /* 0x000fe20000410000 */
[----:B------:R-:W-:Y:S01]  /*b2b0*/  FMUL.FTZ R64, R40, R68 ;  /* 0x0000004428407220 */ /* 0x000fe20000410000 */
[----:B------:R-:W-:Y:S01]  /*b2c0*/  FFMA.FTZ R69, R60, R69, R62 ;  /* 0x000000453c457223 */ /* 0x000fe2000001003e */
[----:B------:R-:W-:Y:S01]  /*b2d0*/  FFMA.FTZ R63, R36, R63, -R27 ;  /* 0x0000003f243f7223 */ /* 0x000fe2000001081b */
[----:B------:R-:W-:Y:S01]  /*b2e0*/  FMUL.FTZ R27, R40, R65 ;  /* 0x00000041281b7220 */ /* 0x000fe20000410000 */
[----:B------:R-:W-:-:S02]  /*b2f0*/  IMAD.U32 R41, R42, 0x10000, RZ ;  /* 0x000100002a297824 */ /* 0x000fc400078e00ff */
[----:B------:R-:W-:Y:S01]  /*b300*/  FFMA.FTZ R65, R37, R65, -R64 ;  /* 0x0000004125417223 */ /* 0x000fe20000010840 */
[----:B------:R-:W-:Y:S02]  /*b310*/  IMAD.U32 R62, R26, 0x10000, RZ ;  /* 0x000100001a3e7824 */ /* 0x000fe400078e00ff */
[----:B------:R-:W-:Y:S01]  /*b320*/  FFMA.FTZ R39, R36, R66, R39 ;  /* 0x0000004224277223 */ /* 0x000fe20000010027 */
[----:B------:R-:W-:Y:S02]  /*b330*/  IMAD.U32 R60, R25, 0x10000, RZ ;  /* 0x00010000193c7824 */ /* 0x000fe400078e00ff */
[----:B------:R-:W-:Y:S01]  /*b340*/  FFMA.FTZ R37, R37, R68, R27 ;  /* 0x0000004425257223 */ /* 0x000fe2000001001b */
[----:B------:R-:W-:Y:S01]  /*b350*/  LOP3.LUT R42, R42, 0xffff0000, RZ, 0xc0, !PT ;  /* 0xffff00002a2a7812 */ /* 0x000fe200078ec0ff */
[C---:B------:R-:W-:Y:S01]  /*b360*/  FMUL.FTZ R36, R41.reuse, R62 ;  /* 0x0000003e29247220 */ /* 0x040fe20000410000 */
[----:B------:R-:W-:Y:S01]  /*b370*/  FMUL.FTZ R40, R41, R60 ;  /* 0x0000003c29287220 */ /* 0x000fe20000410000 */
[----:B------:R-:W-:Y:S01]  /*b380*/  LOP3.LUT R27, R26, 0xffff0000, RZ, 0xc0, !PT ;  /* 0xffff00001a1b7812 */ /* 0x000fe200078ec0ff */
[----:B------:R-:W-:Y:S01]  /*b390*/  FMUL.FTZ R41, R43, R6 ;  /* 0x000000062b297220 */ /* 0x000fe20000410000 */
[----:B------:R-:W-:Y:S01]  /*b3a0*/  LOP3.LUT R25, R25, 0xffff0000, RZ, 0xc0, !PT ;  /* 0xffff000019197812 */ /* 0x000fe200078ec0ff */
[----:B------:R-:W-:Y:S01]  /*b3b0*/  FFMA.FTZ R36, R7, R60, -R36 ;  /* 0x0000003c07247223 */ /* 0x000fe20000010824 */
[----:B------:R-:W-:Y:S01]  /*b3c0*/  LOP3.LUT R5, R5, 0xffff0000, RZ, 0xc0, !PT ;  /* 0xffff000005057812 */ /* 0x000fe200078ec0ff */
[----:B------:R-:W-:Y:S01]  /*b3d0*/  FFMA.FTZ R26, R7, R62, R40 ;  /* 0x0000003e071a7223 */ /* 0x000fe20000010028 */
[C---:B------:R-:W-:Y:S01]  /*b3e0*/  FMUL.FTZ R7, R42.reuse, R27 ;  /* 0x0000001b2a077220 */ /* 0x040fe20000410000 */
[----:B------:R-:W-:Y:S01]  /*b3f0*/  FMUL.FTZ R42, R42, R25 ;  /* 0x000000192a2a7220 */ /* 0x000fe20000410000 */
[----:B------:R-:W-:Y:S01]  /*b400*/  FFMA.FTZ R76, R59, R70, R76 ;  /* 0x000000463b4c7223 */ /* 0x000fe2000001004c */
        /* <DEDUP_REMOVED lines=15> */
.L_x_1478:
[----:B------:R-:W-:Y:S05]  /*b500*/  BSYNC B1 ;  /* 0x0000000000017941 */ /* 0x000fea0003800000 */
.L_x_1477:
[----:B------:R-:W-:Y:S04]  /*b510*/  BSSY B1, `(.L_x_1479) ;  /* 0x0000075000017945 */ /* 0x000fe80003800000 */
[----:B------:R-:W-:Y:S05]  /*b520*/  @P1 BRA `(.L_x_1480) ;  /* 0x0000000400cc1947 */ /* 0x000fea0003800000 */
[----:B0-----:R-:W3:Y:S04]  /*b530*/  LDL R6, [R1+0x50] ;  /* 0x0000500001067983 */ /* 0x001ee80000100800 */
[----:B------:R-:W3:Y:S04]  /*b540*/  LDL.64 R4, [R1+0x18] ;  /* 0x0000180001047983 */ /* 0x000ee80000100a00 */
[----:B------:R-:W4:Y:S01]  /*b550*/  LDL R0, [R1+0x30] ;  /* 0x0000300001007983 */ /* 0x000f220000100800 */
[----:B------:R-:W-:Y:S02]  /*b560*/  SHF.R.U64 R36, R28, 0x10, R29 ;  /* 0x000000101c247819 */ /* 0x000fe4000000121d */
[----:B------:R-:W-:-:S02]  /*b570*/  SHF.R.U64 R28, R8, 0x10, R9 ;  /* 0x00000010081c7819 */ /* 0x000fc40000001209 */
[----:B------:R-:W-:Y:S02]  /*b580*/  SHF.R.U32.HI R9, RZ, 0x10, R9 ;  /* 0x00000010ff097819 */ /* 0x000fe40000011609 */
[----:B------:R-:W-:Y:S02]  /*b590*/  PRMT R55, R55, 0x5410, R36 ;  /* 0x0000541037377816 */ /* 0x000fe40000000024 */
[----:B------:R-:W-:Y:S02]  /*b5a0*/  PRMT R51, R51, 0x5410, R28 ;  /* 0x0000541033337816 */ /* 0x000fe4000000001c */
[----:B------:R-:W-:Y:S01]  /*b5b0*/  SHF.R.U32.HI R29, RZ, 0x10, R29 ;  /* 0x00000010ff1d7819 */ /* 0x000fe2000001161d */
[----:B------:R-:W-:Y:S01]  /*b5c0*/  IMAD.U32 R37, R55, 0x10000, RZ ;  /* 0x0001000037257824 */ /* 0x000fe200078e00ff */
[----:B------:R-:W-:Y:S01]  /*b5d0*/  SHF.R.U64 R8, R10, 0x10, R11 ;  /* 0x000000100a087819 */ /* 0x000fe2000000120b */
[----:B------:R-:W-:Y:S01]  /*b5e0*/  IMAD.U32 R39, R51, 0x10000, RZ ;  /* 0x0001000033277824 */ /* 0x000fe200078e00ff */
[----:B------:R-:W-:-:S02]  /*b5f0*/  PRMT R52, R52, 0x5410, R9 ;  /* 0x0000541034347816 */ /* 0x000fc40000000009 */
[----:B------:R-:W-:Y:S02]  /*b600*/  SHF.R.U64 R30, R30, 0x10, R31 ;  /* 0x000000101e1e7819 */ /* 0x000fe4000000121f */
[----:B------:R-:W-:Y:S01]  /*b610*/  SHF.R.U32.HI R11, RZ, 0x10, R11 ;  /* 0x00000010ff0b7819 */ /* 0x000fe2000001160b */
[----:B------:R-:W-:Y:S01]  /*b620*/  IMAD.U32 R36, R52, 0x10000, RZ ;  /* 0x0001000034247824 */ /* 0x000fe200078e00ff */
[----:B------:R-:W-:Y:S02]  /*b630*/  SHF.R.U32.HI R31, RZ, 0x10, R31 ;  /* 0x00000010ff1f7819 */ /* 0x000fe4000001161f */
[----:B------:R-:W-:Y:S02]  /*b640*/  PRMT R56, R56, 0x5410, R29 ;  /* 0x0000541038387816 */ /* 0x000fe4000000001d */
[----:B------:R-:W-:Y:S02]  /*b650*/  PRMT R53, R53, 0x5410, R8 ;  /* 0x0000541035357816 */ /* 0x000fe40000000008 */
[----:B------:R-:W-:-:S02]  /*b660*/  PRMT R54, R54, 0x5410, R11 ;  /* 0x0000541036367816 */ /* 0x000fc4000000000b */
[----:B------:R-:W-:Y:S02]  /*b670*/  PRMT R58, R58, 0x5410, R31 ;  /* 0x000054103a3a7816 */ /* 0x000fe4000000001f */
[----:B------:R-:W-:Y:S01]  /*b680*/  LOP3.LUT R51, R51, 0xffff0000, RZ, 0xc0, !PT ;  /* 0xffff000033337812 */ /* 0x000fe200078ec0ff */
[----:B------:R-:W-:Y:S01]  /*b690*/  IMAD.U32 R38, R54, 0x10000, RZ ;  /* 0x0001000036267824 */ /* 0x000fe200078e00ff */
[----:B------:R-:W-:Y:S02]  /*b6a0*/  LOP3.LUT R55, R55, 0xffff0000, RZ, 0xc0, !PT ;  /* 0xffff000037377812 */ /* 0x000fe400078ec0ff */
[----:B------:R-:W-:Y:S02]  /*b6b0*/  LOP3.LUT R52, R52, 0xffff0000, RZ, 0xc0, !PT ;  /* 0xffff000034347812 */ /* 0x000fe400078ec0ff */
[----:B------:R-:W-:Y:S02]  /*b6c0*/  PRMT R57, R57, 0x5410, R30 ;  /* 0x0000541039397816 */ /* 0x000fe4000000001e */
[----:B------:R-:W-:Y:S01]  /*b6d0*/  LOP3.LUT R54, R54, 0xffff0000, RZ, 0xc0, !PT ;  /* 0xffff000036367812 */ /* 0x000fe200078ec0ff */
[----:B---3--:R-:W-:Y:S01]  /*b6e0*/  IMAD.IADD R4, R4, 0x1, R6 ;  /* 0x0000000104047824 */ /* 0x008fe200078e0206 */
[----:B----4-:R-:W-:-:S04]  /*b6f0*/  LEA.HI R0, R3, R0, RZ, 0x1d ;  /* 0x0000000003007211 */ /* 0x010fc800078fe8ff */
[----:B------:R-:W-:-:S04]  /*b700*/  SHF.R.S32.HI R5, RZ, 0x1f, R4 ;  /* 0x0000001fff057819 */ /* 0x000fc80000011404 */
[CC--:B------:R-:W-:Y:S02]  /*b710*/  LEA.HI R6, R5.reuse, R4.reuse, RZ, 0x5 ;  /* 0x0000000405067211 */ /* 0x0c0fe400078f28ff */
[----:B------:R-:W-:Y:S02]  /*b720*/  LEA.HI R4, R5, R4, RZ, 0x3 ;  /* 0x0000000405047211 */ /* 0x000fe400078f18ff */
[----:B------:R-:W-:Y:S02]  /*b730*/  SHF.R.S32.HI R5, RZ, 0x1f, R0 ;  /* 0x0000001fff057819 */ /* 0x000fe40000011400 */
[----:B------:R-:W-:Y:S02]  /*b740*/  SHF.R.S32.HI R7, RZ, 0x5, R6 ;  /* 0x00000005ff077819 */ /* 0x000fe40000011406 */
[----:B-----5:R-:W-:Y:S01]  /*b750*/  LOP3.LUT R6, R75, 0x18, R4, 0xf8, !PT ;  /* 0x000000184b067812 */ /* 0x020fe200078ef804 */
[----:B------:R-:W-:Y:S01]  /*b760*/  IMAD.SHL.U32 R4, R0, 0x8, RZ ;  /* 0x0000000800047824 */ /* 0x000fe200078e00ff */
[----:B------:R-:W-:Y:S01]  /*b770*/  LEA.HI R5, R5, R0, RZ, 0x2 ;  /* 0x0000000005057211 */ /* 0x000fe200078f10ff */
[----:B------:R-:W-:Y:S01]  /*b780*/  IMAD R7, R7, 0x1800, R71 ;  /* 0x0000180007077824 */ /* 0x000fe200078e0247 */
[----:B------:R-:W-:-:S02]  /*b790*/  LOP3.LUT R6, R6, R73, RZ, 0x3c, !PT ;  /* 0x0000004906067212 */ /* 0x000fc400078e3cff */
[----:B------:R-:W-:Y:S02]  /*b7a0*/  LOP3.LUT R4, R75, 0x18, R4, 0xf8, !PT ;  /* 0x000000184b047812 */ /* 0x000fe400078ef804 */
[----:B------:R-:W-:Y:S01]  /*b7b0*/  SHF.R.S32.HI R5, RZ, 0x2, R5 ;  /* 0x00000002ff057819 */ /* 0x000fe20000011405 */
[----:B------:R-:W-:Y:S01]  /*b7c0*/  IMAD.IADD R0, R7, 0x1, R6 ;  /* 0x0000000107007824 */ /* 0x000fe200078e0206 */
[----:B------:R-:W-:-:S03]  /*b7d0*/  LOP3.LUT R4, R4, R73, RZ, 0x3c, !PT ;  /* 0x0000004904047212 */ /* 0x000fc600078e3cff */
[----:B------:R-:W-:Y:S01]  /*b7e0*/  IMAD R5, R5, 0x1800, R71 ;  /* 0x0000180005057824 */ /* 0x000fe200078e0247 */
[----:B------:R-:W-:-:S03]  /*b7f0*/  LEA R0, R0, UR40, 0x1 ;  /* 0x0000002800007c11 */ /* 0x000fc6000f8e08ff */
[----:B------:R-:W-:Y:S02]  /*b800*/  IMAD.IADD R25, R5, 0x1, R4 ;  /* 0x0000000105197824 */ /* 0x000fe400078e0204 */
[----:B------:R-:W0:Y:S02]  /*b810*/  LDS.128 R4, [R0] ;  /* 0x0000000000047984 */ /* 0x000e240000000c00 */
[----:B------:R-:W-:-:S05]  /*b820*/  IMAD R20, R25, 0x2, R2 ;  /* 0x0000000219147824 */ /* 0x000fca00078e0202 */
[----:B------:R-:W3:Y:S01]  /*b830*/  LDS.128 R24, [R20+0xc400] ;  /* 0x00c4000014187984 */ /* 0x000ee20000000c00 */
[C---:B0-----:R-:W-:Y:S01]  /*b840*/  IMAD.U32 R8, R4.reuse, 0x10000, RZ ;  /* 0x0001000004087824 */ /* 0x041fe200078e00ff */
[----:B------:R-:W-:Y:S01]  /*b850*/  LOP3.LUT R4, R4, 0xffff0000, RZ, 0xc0, !PT ;  /* 0xffff000004047812 */ /* 0x000fe200078ec0ff */
[C---:B------:R-:W-:Y:S01]  /*b860*/  IMAD.U32 R9, R5.reuse, 0x10000, RZ ;  /* 0x0001000005097824 */ /* 0x040fe200078e00ff */
[----:B------:R-:W-:Y:S01]  /*b870*/  LOP3.LUT R5, R5, 0xffff0000, RZ, 0xc0, !PT ;  /* 0xffff000005057812 */ /* 0x000fe200078ec0ff */
[C---:B------:R-:W-:Y:S01]  /*b880*/  IMAD.U32 R11, R7.reuse, 0x10000, RZ ;  /* 0x00010000070b7824 */ /* 0x040fe200078e00ff */
[----:B------:R-:W-:Y:S01]  /*b890*/  LOP3.LUT R7, R7, 0xffff0000, RZ, 0xc0, !PT ;  /* 0xffff000007077812 */ /* 0x000fe200078ec0ff */
[C---:B------:R-:W-:Y:S01]  /*b8a0*/  IMAD.U32 R10, R6.reuse, 0x10000, RZ ;  /* 0x00010000060a7824 */ /* 0x040fe200078e00ff */
[----:B------:R-:W-:Y:S01]  /*b8b0*/  LOP3.LUT R6, R6, 0xffff0000, RZ, 0xc0, !PT ;  /* 0xffff000006067812 */ /* 0x000fe200078ec0ff */
[C---:B---3--:R-:W-:Y:S01]  /*b8c0*/  IMAD.U32 R28, R24.reuse, 0x10000, RZ ;  /* 0x00010000181c7824 */ /* 0x048fe200078e00ff */
[----:B------:R-:W-:Y:S01]  /*b8d0*/  LOP3.LUT R24, R24, 0xffff0000, RZ, 0xc0, !PT ;  /* 0xffff000018187812 */ /* 0x000fe200078ec0ff */
[C---:B------:R-:W-:Y:S01]  /*b8e0*/  IMAD.U32 R29, R25.reuse, 0x10000, RZ ;  /* 0x00010000191d7824 */ /* 0x040fe200078e00ff */
[----:B------:R-:W-:Y:S01]  /*b8f0*/  LOP3.LUT R25, R25, 0xffff0000, RZ, 0xc0, !PT ;  /* 0xffff000019197812 */ /* 0x000fe200078ec0ff */
[C---:B--2---:R-:W-:Y:S01]  /*b900*/  FMUL.FTZ R41, R28.reuse, R39 ;  /* 0x000000271c297220 */ /* 0x044fe20000410000 */
[----:B------:R-:W-:Y:S01]  /*b910*/  FMUL.FTZ R43, R28, R37 ;  /* 0x000000251c2b7220 */ /* 0x000fe20000410000 */
[----:B------:R-:W-:-:S02]  /*b920*/  IMAD.U32 R28, R56, 0x10000, RZ ;  /* 0x00010000381c7824 */ /* 0x000fc400078e00ff */
[----:B-1----:R-:W-:Y:S01]  /*b930*/  FMUL.FTZ R40, R29, R36 ;  /* 0x000000241d287220 */ /* 0x002fe20000410000 */
[----:B------:R-:W-:Y:S02]  /*b940*/  IMAD.U32 R31, R27, 0x10000, RZ ;  /* 0x000100001b1f7824 */ /* 0x000fe400078e00ff */
[C---:B------:R-:W-:Y:S01]  /*b950*/  FFMA.FTZ R41, R8.reuse, R37, -R41 ;  /* 0x0000002508297223 */ /* 0x040fe20000010829 */
[----:B------:R-:W-:Y:S01]  /*b960*/  FFMA.FTZ R43, R8, R39, R43 ;  /* 0x00000027082b7223 */ /* 0x000fe2000001002b */
[----:B------:R-:W-:Y:S02]  /*b970*/  IMAD.U32 R8, R58, 0x10000, RZ ;  /* 0x000100003a087824 */ /* 0x000fe400078e00ff */
[-C--:B------:R-:W-:Y:S01]  /*b980*/  FMUL.FTZ R42, R29, R28.reuse ;  /* 0x0000001c1d2a7220 */ /* 0x080fe20000410000 */
[----:B------:R-:W-:Y:S01]  /*b990*/  FFMA.FTZ R40, R9, R28, -R40 ;  /* 0x0000001c09287223 */ /* 0x000fe20000010828 */
[C---:B------:R-:W-:Y:S01]  /*b9a0*/  FMUL.FTZ R28, R31.reuse, R38 ;  /* 0x000000261f1c7220 */ /* 0x040fe20000410000 */
[----:B------:R-:W-:Y:S01]  /*b9b0*/  FMUL.FTZ R31, R31, R8 ;  /* 0x000000081f1f7220 */ /* 0x000fe20000410000 */
[----:B------:R-:W-:Y:S01]  /*b9c0*/  FFMA.FTZ R42, R9, R36, R42 ;  /* 0x00000024092a7223 */ /* 0x000fe2000001002a */
[----:B------:R-:W-:Y:S01]  /*b9d0*/  LOP3.LUT R56, R56, 0xffff0000, RZ, 0xc0, !PT ;  /* 0xffff000038387812 */ /* 0x000fe200078ec0ff */
[C---:B------:R-:W-:Y:S01]  /*b9e0*/  FMUL.FTZ R9, R24.reuse, R51 ;  /* 0x0000003318097220 */ /* 0x040fe20000410000 */
[C---:B------:R-:W-:Y:S01]  /*b9f0*/  FFMA.FTZ R36, R11.reuse, R8, -R28 ;  /* 0x000000080b247223 */ /* 0x040fe2000001081c */
[----:B------:R-:W-:Y:S01]  /*ba00*/  FFMA.FTZ R38, R11, R38, R31 ;  /* 0x000000260b267223 */ /* 0x000fe2000001001f */
[----:B------:R-:W-:Y:S01]  /*ba10*/  FMUL.FTZ R29, R24, R55 ;  /* 0x00000037181d7220 */ /* 0x000fe20000410000 */
[----:B------:R-:W-:-:S02]  /*ba20*/  IMAD.U32 R30, R26, 0x10000, RZ ;  /* 0x000100001a1e7824 */ /* 0x000fc400078e00ff */
[C---:B------:R-:W-:Y:S01]  /*ba30*/  FFMA.FTZ R8, R4.reuse, R55, -R9 ;  /* 0x0000003704087223 */ /* 0x040fe20000010809 */
[----:B------:R-:W-:Y:S02]  /*ba40*/  IMAD.U32 R11, R53, 0x10000, RZ ;  /* 0x00010000350b7824 */ /* 0x000fe400078e00ff */
[C---:B------:R-:W-:Y:S01]  /*ba50*/  FMUL.FTZ R28, R25.reuse, R52 ;  /* 0x00000034191c7220 */ /* 0x040fe20000410000 */
[-C--:B------:R-:W-:Y:S01]  /*ba60*/  FMUL.FTZ R31, R25, R56.reuse ;  /* 0x00000038191f7220 */ /* 0x080fe20000410000 */
[----:B------:R-:W-:Y:S02]  /*ba70*/  IMAD.U32 R9, R57, 0x10000, RZ ;  /* 0x0001000039097824 */ /* 0x000fe400078e00ff */
[----:B------:R-:W-:Y:S01]  /*ba80*/  FFMA.FTZ R24, R4, R51, R29 ;  /* 0x0000003304187223 */ /* 0x000fe2000001001d */
[----:B------:R-:W-:Y:S01]  /*ba90*/  FMUL.FTZ R29, R30, R11 ;  /* 0x0000000b1e1d7220 */ /* 0x000fe20000410000 */
[C---:B------:R-:W-:Y:S01]  /*baa0*/  FFMA.FTZ R25, R5.reuse, R56, -R28 ;  /* 0x0000003805197223 */ /* 0x040fe2000001081c */
[----:B------:R-:W-:Y:S01]  /*bab0*/  FFMA.FTZ R31, R5, R52, R31 ;  /* 0x00000034051f7223 */ /* 0x000fe2000001001f */
[----:B------:R-:W-:Y:S01]  /*bac0*/  LOP3.LUT R26, R26, 0xffff0000, RZ, 0xc0, !PT ;  /* 0xffff00001a1a7812 */ /* 0x000fe200078ec0ff */
[-C--:B------:R-:W-:Y:S01]  /*bad0*/  FMUL.FTZ R5, R30, R9.reuse ;  /* 0x000000091e057220 */ /* 0x080fe20000410000 */
[----:B------:R-:W-:Y:S01]  /*bae0*/  LOP3.LUT R27, R27, 0xffff0000, RZ, 0xc0, !PT ;  /* 0xffff00001b1b7812 */ /* 0x000fe200078ec0ff */
[C---:B------:R-:W-:Y:S01]  /*baf0*/  FFMA.FTZ R29, R10.reuse, R9, -R29 ;  /* 0x000000090a1d7223 */ /* 0x040fe2000001081d */
[----:B------:R-:W-:Y:S01]  /*bb00*/  LOP3.LUT R53, R53, 0xffff0000, RZ, 0xc0, !PT ;  /* 0xffff000035357812 */ /* 0x000fe200078ec0ff */
[----:B------:R-:W-:Y:S01]  /*bb10*/  FFMA.FTZ R10, R10, R11, R5 ;  /* 0x0000000b0a0a7223 */ /* 0x000fe20000010005 */
[----:B------:R-:W-:Y:S01]  /*bb20*/  LOP3.LUT R57, R57, 0xffff0000, RZ, 0xc0, !PT ;  /* 0xffff000039397812 */ /* 0x000fe200078ec0ff */
[----:B------:R-:W-:Y:S01]  /*bb30*/  FMUL.FTZ R28, R27, R54 ;  /* 0x000000361b1c7220 */ /* 0x000fe20000410000 */
[----:B------:R-:W-:Y:S01]  /*bb40*/  LOP3.LUT R58, R58, 0xffff0000, RZ, 0xc0, !PT ;  /* 0xffff00003a3a7812 */ /* 0x000fe200078ec0ff */
[C---:B------:R-:W-:Y:S01]  /*bb50*/  FMUL.FTZ R5, R26.reuse, R53 ;  /* 0x000000351a057220 */ /* 0x040fe20000410000 */
[----:B------:R-:W-:Y:S01]  /*bb60*/  F2FP.BF16.F32.PACK_AB R9, R31, R42 ;  /* 0x0000002a1f09723e */ /* 0x000fe200000010ff */
[----:B------:R-:W-:-:S02]  /*bb70*/  FMUL.FTZ R4, R26, R57 ;  /* 0x000000391a047220 */ /* 0x000fc40000410000 */
[-C--:B------:R-:W-:Y:S01]  /*bb80*/  FMUL.FTZ R27, R27, R58.reuse ;  /* 0x0000003a1b1b7220 */ /* 0x080fe20000410000 */
[C---:B------:R-:W-:Y:S01]  /*bb90*/  FFMA.FTZ R26, R6.reuse, R57, -R5 ;  /* 0x00000039061a7223 */ /* 0x040fe20000010805 */
[C---:B------:R-:W-:Y:S01]  /*bba0*/  FFMA.FTZ R11, R7.reuse, R58, -R28 ;  /* 0x0000003a070b7223 */ /* 0x040fe2000001081c */
[----:B------:R-:W-:Y:S01]  /*bbb0*/  FFMA.FTZ R53, R6, R53, R4 ;  /* 0x0000003506357223 */ /* 0x000fe20000010004 */
[----:B------:R-:W-:Y:S01]  /*bbc0*/  FFMA.FTZ R27, R7, R54, R27 ;  /* 0x00000036071b7223 */ /* 0x000fe2000001001b */
[----:B------:R-:W-:Y:S02]  /*bbd0*/  F2FP.BF16.F32.PACK_AB R4, R8, R41 ;  /* 0x000000290804723e */ /* 0x000fe400000010ff */
[----:B------:R-:W-:Y:S02]  /*bbe0*/  F2FP.BF16.F32.PACK_AB R5, R25, R40 ;  /* 0x000000281905723e */ /* 0x000fe400000010ff */
[----:B------:R-:W-:Y:S02]  /*bbf0*/  F2FP.BF16.F32.PACK_AB R6, R26, R29 ;  /* 0x0000001d1a06723e */ /* 0x000fe400000010ff */
[----:B------:R-:W-:-:S02]  /*bc00*/  F2FP.BF16.F32.PACK_AB R7, R11, R36 ;  /* 0x000000240b07723e */ /* 0x000fc400000010ff */
[----:B------:R-:W-:Y:S02]  /*bc10*/  F2FP.BF16.F32.PACK_AB R8, R24, R43 ;  /* 0x0000002b1808723e */ /* 0x000fe400000010ff */
[----:B------:R-:W-:Y:S01]  /*bc20*/  F2FP.BF16.F32.PACK_AB R10, R53, R10 ;  /* 0x0000000a350a723e */ /* 0x000fe200000010ff */
[----:B------:R3:W-:Y:S01]  /*bc30*/  STS.128 [R0], R4 ;  /* 0x0000000400007388 */ /* 0x0007e20000000c00 */
[----:B------:R-:W-:-:S05]  /*bc40*/  F2FP.BF16.F32.PACK_AB R11, R27, R38 ;  /* 0x000000261b0b723e */ /* 0x000fca00000010ff */
[----:B------:R3:W-:Y:S02]  /*bc50*/  STS.128 [R20+0xc400], R8 ;  /* 0x00c4000814007388 */ /* 0x0007e40000000c00 */
.L_x_1480:
[----:B------:R-:W-:Y:S05]  /*bc60*/  BSYNC B1 ;  /* 0x0000000000017941 */ /* 0x000fea0003800000 */
.L_x_1479:
[----:B------:R-:W-:Y:S05]  /*bc70*/  @P2 BRA `(.L_x_1461) ;  /* 0x0000000400d42947 */ /* 0x000fea0003800000 */
[----:B0--3--:R-:W3:Y:S04]  /*bc80*/  LDL.64 R4, [R1+0x18] ;  /* 0x0000180001047983 */ /* 0x009ee80000100a00 */
[----:B------:R-:W4:Y:S01]  /*bc90*/  LDL R0, [R1+0x4c] ;  /* 0x00004c0001007983 */ /* 0x000f220000100800 */
[----:B---3--:R-:W-:-:S03]  /*bca0*/  IMAD.MOV.U32 R6, RZ, RZ, R4 ;  /* 0x000000ffff067224 */ /* 0x008fc600078e0004 */
[----:B------:R-:W3:Y:S01]  /*bcb0*/  LDL R4, [R1+0x34] ;  /* 0x0000340001047983 */ /* 0x000ee20000100800 */
[----:B------:R-:W-:Y:S02]  /*bcc0*/  IMAD.MOV.U32 R7, RZ, RZ, R5 ;  /* 0x000000ffff077224 */ /* 0x000fe400078e0005 */
[----:B----4-:R-:W-:-:S05]  /*bcd0*/  IMAD.IADD R0, R6, 0x1, R0 ;  /* 0x0000000106007824 */ /* 0x010fca00078e0200 */
[----:B------:R-:W-:-:S04]  /*bce0*/  SHF.R.S32.HI R5, RZ, 0x1f, R0 ;  /* 0x0000001fff057819 */ /* 0x000fc80000011400 */
[CC--:B------:R-:W-:Y:S02]  /*bcf0*/  LEA.HI R6, R5.reuse, R0.reuse, RZ, 0x5 ;  /* 0x0000000005067211 */ /* 0x0c0fe400078f28ff */
[----:B------:R-:W-:-:S04]  /*bd00*/  LEA.HI R0, R5, R0, RZ, 0x3 ;  /* 0x0000000005007211 */ /* 0x000fc800078f18ff */
[----:B-----5:R-:W-:Y:S02]  /*bd10*/  LOP3.LUT R5, R75, 0x18, R0, 0xf8, !PT ;  /* 0x000000184b057812 */ /* 0x020fe400078ef800 */
[----:B------:R-:W-:Y:S02]  /*bd20*/  SHF.R.S32.HI R6, RZ, 0x5, R6 ;  /* 0x00000005ff067819 */ /* 0x000fe40000011406 */
[----:B------:R-:W-:-:S03]  /*bd30*/  LOP3.LUT R5, R5, R73, RZ, 0x3c, !PT ;  /* 0x0000004905057212 */ /* 0x000fc600078e3cff */
[----:B------:R-:W-:-:S04]  /*bd40*/  IMAD R6, R6, 0x1800, R71 ;  /* 0x0000180006067824 */ /* 0x000fc800078e0247 */
[----:B------:R-:W-:Y:S01]  /*bd50*/  IMAD.IADD R5, R6, 0x1, R5 ;  /* 0x0000000106057824 */ /* 0x000fe200078e0205 */
[----:B------:R-:W-:Y:S02]  /*bd60*/  SHF.R.U64 R24, R32, 0x10, R33 ;  /* 0x0000001020187819 */ /* 0x000fe40000001221 */
[--C-:B------:R-:W-:Y:S02]  /*bd70*/  SHF.R.U64 R26, R12, 0x10, R13.reuse ;  /* 0x000000100c1a7819 */ /* 0x100fe4000000120d */
[----:B------:R-:W-:Y:S02]  /*bd80*/  SHF.R.U32.HI R13, RZ, 0x10, R13 ;  /* 0x00000010ff0d7819 */ /* 0x000fe4000001160d */
[----:B------:R-:W-:Y:S02]  /*bd90*/  SHF.R.U64 R20, R34, 0x10, R35 ;  /* 0x0000001022147819 */ /* 0x000fe40000001223 */
[----:B------:R-:W-:Y:S02]  /*bda0*/  PRMT R47, R47, 0x5410, R24 ;  /* 0x000054102f2f7816 */ /* 0x000fe40000000018 */
[----:B------:R-:W-:-:S02]  /*bdb0*/  PRMT R26, R21, 0x5410, R26 ;  /* 0x00005410151a7816 */ /* 0x000fc4000000001a */
[----:B------:R-:W-:Y:S02]  /*bdc0*/  SHF.R.U32.HI R33, RZ, 0x10, R33 ;  /* 0x00000010ff217819 */ /* 0x000fe40000011621 */
[----:B------:R-:W-:Y:S02]  /*bdd0*/  SHF.R.U64 R12, R14, 0x10, R15 ;  /* 0x000000100e0c7819 */ /* 0x000fe4000000120f */
[----:B------:R-:W-:Y:S01]  /*bde0*/  PRMT R44, R44, 0x5410, R13 ;  /* 0x000054102c2c7816 */ /* 0x000fe2000000000d */
[----:B------:R-:W-:Y:S01]  /*bdf0*/  IMAD.U32 R29, R26, 0x10000, RZ ;  /* 0x000100001a1d7824 */ /* 0x000fe200078e00ff */
[----:B------:R-:W-:Y:S01]  /*be00*/  SHF.R.U32.HI R15, RZ, 0x10, R15 ;  /* 0x00000010ff0f7819 */ /* 0x000fe2000001160f */
[----:B------:R-:W-:Y:S01]  /*be10*/  IMAD.U32 R27, R47, 0x10000, RZ ;  /* 0x000100002f1b7824 */ /* 0x000fe200078e00ff */
[----:B------:R-:W-:Y:S02]  /*be20*/  PRMT R49, R49, 0x5410, R20 ;  /* 0x0000541031317816 */ /* 0x000fe40000000014 */
[----:B------:R-:W-:-:S02]  /*be30*/  SHF.R.U32.HI R35, RZ, 0x10, R35 ;  /* 0x00000010ff237819 */ /* 0x000fc40000011623 */
[----:B------:R-:W-:Y:S01]  /*be40*/  PRMT R48, R48, 0x5410, R33 ;  /* 0x0000541030307816 */ /* 0x000fe20000000021 */
[----:B------:R-:W-:Y:S01]  /*be50*/  IMAD.U32 R28, R44, 0x10000, RZ ;  /* 0x000100002c1c7824 */ /* 0x000fe200078e00ff */
[----:B------:R-:W-:Y:S02]  /*be60*/  PRMT R45, R45, 0x5410, R12 ;  /* 0x000054102d2d7816 */ /* 0x000fe4000000000c */
[----:B------:R-:W-:Y:S02]  /*be70*/  PRMT R46, R46, 0x5410, R15 ;  /* 0x000054102e2e7816 */ /* 0x000fe4000000000f */
[----:B------:R-:W-:-:S03]  /*be80*/  PRMT R50, R50, 0x5410, R35 ;  /* 0x0000541032327816 */ /* 0x000fc60000000023 */
[----:B------:R-:W-:Y:S01]  /*be90*/  IMAD.U32 R30, R46, 0x10000, RZ ;  /* 0x000100002e1e7824 */ /* 0x000fe200078e00ff */
[----:B------:R-:W-:Y:S02]  /*bea0*/  LOP3.LUT R47, R47, 0xffff0000, RZ, 0xc0, !PT ;  /* 0xffff00002f2f7812 */ /* 0x000fe400078ec0ff */
[----:B------:R-:W-:Y:S02]  /*beb0*/  LOP3.LUT R44, R44, 0xffff0000, RZ, 0xc0, !PT ;  /* 0xffff00002c2c7812 */ /* 0x000fe400078ec0ff */
[----:B------:R-:W-:Y:S02]  /*bec0*/  LOP3.LUT R46, R46, 0xffff0000, RZ, 0xc0, !PT ;  /* 0xffff00002e2e7812 */ /* 0x000fe400078ec0ff */
[----:B---3--:R-:W-:-:S04]  /*bed0*/  LEA.HI R3, R3, R4, RZ, 0x1d ;  /* 0x0000000403037211 */ /* 0x008fc800078fe8ff */
[----:B------:R-:W-:Y:S01]  /*bee0*/  SHF.R.S32.HI R4, RZ, 0x1f, R3 ;  /* 0x0000001fff047819 */ /* 0x000fe20000011403 */
[----:B------:R-:W-:-:S03]  /*bef0*/  IMAD.SHL.U32 R0, R3, 0x8, RZ ;  /* 0x0000000803007824 */ /* 0x000fc600078e00ff */
[----:B------:R-:W-:Y:S02]  /*bf00*/  LEA.HI R4, R4, R3, RZ, 0x2 ;  /* 0x0000000304047211 */ /* 0x000fe400078f10ff */
[----:B------:R-:W-:Y:S02]  /*bf10*/  LOP3.LUT R0, R75, 0x18, R0, 0xf8, !PT ;  /* 0x000000184b007812 */ /* 0x000fe400078ef800 */
[----:B------:R-:W-:Y:S02]  /*bf20*/  SHF.R.S32.HI R4, RZ, 0x2, R4 ;  /* 0x00000002ff047819 */ /* 0x000fe40000011404 */
[----:B------:R-:W-:-:S03]  /*bf30*/  LOP3.LUT R3, R0, R73, RZ, 0x3c, !PT ;  /* 0x0000004900037212 */ /* 0x000fc600078e3cff */
[----:B------:R-:W-:-:S04]  /*bf40*/  IMAD R4, R4, 0x1800, R71 ;  /* 0x0000180004047824 */ /* 0x000fc800078e0247 */
[----:B------:R-:W-:-:S04]  /*bf50*/  IMAD.IADD R3, R4, 0x1, R3 ;  /* 0x0000000104037824 */ /* 0x000fc800078e0203 */
[----:B------:R-:W-:Y:S01]  /*bf60*/  IMAD R3, R3, 0x2, R2 ;  /* 0x0000000203037824 */ /* 0x000fe200078e0202 */
[----:B------:R-:W-:-:S04]  /*bf70*/  LEA R0, R5, UR40, 0x1 ;  /* 0x0000002805007c11 */ /* 0x000fc8000f8e08ff */
[----:B------:R-:W0:Y:S04]  /*bf80*/  LDS.128 R8, [R3+0xc400] ;  /* 0x00c4000003087984 */ /* 0x000e280000000c00 */
[----:B------:R-:W3:Y:S01]  /*bf90*/  LDS.128 R4, [R0] ;  /* 0x0000000000047984 */ /* 0x000ee20000000c00 */
[----:B0-----:R-:W-:Y:S02]  /*bfa0*/  IMAD.U32 R20, R8, 0x10000, RZ ;  /* 0x0001000008147824 */ /* 0x001fe400078e00ff */
[----:B------:R-:W-:Y:S02]  /*bfb0*/  IMAD.U32 R21, R9, 0x10000, RZ ;  /* 0x0001000009157824 */ /* 0x000fe400078e00ff */
[----:B---3--:R-:W-:Y:S02]  /*bfc0*/  IMAD.U32 R12, R4, 0x10000, RZ ;  /* 0x00010000040c7824 */ /* 0x008fe400078e00ff */
[C---:B------:R-:W-:Y:S01]  /*bfd0*/  FMUL.FTZ R31, R20.reuse, R29 ;  /* 0x0000001d141f7220 */ /* 0x040fe20000410000 */
[----:B------:R-:W-:Y:S01]  /*bfe0*/  FMUL.FTZ R33, R20, R27 ;  /* 0x0000001b14217220 */ /* 0x000fe20000410000 */
[----:B------:R-:W-:-:S02]  /*bff0*/  IMAD.U32 R20, R48, 0x10000, RZ ;  /* 0x0001000030147824 */ /* 0x000fc400078e00ff */
[----:B------:R-:W-:Y:S01]  /*c000*/  FMUL.FTZ R32, R21, R28 ;  /* 0x0000001c15207220 */ /* 0x000fe20000410000 */
[----:B------:R-:W-:Y:S02]  /*c010*/  IMAD.U32 R13, R5, 0x10000, RZ ;  /* 0x00010000050d7824 */ /* 0x000fe400078e00ff */
[C---:B------:R-:W-:Y:S01]  /*c020*/  FFMA.FTZ R31, R12.reuse, R27, -R31 ;  /* 0x0000001b0c1f7223 */ /* 0x040fe2000001081f */
[----:B------:R-:W-:Y:S02]  /*c030*/  IMAD.U32 R25, R11, 0x10000, RZ ;  /* 0x000100000b197824 */ /* 0x000fe400078e00ff */
[----:B------:R-:W-:Y:S01]  /*c040*/  FFMA.FTZ R33, R12, R29, R33 ;  /* 0x0000001d0c217223 */ /* 0x000fe20000010021 */
[----:B------:R-:W-:Y:S02]  /*c050*/  IMAD.U32 R12, R50, 0x10000, RZ ;  /* 0x00010000320c7824 */ /* 0x000fe400078e00ff */
[-C--:B------:R-:W-:Y:S01]  /*c060*/  FMUL.FTZ R34, R21, R20.reuse ;  /* 0x0000001415227220 */ /* 0x080fe20000410000 */
[----:B------:R-:W-:Y:S01]  /*c070*/  LOP3.LUT R8, R8, 0xffff0000, RZ, 0xc0, !PT ;  /* 0xffff000008087812 */ /* 0x000fe200078ec0ff */
[----:B------:R-:W-:Y:S01]  /*c080*/  FFMA.FTZ R32, R13, R20, -R32 ;  /* 0x000000140d207223 */ /* 0x000fe20000010820 */
[----:B------:R-:W-:Y:S01]  /*c090*/  LOP3.LUT R21, R26, 0xffff0000, RZ, 0xc0, !PT ;  /* 0xffff00001a157812 */ /* 0x000fe200078ec0ff */
[----:B------:R-:W-:Y:S01]  /*c0a0*/  FMUL.FTZ R20, R25, R30 ;  /* 0x0000001e19147220 */ /* 0x000fe20000410000 */
[----:B------:R-:W-:-:S02]  /*c0b0*/  IMAD.U32 R15, R7, 0x10000, RZ ;  /* 0x00010000070f7824 */ /* 0x000fc400078e00ff */
[----:B------:R-:W-:Y:S01]  /*c0c0*/  FMUL.FTZ R25, R25, R12 ;  /* 0x0000000c19197220 */ /* 0x000fe20000410000 */
[----:B------:R-:W-:Y:S01]  /*c0d0*/  LOP3.LUT R4, R4, 0xffff0000, RZ, 0xc0, !PT ;  /* 0xffff000004047812 */ /* 0x000fe200078ec0ff */
[----:B------:R-:W-:Y:S01]  /*c0e0*/  FFMA.FTZ R34, R13, R28, R34 ;  /* 0x0000001c0d227223 */ /* 0x000fe20000010022 */
[----:B------:R-:W-:Y:S01]  /*c0f0*/  LOP3.LUT R9, R9, 0xffff0000, RZ, 0xc0, !PT ;  /* 0xffff000009097812 */ /* 0x000fe200078ec0ff */
[----:B------:R-:W-:Y:S01]  /*c100*/  FMUL.FTZ R13, R8, R21 ;  /* 0x00000015080d7220 */ /* 0x000fe20000410000 */
[----:B------:R-:W-:Y:S01]  /*c110*/  LOP3.LUT R48, R48, 0xffff0000, RZ, 0xc0, !PT ;  /* 0xffff000030307812 */ /* 0x000fe200078ec0ff */
[----:B------:R-:W-:Y:S01]  /*c120*/  FFMA.FTZ R30, R15, R30, R25 ;  /* 0x0000001e0f1e7223 */ /* 0x000fe20000010019 */
[----:B------:R-:W-:Y:S01]  /*c130*/  LOP3.LUT R5, R5, 0xffff0000, RZ, 0xc0, !PT ;  /* 0xffff000005057812 */ /* 0x000fe200078ec0ff */
[----:B------:R-:W-:Y:S01]  /*c140*/  FFMA.FTZ R26, R15, R12, -R20 ;  /* 0x0000000c0f1a7223 */ /* 0x000fe20000010814 */
        /* <DEDUP_REMOVED lines=8> */
[----:B------:R-:W-:Y:S02]  /*c1d0*/  IMAD.U32 R14, R6, 0x10000, RZ ;  /* 0x00010000060e7824 */ /* 0x000fe400078e00ff */
[----:B------:R-:W-:Y:S01]  /*c1e0*/  FMUL.FTZ R21, R24, R15 ;  /* 0x0000000f18157220 */ /* 0x000fe20000410000 */
[C---:B------:R-:W-:Y:S01]  /*c1f0*/  FFMA.FTZ R9, R5.reuse, R48, -R20 ;  /* 0x0000003005097223 */ /* 0x040fe20000010814 */
[----:B------:R-:W-:Y:S01]  /*c200*/  FFMA.FTZ R27, R5, R44, R27 ;  /* 0x0000002c051b7223 */ /* 0x000fe2000001001b */
[----:B------:R-:W-:Y:S01]  /*c210*/  LOP3.LUT R10, R10, 0xffff0000, RZ, 0xc0, !PT ;  /* 0xffff00000a0a7812 */ /* 0x000fe200078ec0ff */
[----:B------:R-:W-:Y:S01]  /*c220*/  FMUL.FTZ R5, R24, R13 ;  /* 0x0000000d18057220 */ /* 0x000fe20000410000 */
[----:B------:R-:W-:-:S02]  /*c230*/  LOP3.LUT R11, R11, 0xffff0000, RZ, 0xc0, !PT ;  /* 0xffff00000b0b7812 */ /* 0x000fc400078ec0ff */
[----:B------:R-:W-:Y:S02]  /*c240*/  LOP3.LUT R45, R45, 0xffff0000, RZ, 0xc0, !PT ;  /* 0xffff00002d2d7812 */ /* 0x000fe400078ec0ff */
[----:B------:R-:W-:Y:S02]  /*c250*/  LOP3.LUT R49, R49, 0xffff0000, RZ, 0xc0, !PT ;  /* 0xffff000031317812 */ /* 0x000fe400078ec0ff */
[----:B------:R-:W-:Y:S01]  /*c260*/  LOP3.LUT R50, R50, 0xffff0000, RZ, 0xc0, !PT ;  /* 0xffff000032327812 */ /* 0x000fe200078ec0ff */
[----:B------:R-:W-:Y:S01]  /*c270*/  FFMA.FTZ R21, R14, R13, -R21 ;  /* 0x0000000d0e157223 */ /* 0x000fe20000010815 */
[----:B------:R-:W-:Y:S01]  /*c280*/  LOP3.LUT R6, R6, 0xffff0000, RZ, 0xc0, !PT ;  /* 0xffff000006067812 */ /* 0x000fe200078ec0ff */
[----:B------:R-:W-:Y:S01]  /*c290*/  FFMA.FTZ R14, R14, R15, R5 ;  /* 0x0000000f0e0e7223 */ /* 0x000fe20000010005 */
[----:B------:R-:W-:Y:S01]  /*c2a0*/  LOP3.LUT R7, R7, 0xffff0000, RZ, 0xc0, !PT ;  /* 0xffff000007077812 */ /* 0x000fe200078ec0ff */
[C---:B------:R-:W-:Y:S01]  /*c2b0*/  FMUL.FTZ R5, R10.reuse, R45 ;  /* 0x0000002d0a057220 */ /* 0x040fe20000410000 */
[C---:B------:R-:W-:Y:S01]  /*c2c0*/  FMUL.FTZ R20, R11.reuse, R46 ;  /* 0x0000002e0b147220 */ /* 0x040fe20000410000 */
[-C--:B------:R-:W-:Y:S01]  /*c2d0*/  FMUL.FTZ R4, R10, R49.reuse ;  /* 0x000000310a047220 */ /* 0x080fe20000410000 */
[-C--:B------:R-:W-:Y:S01]  /*c2e0*/  FMUL.FTZ R13, R11, R50.reuse ;  /* 0x000000320b0d7220 */ /* 0x080fe20000410000 */
        /* <DEDUP_REMOVED lines=14> */
.L_x_1461:
[----:B------:R-:W-:Y:S05]  /*c3d0*/  BSYNC B0 ;  /* 0x0000000000007941 */ /* 0x000fea0003800000 */
.L_x_1454:
[----:B------:R-:W-:Y:S01]  /*c3e0*/  @!PT LDS RZ, [RZ] ;  /* 0x00000000fffff984 */ /* 0x000fe20000000800 */
[----:B------:R-:W-:Y:S01]  /*c3f0*/  @!PT LDS RZ, [RZ] ;  /* 0x00000000fffff984 */ /* 0x000fe20000000800 */
[----:B------:R-:W-:Y:S01]  /*c400*/  @!PT LDS RZ, [RZ] ;  /* 0x00000000fffff984 */ /* 0x000fe20000000800 */
[----:B------:R-:W-:Y:S01]  /*c410*/  @!PT LDS RZ, [RZ] ;  /* 0x00000000fffff984 */ /* 0x000fe20000000800 */
[----:B------:R1:W-:Y:S06]  /*c420*/  MEMBAR.ALL.CTA ;  /* 0x0000000000007992 */ /* 0x0003ec0000008000 */
[----:B-1----:R-:W1:Y:S01]  /*c430*/  FENCE.VIEW.ASYNC.S ;  /* 0x00000000000073c6 */ /* 0x002e620000000000 */
[----:B------:R-:W-:Y:S05]  /*c440*/  WARPSYNC.ALL ;  /* 0x0000000000007948 */ /* 0x000fea0003800000 */
[----:B-1----:R-:W-:Y:S06]  /*c450*/  BAR.SYNC.DEFER_BLOCKING 0xd, 0x180 ;  /* 0x0346000000007b1d */ /* 0x002fec0000010000 */
.L_x_1452:
[----:B0--3--:R-:W-:-:S05]  /*c460*/  IMAD.U32 R0, RZ, RZ, UR39 ;  /* 0x00000027ff007e24 */ /* 0x009fca000f8e00ff */
[----:B------:R-:W-:-:S13]  /*c470*/  ISETP.NE.AND P0, PT, R0, 0x3, PT ;  /* 0x000000030000780c */ /* 0x000fda0003f05270 */
[----:B------:R-:W-:Y:S05]  /*c480*/  @!P0 BRA `(.L_x_1481) ;  /* 0x0000000000048947 */ /* 0x000fea0003800000 */
[----:B------:R-:W-:Y:S01]  /*c490*/  BPT.TRAP 0x1 ;  /* 0x000000040000795c */ /* 0x000fe20000300000 */
.L_x_1481:
[----:B------:R-:W-:Y:S01]  /*c4a0*/  IMAD R8, R18, 0x8, R2 ;  /* 0x0000000812087824 */ /* 0x000fe200078e0202 */
[----:B--2-4-:R-:W-:-:S04]  /*c4b0*/  SHF.L.U32 R3, R23, 0x1f, RZ ;  /* 0x0000001f17037819 */ /* 0x014fc800000006ff */
[----:B------:R0:W2:Y:S01]  /*c4c0*/  SYNCS.PHASECHK.TRANS64.TRYWAIT P1, [R8+URZ+0x2d830], R3 ;  /* 0x02d83003080075a7 */ /* 0x0000a2000802017f */
[----:B------:R-:W-:Y:S05]  /*c4d0*/  @!P0 BRA `(.L_x_1482) ;  /* 0x0000000000048947 */ /* 0x000fea0003800000 */
[----:B------:R-:W-:Y:S01]  /*c4e0*/  BPT.TRAP 0x1 ;  /* 0x000000040000795c */ /* 0x000fe20000300000 */
.L_x_1482:
[----:B------:R-:W-:Y:S01]  /*c4f0*/  VIADD R0, R2, 0x15400 ;  /* 0x0001540002007836 */ /* 0x000fe20000000000 */
[----:B------:R-:W-:Y:S01]  /*c500*/  LOP3.LUT R146, R146, 0x10000, RZ, 0xfc, !PT ;  /* 0x0001000092927812 */ /* 0x000fe200078efcff */
[----:B------:R-:W-:-:S03]  /*c510*/  IMAD.MOV.U32 R147, RZ, RZ, -0x7fffffe0 ;  /* 0x80000020ff937424 */ /* 0x000fc600078e00ff */
[----:B------:R-:W-:-:S04]  /*c520*/  SHF.R.U32.HI R0, RZ, 0x4, R0 ;  /* 0x00000004ff007819 */ /* 0x000fc80000011600 */
[----:B------:R-:W-:-:S04]  /*c530*/  LOP3.LUT R0, R0, 0x3fff, RZ, 0xc0, !PT ;  /* 0x00003fff00007812 */ /* 0x000fc800078ec0ff */
[----:B------:R-:W-:-:S05]  /*c540*/  LOP3.LUT R0, R0, 0x10000, RZ, 0xfc, !PT ;  /* 0x0001000000007812 */ /* 0x000fca00078efcff */
[----:B------:R3:W-:Y:S01]  /*c550*/  STL [R1+0x10], R0 ;  /* 0x0000100001007387 */ /* 0x0007e20000100800 */
[----:B--2---:R-:W-:Y:S05]  /*c560*/  @P1 BRA `(.L_x_1483) ;  /* 0x0000000000081947 */ /* 0x004fea0003800000 */
[----:B------:R-:W2:Y:S02]  /*c570*/  SYNCS.PHASECHK.TRANS64.TRYWAIT P1, [R8+URZ+0x2d830], R3 ;  /* 0x02d83003080075a7 */ /* 0x000ea4000802017f */
[----:B--2---:R-:W-:Y:S05]  /*c580*/  @!P1 BRA `(.L_x_1484) ;  /* 0x00000170000c9947 */ /* 0x004fea0003800000 */
.L_x_1483:
[----:B---3--:R-:W3:Y:S01]  /*c590*/  LDL R0, [R1+0x10] ;  /* 0x0000100001007983 */ /* 0x008ee20000100800 */
[----:B------:R-:W-:Y:S01]  /*c5a0*/  IMAD.MOV.U32 R5, RZ, RZ, -0x7fffffe0 ;  /* 0x80000020ff057424 */ /* 0x000fe200078e00ff */
[----:B------:R-:W-:Y:S05]  /*c5b0*/  WARPSYNC.ALL ;  /* 0x0000000000007948 */ /* 0x000fea0003800000 */
[C---:B------:R-:W-:Y:S01]  /*c5c0*/  R2UR UR4, R146.reuse ;  /* 0x00000000920472ca */ /* 0x040fe200000e0000 */
[----:B-1---5:R-:W-:Y:S01]  /*c5d0*/  WARPGROUP.ARRIVE ;  /* 0x00000000000079c5 */ /* 0x022fe20000000000 */
[----:B------:R-:W-:Y:S01]  /*c5e0*/  R2UR UR5, R147 ;  /* 0x00000000930572ca */ /* 0x000fe200000e0000 */
[----:B------:R-:W-:Y:S01]  /*c5f0*/  VIADD R156, R146, 0x2 ;  /* 0x00000002929c7836 */ /* 0x000fe20000000000 */
[----:B------:R-:W-:Y:S01]  /*c600*/  R2UR UR7, R5 ;  /* 0x00000000050772ca */ /* 0x000fe200000e0000 */
[----:B------:R-:W-:-:S02]  /*c610*/  IMAD.MOV.U32 R157, RZ, RZ, -0x7fffffe0 ;  /* 0x80000020ff9d7424 */ /* 0x000fc400078e00ff */
[----:B------:R-:W-:Y:S02]  /*c620*/  IMAD.MOV.U32 R7, RZ, RZ, -0x7fffffe0 ;  /* 0x80000020ff077424 */ /* 0x000fe400078e00ff */
[C---:B------:R-:W-:Y:S02]  /*c630*/  VIADD R154, R146.reuse, 0x300 ;  /* 0x00000300929a7836 */ /* 0x040fe40000000000 */
[----:B------:R-:W-:Y:S02]  /*c640*/  IMAD.MOV.U32 R155, RZ, RZ, -0x7fffffe0 ;  /* 0x80000020ff9b7424 */ /* 0x000fe400078e00ff */
[C---:B------:R-:W-:Y:S02]  /*c650*/  VIADD R152, R146.reuse, 0x302 ;  /* 0x0000030292987836 */ /* 0x040fe40000000000 */
[----:B------:R-:W-:Y:S02]  /*c660*/  IMAD.MOV.U32 R153, RZ, RZ, -0x7fffffe0 ;  /* 0x80000020ff997424 */ /* 0x000fe400078e00ff */
[----:B------:R-:W-:-:S02]  /*c670*/  VIADD R150, R146, 0x600 ;  /* 0x0000060092967836 */ /* 0x000fc40000000000 */
[----:B------:R-:W-:Y:S02]  /*c680*/  IMAD.MOV.U32 R151, RZ, RZ, -0x7fffffe0 ;  /* 0x80000020ff977424 */ /* 0x000fe400078e00ff */
[----:B------:R-:W-:Y:S02]  /*c690*/  VIADD R148, R146, 0x602 ;  /* 0x0000060292947836 */ /* 0x000fe40000000000 */
[----:B------:R-:W-:Y:S02]  /*c6a0*/  IMAD.MOV.U32 R149, RZ, RZ, -0x7fffffe0 ;  /* 0x80000020ff957424 */ /* 0x000fe400078e00ff */
[----:B------:R-:W-:Y:S02]  /*c6b0*/  IMAD.MOV.U32 R5, RZ, RZ, -0x7fffffe0 ;  /* 0x80000020ff057424 */ /* 0x000fe400078e00ff */
[----:B---3--:R-:W-:-:S04]  /*c6c0*/  IMAD R4, R18, 0x600, R0 ;  /* 0x0000060012047824 */ /* 0x008fc800078e0200 */
[C---:B------:R-:W-:Y:S01]  /*c6d0*/  VIADD R6, R4.reuse, 0x2 ;  /* 0x0000000204067836 */ /* 0x040fe20000000000 */
[----:B------:R-:W-:-:S13]  /*c6e0*/  R2UR UR6, R4 ;  /* 0x00000000040672ca */ /* 0x000fda00000e0000 */
[----:B------:R-:W-:Y:S01]  /*c6f0*/  HGMMA.64x128x16.F32.BF16 R24, gdesc[UR4], RZ, !UPT, gsb0 ;  /* 0x01e00000041879f0 */ /* 0x000fe2000c0018ff */
[----:B------:R-:W-:Y:S02]  /*c700*/  R2UR UR4, R156 ;  /* 0x000000009c0472ca */ /* 0x000fe400000e0000 */
[----:B------:R-:W-:Y:S02]  /*c710*/  R2UR UR5, R157 ;  /* 0x000000009d0572ca */ /* 0x000fe400000e0000 */
[----:B------:R-:W-:Y:S01]  /*c720*/  R2UR UR6, R6 ;  /* 0x00000000060672ca */ /* 0x000fe200000e0000 */
[----:B------:R-:W-:Y:S01]  /*c730*/  VIADD R6, R4, 0x200 ;  /* 0x0000020004067836 */ /* 0x000fe20000000000 */
[----:B------:R-:W-:Y:S01]  /*c740*/  R2UR UR7, R7 ;  /* 0x00000000070772ca */ /* 0x000fe200000e0000 */
[----:B------:R-:W-:Y:S01]  /*c750*/  IMAD.MOV.U32 R7, RZ, RZ, -0x7fffffe0 ;  /* 0x80000020ff077424 */ /* 0x000fe200078e00ff */
[----:B------:R-:W-:Y:S02]  /*c760*/  WARPGROUP.DEPBAR.LE gsb0, 0x0 ;  /* 0x00008000000079c5 */ /* 0x000fe40000010000 */
[----:B------:R-:W-:-:S09]  /*c770*/  WARPGROUP.ARRIVE ;  /* 0x00000000000079c5 */ /* 0x000fd20000000000 */
[----:B------:R-:W-:Y:S01]  /*c780*/  HGMMA.64x128x16.F32.BF16 R24, gdesc[UR4], R24, gsb0 ;  /* 0x01e00000041879f0 */ /* 0x000fe20008001818 */
        /* <DEDUP_REMOVED lines=12> */
[C---:B------:R-:W-:Y:S01]  /*c850*/  VIADD R6, R4.reuse, 0x400 ;  /* 0x0000040004067836 */ /* 0x040fe20000000000 */
[----:B------:R-:W-:Y:S01]  /*c860*/  R2UR UR7, R7 ;  /* 0x00000000070772ca */ /* 0x000fe200000e0000 */
[----:B------:R-:W-:Y:S02]  /*c870*/  IMAD.MOV.U32 R7, RZ, RZ, -0x7fffffe0 ;  /* 0x80000020ff077424 */ /* 0x000fe400078e00ff */
[----:B------:R-:W-:Y:S01]  /*c880*/  VIADD R4, R4, 0x402 ;  /* 0x0000040204047836 */ /* 0x000fe20000000000 */
[----:B------:R-:W-:-:S02]  /*c890*/  WARPGROUP.DEPBAR.LE gsb0, 0x0 ;  /* 0x00008000000079c5 */ /* 0x000fc40000010000 */
[----:B------:R-:W-:-:S07]  /*c8a0*/  WARPGROUP.ARRIVE ;  /* 0x00000000000079c5 */ /* 0x000fce0000000000 */
        /* <DEDUP_REMOVED lines=16> */
[----:B------:R-:W-:Y:S05]  /*c9b0*/  @!P0 BRA `(.L_x_1485) ;  /* 0x0000000000048947 */ /* 0x000fea0003800000 */
[----:B------:R-:W-:Y:S01]  /*c9c0*/  BPT.TRAP 0x1 ;  /* 0x000000040000795c */ /* 0x000fe20000300000 */
.L_x_1485:
[----:B------:R-:W3:Y:S01]  /*c9d0*/  LDL R4, [R1+0x64] ;  /* 0x0000640001047983 */ /* 0x000ee20000100800 */
[----:B------:R-:W1:Y:S01]  /*c9e0*/  LDC R90, c[0x0][0x448] ;  /* 0x00011200ff5a7b82 */ /* 0x000e620000000800 */
[----:B------:R-:W-:Y:S02]  /*c9f0*/  ULDC.64 UR6, c[0x0][0x9e0] ;  /* 0x0002780000067ab9 */ /* 0x000fe40000000a00 */
[----:B------:R-:W3:Y:S01]  /*ca00*/  LDL R89, [R1+0x28] ;  /* 0x0000280001597983 */ /* 0x000ee20000100800 */
[----:B------:R-:W-:Y:S01]  /*ca10*/  UISETP.GE.AND UP0, UPT, UR7, 0x1, UPT ;  /* 0x000000010700788c */ /* 0x000fe2000bf06270 */
[----:B------:R-:W-:Y:S01]  /*ca20*/  LOP3.LUT R22, R22, 0xffffffdf, RZ, 0xc0, !PT ;  /* 0xffffffdf16167812 */ /* 0x000fe200078ec0ff */
[----:B------:R-:W-:Y:S01]  /*ca30*/  IMAD.U32 R5, RZ, RZ, UR38 ;  /* 0x00000026ff057e24 */ /* 0x000fe2000f8e00ff */
[----:B------:R-:W-:Y:S02]  /*ca40*/  ULDC UR50, c[0x0][0x9dc] ;  /* 0x0002770000327ab9 */ /* 0x000fe40000000800 */
[----:B------:R-:W-:Y:S01]  /*ca50*/  ULOP3.LUT UR4, URZ, UR50, URZ, 0x33, !UPT ;  /* 0x000000323f047292 */ /* 0x000fe2000f8e333f */
[----:B-1----:R-:W-:-:S13]  /*ca60*/  ISETP.NE.AND P1, PT, R90, 0x1, PT ;  /* 0x000000015a00780c */ /* 0x002fda0003f25270 */
[----:B------:R-:W1:Y:S01]  /*ca70*/  @P1 LDC R0, c[0x0][0x44c] ;  /* 0x00011300ff001b82 */ /* 0x000e620000000800 */
[----:B------:R-:W-:-:S07]  /*ca80*/  @P1 LOP3.LUT R22, R22, 0x20, RZ, 0xfc, !PT ;  /* 0x0000002016161812 */ /* 0x000fce00078efcff */
[----:B0-2---:R-:W0:Y:S01]  /*ca90*/  @P1 LDC R3, c[0x0][0x450] ;  /* 0x00011400ff031b82 */ /* 0x005e220000000800 */
[----:B---3--:R-:W-:Y:S01]  /*caa0*/  IMAD.IADD R9, R4, 0x1, R89 ;  /* 0x0000000104097824 */ /* 0x008fe200078e0259 */
[----:B------:R-:W-:-:S03]  /*cab0*/  LEA R4, R88, 0xffffff80, 0x7 ;  /* 0xffffff8058047811 */ /* 0x000fc600078e38ff */
[----:B-1----:R-:W-:-:S05]  /*cac0*/  @P1 IMAD.HI.U32 R0, R9, R0, RZ ;  /* 0x0000000009001227 */ /* 0x002fca00078e00ff */
[----:B0-----:R-:W-:Y:S01]  /*cad0*/  @P1 SHF.R.U32.HI R9, RZ, R3, R0 ;  /* 0x00000003ff091219 */ /* 0x001fe20000011600 */
[----:B------:R-:W-:Y:S01]  /*cae0*/  IMAD.MOV.U32 R3, RZ, RZ, -0x80 ;  /* 0xffffff80ff037424 */ /* 0x000fe200078e00ff */
[----:B------:R-:W-:Y:S01]  /*caf0*/  PLOP3.LUT P1, PT, PT, PT, UP0, 0x40, 0x0 ;  /* 0x000000000000781c */ /* 0x000fe20003f2e808 */
[----:B------:R-:W-:Y:S02]  /*cb00*/  VIADD R0, R8, 0x2d840 ;  /* 0x0002d84008007836 */ /* 0x000fe40000000000 */
[----:B------:R-:W0:Y:S01]  /*cb10*/  SHFL.IDX PT, R10, R9, RZ, 0x1c1f ;  /* 0x001c1fff090a7589 */ /* 0x000e2200000e0000 */
[----:B------:R-:W-:Y:S02]  /*cb20*/  IMAD R8, R88, R3, 0x80 ;  /* 0x0000008058087424 */ /* 0x000fe400078e0203 */
[----:B------:R-:W-:Y:S02]  /*cb30*/  PRMT R0, R5, 0x654, R0 ;  /* 0x0000065405007816 */ /* 0x000fe40000000000 */
[----:B------:R-:W-:-:S02]  /*cb40*/  VIADD R3, R8, 0x1 ;  /* 0x0000000108037836 */ /* 0x000fc40000000000 */
[----:B------:R-:W-:Y:S01]  /*cb50*/  IMAD.IADD R7, R141, 0x1, R8 ;  /* 0x000000018d077824 */ /* 0x000fe200078e0208 */
[----:B------:R1:W-:Y:S01]  /*cb60*/  SYNCS.ARRIVE.TRANS64.RED.A1T0 RZ, [R0+URZ], RZ ;  /* 0x000000ff00ff79a7 */ /* 0x0003e2000810043f */
[C---:B------:R-:W-:Y:S02]  /*cb70*/  IMAD R3, R142.reuse, -0x2, R3 ;  /* 0xfffffffe8e037824 */ /* 0x040fe400078e0203 */
[----:B------:R-:W-:-:S03]  /*cb80*/  IMAD R7, R142, -0x2, R7 ;  /* 0xfffffffe8e077824 */ /* 0x000fc600078e0207 */
[----:B------:R-:W-:-:S05]  /*cb90*/  IADD3 R3, -R140, R3, R141 ;  /* 0x000000038c037210 */ /* 0x000fca0007ffe18d */
[C---:B------:R-:W-:Y:S02]  /*cba0*/  VIADD R6, R3.reuse, UR6 ;  /* 0x0000000603067c36 */ /* 0x040fe40008000000 */
[----:B------:R-:W-:-:S03]  /*cbb0*/  VIADD R5, R3, UR4 ;  /* 0x0000000403057c36 */ /* 0x000fc60008000000 */
[----:B0-----:R-:W-:Y:S01]  /*cbc0*/  VIADDMNMX R3, R10, R6, R7, PT ;  /* 0x000000060a037246 */ /* 0x001fe20003800107 */
[----:B-1----:R-:W-:Y:S01]  /*cbd0*/  IMAD.IADD R0, R5, 0x1, R10 ;  /* 0x0000000105007824 */ /* 0x002fe200078e020a */
[----:B------:R-:W-:Y:S06]  /*cbe0*/  @P1 BRA `(.L_x_1486) ;  /* 0x0000000000581947 */ /* 0x000fec0003800000 */
[----:B------:R-:W-:Y:S01]  /*cbf0*/  IADD3 R11, -R140, R141, R10 ;  /* 0x0000008d8c0b7210 */ /* 0x000fe20007ffe10a */
[----:B------:R-:W-:Y:S03]  /*cc00*/  BSSY B0, `(.L_x_1487) ;  /* 0x0000010000007945 */ /* 0x000fe60003800000 */
[----:B------:R-:W-:-:S13]  /*cc10*/  ISETP.GT.AND P1, PT, R11, -0x1, PT ;  /* 0xffffffff0b00780c */ /* 0x000fda0003f24270 */
[----:B------:R-:W-:Y:S05]  /*cc20*/  @P1 BRA `(.L_x_1488) ;  /* 0x0000000000201947 */ /* 0x000fea0003800000 */
[----:B------:R-:W-:Y:S01]  /*cc30*/  UISETP.NE.AND UP1, UPT, UR7, 0x1, UPT ;  /* 0x000000010700788c */ /* 0x000fe2000bf25270 */
[----:B------:R-:W-:-:S05]  /*cc40*/  LOP3.LUT R11, RZ, R11, RZ, 0x33, !PT ;  /* 0x0000000bff0b7212 */ /* 0x000fca00078e33ff */
[----:B------:R-:W-:-:S05]  /*cc50*/  PLOP3.LUT P1, PT, PT, PT, UP1, 0x80, 0x0 ;  /* 0x000000000000781c */ /* 0x000fca0003f2f018 */
[----:B------:R-:W-:-:S08]  /*cc60*/  @UP1 ULDC.64 UR4, c[0x0][0x9e8] ;  /* 0x00027a0000041ab9 */ /* 0x000fd00000000a00 */
[----:B------:R-:W-:-:S05]  /*cc70*/  @P1 IMAD.HI.U32 R10, R11, UR4, RZ ;  /* 0x000000040b0a1c27 */ /* 0x000fca000f8e00ff */
[----:B------:R-:W-:-:S04]  /*cc80*/  @P1 SHF.R.U32.HI R11, RZ, UR5, R10 ;  /* 0x00000005ff0b1c19 */ /* 0x000fc8000801160a */
[----:B------:R-:W-:Y:S01]  /*cc90*/  LOP3.LUT R11, RZ, R11, RZ, 0x33, !PT ;  /* 0x0000000bff0b7212 */ /* 0x000fe200078e33ff */
[----:B------:R-:W-:Y:S06]  /*cca0*/  BRA `(.L_x_1489) ;  /* 0x0000000000147947 */ /* 0x000fec0003800000 */
.L_x_1488:
[----:B------:R-:W-:-:S06]  /*ccb0*/  UISETP.NE.AND UP1, UPT, UR7, 0x1, UPT ;  /* 0x000000010700788c */ /* 0x000fcc000bf25270 */
[----:B------:R-:W-:-:S05]  /*ccc0*/  PLOP3.LUT P1, PT, PT, PT, UP1, 0x80, 0x0 ;  /* 0x000000000000781c */ /* 0x000fca0003f2f018 */
[----:B------:R-:W-:-:S08]  /*ccd0*/  @UP1 ULDC.64 UR4, c[0x0][0x9e8] ;  /* 0x00027a0000041ab9 */ /* 0x000fd00000000a00 */
[----:B------:R-:W-:-:S05]  /*cce0*/  @P1 IMAD.HI.U32 R10, R11, UR4, RZ ;  /* 0x000000040b0a1c27 */ /* 0x000fca000f8e00ff */
[----:B------:R-:W-:-:S07]  /*ccf0*/  @P1 SHF.R.U32.HI R11, RZ, UR5, R10 ;  /* 0x00000005ff0b1c19 */ /* 0x000fce000801160a */
.L_x_1489:
[----:B------:R-:W-:Y:S05]  /*cd00*/  BSYNC B0 ;  /* 0x0000000000007941 */ /* 0x000fea0003800000 */
.L_x_1487:
[----:B------:R-:W-:-:S04]  /*cd10*/  IMAD R11, R11, UR7, -R4 ;  /* 0x000000070b0b7c24 */ /* 0x000fc8000f8e0a04 */
[----:B------:R-:W-:-:S05]  /*cd20*/  IMAD R11, R142, -0x2, R11 ;  /* 0xfffffffe8e0b7824 */ /* 0x000fca00078e020b */
[----:B------:R-:W-:Y:S02]  /*cd30*/  VIMNMX R0, R0, R11, !PT ;  /* 0x0000000b00007248 */ /* 0x000fe40007fe0100 */
[----:B------:R-:W-:-:S07]  /*cd40*/  VIADDMNMX R3, R11, UR7, R3, PT ;  /* 0x000000070b037c46 */ /* 0x000fce000b800103 */
.L_x_1486:
[C---:B------:R-:W-:Y:S02]  /*cd50*/  ISETP.GE.AND P2, PT, R8.reuse, 0x9, PT ;  /* 0x000000090800780c */ /* 0x040fe40003f46270 */
[----:B------:R-:W-:Y:S02]  /*cd60*/  ISETP.GE.AND P1, PT, R8, 0x2, PT ;  /* 0x000000020800780c */ /* 0x000fe40003f26270 */
[----:B------:R-:W-:Y:S02]  /*cd70*/  LOP3.LUT R22, R22, 0xfffffffe, RZ, 0xc0, !PT ;  /* 0xfffffffe16167812 */ /* 0x000fe400078ec0ff */
[----:B------:R-:W-:Y:S02]  /*cd80*/  ISETP.GT.AND P3, PT, R0, 0x1, !P1 ;  /* 0x000000010000780c */ /* 0x000fe40004f64270 */
[----:B------:R-:W-:Y:S02]  /*cd90*/  ISETP.GE.AND P4, PT, R8, 0xa, PT ;  /* 0x0000000a0800780c */ /* 0x000fe40003f86270 */
[----:B------:R-:W-:-:S02]  /*cda0*/  ISETP.LT.OR P3, PT, R3, 0x2, P3 ;  /* 0x000000020300780c */ /* 0x000fc40001f61670 */
[----:B------:R-:W-:Y:S02]  /*cdb0*/  ISETP.GE.AND P6, PT, R8, 0x1, PT ;  /* 0x000000010800780c */ /* 0x000fe40003fc6270 */
[----:B------:R-:W-:Y:S02]  /*cdc0*/  @P2 LOP3.LUT R22, R22, 0x1, RZ, 0xfc, !PT ;  /* 0x0000000116162812 */ /* 0x000fe400078efcff */
[----:B------:R-:W-:Y:S02]  /*cdd0*/  ISETP.GT.AND P2, PT, R0, 0x8, !P2 ;  /* 0x000000080000780c */ /* 0x000fe40005744270 */
[----:B------:R-:W-:Y:S02]  /*cde0*/  FSEL R25, R25, -INF , !P3 ;  /* 0xff80000019197808 */ /* 0x000fe40005800000 */
[----:B------:R-:W-:Y:S02]  /*cdf0*/  ISETP.LT.OR P2, PT, R3, 0x9, P2 ;  /* 0x000000090300780c */ /* 0x000fe40001741670 */
[----:B------:R-:W-:-:S02]  /*ce00*/  ISETP.GE.AND P3, PT, R8, 0x11, PT ;  /* 0x000000110800780c */ /* 0x000fc40003f66270 */
[----:B------:R-:W-:Y:S02]  /*ce10*/  LOP3.LUT R22, R22, 0xfffffffd, RZ, 0xc0, !PT ;  /* 0xfffffffd16167812 */ /* 0x000fe400078ec0ff */
[----:B------:R-:W-:Y:S02]  /*ce20*/  FSEL R28, R28, -INF , !P2 ;  /* 0xff8000001c1c7808 */ /* 0x000fe40005000000 */
[----:B------:R-:W-:Y:S02]  /*ce30*/  ISETP.GT.AND P2, PT, R0, 0x9, !P4 ;  /* 0x000000090000780c */ /* 0x000fe40006744270 */
[----:B------:R-:W-:Y:S02]  /*ce40*/  @P4 LOP3.LUT R22, R22, 0x2, RZ, 0xfc, !PT ;  /* 0x0000000216164812 */ /* 0x000fe400078efcff */
[----:B------:R-:W-:Y:S02]  /*ce50*/  ISETP.LT.OR P2, PT, R3, 0xa, P2 ;  /* 0x0000000a0300780c */ /* 0x000fe40001741670 */
[----:B------:R-:W-:-:S02]  /*ce60*/  LOP3.LUT R22, R22, 0xfffffffb, RZ, 0xc0, !PT ;  /* 0xfffffffb16167812 */ /* 0x000fc400078ec0ff */
[----:B------:R-:W-:Y:S02]  /*ce70*/  FSEL R29, R29, -INF , !P2 ;  /* 0xff8000001d1d7808 */ /* 0x000fe40005000000 */
[----:B------:R-:W-:Y:S02]  /*ce80*/  @P3 LOP3.LUT R22, R22, 0x4, RZ, 0xfc, !PT ;  /* 0x0000000416163812 */ /* 0x000fe400078efcff */
[----:B------:R-:W-:Y:S02]  /*ce90*/  ISETP.GT.AND P2, PT, R0, 0x10, !P3 ;  /* 0x000000100000780c */ /* 0x000fe40005f44270 */
[----:B------:R-:W-:Y:S02]  /*cea0*/  ISETP.GE.AND P3, PT, R8, 0x12, PT ;  /* 0x000000120800780c */ /* 0x000fe40003f66270 */
[----:B------:R-:W-:Y:S02]  /*ceb0*/  ISETP.LT.OR P2, PT, R3, 0x11, P2 ;  /* 0x000000110300780c */ /* 0x000fe40001741670 */
[----:B------:R-:W-:-:S02]  /*cec0*/  LOP3.LUT R22, R22, 0xfbffffff, RZ, 0xc0, !PT ;  /* 0xfbffffff16167812 */ /* 0x000fc400078ec0ff */
        /* <DEDUP_REMOVED lines=150> */
[----:B------:R-:W-:-:S04]  /*d830*/  ISETP.GT.AND P5, PT, R0, RZ, !P6 ;  /* 0x000000ff0000720c */ /* 0x000fc800077a4270 */
        /* <DEDUP_REMOVED lines=20> */
[----:B------:R-:W-:Y:S01]  /*d980*/  @P5 IMAD.HI.U32 R0, R3, UR4, RZ ;  /* 0x0000000403005c27 */ /* 0x000fe2000f8e00ff */
[----:B------:R-:W-:-:S13]  /*d990*/  PLOP3.LUT P5, PT, PT, PT, UP1, 0x80, 0x0 ;  /* 0x000000000000781c */ /* 0x000fda0003faf018 */
[----:B------:R-:W-:-:S04]  /*d9a0*/  @P5 SHF.R.U32.HI R3, RZ, UR5, R0 ;  /* 0x00000005ff035c19 */ /* 0x000fc80008011600 */
[----:B------:R-:W-:Y:S01]  /*d9b0*/  LOP3.LUT R3, RZ, R3, RZ, 0x33, !PT ;  /* 0x00000003ff037212 */ /* 0x000fe200078e33ff */
[----:B------:R-:W-:Y:S06]  /*d9c0*/  BRA `(.L_x_1493) ;  /* 0x0000000000187947 */ /* 0x000fec0003800000 */
.L_x_1492:
[----:B------:R-:W-:-:S06]  /*d9d0*/  UISETP.NE.AND UP1, UPT, UR7, 0x1, UPT ;  /* 0x000000010700788c */ /* 0x000fcc000bf25270 */
[----:B------:R-:W-:-:S05]  /*d9e0*/  PLOP3.LUT P5, PT, PT, PT, UP1, 0x80, 0x0 ;  /* 0x000000000000781c */ /* 0x000fca0003faf018 */
[----:B------:R-:W-:-:S08]  /*d9f0*/  @UP1 ULDC.64 UR4, c[0x0][0x9e8] ;  /* 0x00027a0000041ab9 */ /* 0x000fd00000000a00 */
[----:B------:R-:W-:Y:S01]  /*da00*/  @P5 IMAD.HI.U32 R0, R3, UR4, RZ ;  /* 0x0000000403005c27 */ /* 0x000fe2000f8e00ff */
[----:B------:R-:W-:-:S13]  /*da10*/  PLOP3.LUT P5, PT, PT, PT, UP1, 0x80, 0x0 ;  /* 0x000000000000781c */ /* 0x000fda0003faf018 */
[----:B------:R-:W-:-:S07]  /*da20*/  @P5 SHF.R.U32.HI R3, RZ, UR5, R0 ;  /* 0x00000005ff035c19 */ /* 0x000fce0008011600 */
.L_x_1493:
[----:B------:R-:W-:Y:S05]  /*da30*/  BSYNC B0 ;  /* 0x0000000000007941 */ /* 0x000fea0003800000 */
.L_x_1491:
[----:B------:R-:W-:-:S04]  /*da40*/  IMAD R3, R3, UR7, -R4 ;  /* 0x0000000703037c24 */ /* 0x000fc8000f8e0a04 */
[----:B------:R-:W-:-:S05]  /*da50*/  IMAD R3, R142, -0x2, R3 ;  /* 0xfffffffe8e037824 */ /* 0x000fca00078e0203 */
[----:B------:R-:W-:Y:S02]  /*da60*/  VIMNMX R5, R5, R3, !PT ;  /* 0x0000000305057248 */ /* 0x000fe40007fe0100 */
[----:B------:R-:W-:-:S07]  /*da70*/  VIADDMNMX R6, R3, UR7, R6, PT ;  /* 0x0000000703067c46 */ /* 0x000fce000b800106 */
.L_x_1490:
[----:B------:R-:W-:Y:S01]  /*da80*/  ISETP.GT.AND P1, PT, R5, 0x1, !P1 ;  /* 0x000000010500780c */ /* 0x000fe20004f24270 */
[----:B------:R-:W-:Y:S01]  /*da90*/  ULDC UR51, c[0x0][0x988] ;  /* 0x0002620000337ab9 */ /* 0x000fe20000000800 */
[----:B------:R-:W2:Y:S01]  /*daa0*/  LDL R91, [R1+0x38] ;  /* 0x00003800015b7983 */ /* 0x000ea20000100800 */
[----:B------:R-:W-:Y:S02]  /*dab0*/  LOP3.LUT P5, RZ, R22, 0x4000000, RZ, 0xc0, !PT ;  /* 0x0400000016ff7812 */ /* 0x000fe400078ac0ff */
        /* <DEDUP_REMOVED lines=17> */
[----:B------:R-:W-:Y:S02]  /*dbd0*/  LOP3.LUT P1, RZ, R22, 0x4, RZ, 0xc0, !PT ;  /* 0x0000000416ff7812 */ /* 0x000fe4000782c0ff */
[----:B------:R-:W-:Y:S02]  /*dbe0*/  FMNMX.FTZ R0, R40, R3, !PT ;  /* 0x0000000328007209 */ /* 0x000fe40007810000 */
[----:B------:R-:W-:Y:S02]  /*dbf0*/  ISETP.GT.AND P1, PT, R5, 0x10, !P1 ;  /* 0x000000100500780c */ /* 0x000fe40004f24270 */
[----:B------:R-:W-:Y:S02]  /*dc00*/  FMNMX.FTZ R3, R41, R0, !PT ;  /* 0x0000000029037209 */ /* 0x000fe40007810000 */
[----:B------:R-:W-:-:S02]  /*dc10*/  ISETP.LT.OR P1, PT, R6, 0x11, P1 ;  /* 0x000000110600780c */ /* 0x000fc40000f21670 */
[----:B------:R-:W-:Y:S02]  /*dc20*/  FMNMX.FTZ R0, R44, R3, !PT ;  /* 0x000000032c007209 */ /* 0x000fe40007810000 */
[----:B------:R-:W-:Y:S02]  /*dc30*/  FSEL R34, R34, -INF , !P1 ;  /* 0xff80000022227808 */ /* 0x000fe40004800000 */
        /* <DEDUP_REMOVED lines=12> */
[----:B------:R-:W-:Y:S02]  /*dd00*/  LOP3.LUT P1, RZ, R22, 0x1000000, RZ, 0xc0, !PT ;  /* 0x0100000016ff7812 */ /* 0x000fe4000782c0ff */
[----:B------:R-:W-:Y:S02]  /*dd10*/  FMNMX.FTZ R0, R56, R3, !PT ;  /* 0x0000000338007209 */ /* 0x000fe40007810000 */
[----:B------:R-:W-:Y:S02]  /*dd20*/  ISETP.GT.AND P1, PT, R5, 0x19, !P1 ;  /* 0x000000190500780c */ /* 0x000fe40004f24270 */
[----:B------:R-:W-:-:S02]  /*dd30*/  LOP3.LUT P5, RZ, R22, 0x8000, RZ, 0xc0, !PT ;  /* 0x0000800016ff7812 */ /* 0x000fc400078ac0ff */
        /* <DEDUP_REMOVED lines=36> */
[C---:B------:R-:W-:Y:S01]  /*df80*/  ISETP.GT.AND P6, PT, R5.reuse, RZ, !P6 ;  /* 0x000000ff0500720c */ /* 0x040fe200077c4270 */
[----:B------:R-:W0:Y:S01]  /*df90*/  SHFL.BFLY PT, R3, R0, 0x2, 0x1f ;  /* 0x0c401f0000037f89 */ /* 0x000e2200000e0000 */
[----:B------:R-:W-:Y:S02]  /*dfa0*/  FSEL R50, R50, -INF , !P1 ;  /* 0xff80000032327808 */ /* 0x000fe40004800000 */
[----:B------:R-:W-:Y:S02]  /*dfb0*/  LOP3.LUT P1, RZ, R22, 0x40000, RZ, 0xc0, !PT ;  /* 0x0004000016ff7812 */ /* 0x000fe4000782c0ff */
[----:B------:R-:W-:Y:S02]  /*dfc0*/  ISETP.LT.OR P6, PT, R6, 0x1, P6 ;  /* 0x000000010600780c */ /* 0x000fe400037c1670 */
[----:B------:R-:W-:Y:S02]  /*dfd0*/  ISETP.GT.AND P1, PT, R5, 0x31, !P1 ;  /* 0x000000310500780c */ /* 0x000fe40004f24270 */
[----:B------:R-:W-:-:S02]  /*dfe0*/  FSEL R26, R26, -INF , !P6 ;  /* 0xff8000001a1a7808 */ /* 0x000fc40007000000 */
[----:B------:R-:W-:Y:S02]  /*dff0*/  ISETP.LT.OR P1, PT, R6, 0x32, P1 ;  /* 0x000000320600780c */ /* 0x000fe40000f21670 */
[----:B------:R-:W-:Y:S02]  /*e000*/  FMNMX.FTZ R11, R26, R27, !PT ;  /* 0x0000001b1a0b7209 */ /* 0x000fe40007810000 */
[----:B------:R-:W-:Y:S02]  /*e010*/  FSEL R51, R51, -INF , !P1 ;  /* 0xff80000033337808 */ /* 0x000fe40004800000 */
[----:B------:R-:W-:Y:S02]  /*e020*/  LOP3.LUT P1, RZ, R22, 0x20000, RZ, 0xc0, !PT ;  /* 0x0002000016ff7812 */ /* 0x000fe4000782c0ff */
[C---:B------:R-:W-:Y:S02]  /*e030*/  ISETP.GT.AND P2, PT, R5.reuse, 0x70, !P2 ;  /* 0x000000700500780c */ /* 0x040fe40005744270 */
[----:B------:R-:W-:-:S02]  /*e040*/  ISETP.GT.AND P1, PT, R5, 0x38, !P1 ;  /* 0x000000380500780c */ /* 0x000fc40004f24270 */
[----:B------:R-:W-:Y:S02]  /*e050*/  ISETP.GT.AND P3, PT, R5, 0x71, !P3 ;  /* 0x000000710500780c */ /* 0x000fe40005f64270 */
[----:B------:R-:W-:Y:S02]  /*e060*/  ISETP.LT.OR P1, PT, R6, 0x39, P1 ;  /* 0x000000390600780c */ /* 0x000fe40000f21670 */
[----:B0-----:R-:W-:Y:S02]  /*e070*/  FMNMX.FTZ R8, R0, R3, !PT ;  /* 0x0000000300087209 */ /* 0x001fe40007810000 */
[----:B------:R-:W-:Y:S02]  /*e080*/  FSEL R54, R54, -INF , !P1 ;  /* 0xff80000036367808 */ /* 0x000fe40004800000 */
[----:B------:R-:W-:Y:S01]  /*e090*/  LOP3.LUT P1, RZ, R22, 0x10000, RZ, 0xc0, !PT ;  /* 0x0001000016ff7812 */ /* 0x000fe2000782c0ff */
[----:B------:R-:W0:Y:S01]  /*e0a0*/  SHFL.BFLY PT, R3, R8, 0x1, 0x1f ;  /* 0x0c201f0008037f89 */ /* 0x000e2200000e0000 */
[----:B------:R-:W-:-:S02]  /*e0b0*/  FMNMX.FTZ R0, R30, R11, !PT ;  /* 0x0000000b1e007209 */ /* 0x000fc40007810000 */
[----:B------:R-:W-:Y:S02]  /*e0c0*/  ISETP.GT.AND P1, PT, R5, 0x39, !P1 ;  /* 0x000000390500780c */ /* 0x000fe40004f24270 */
[----:B------:R-:W-:Y:S02]  /*e0d0*/  FMNMX.FTZ R13, R31, R0, !PT ;  /* 0x000000001f0d7209 */ /* 0x000fe40007810000 */
[----:B------:R-:W-:Y:S02]  /*e0e0*/  ISETP.LT.OR P1, PT, R6, 0x3a, P1 ;  /* 0x0000003a0600780c */ /* 0x000fe40000f21670 */
[----:B------:R-:W-:Y:S02]  /*e0f0*/  FMNMX.FTZ R0, R34, R13, !PT ;  /* 0x0000000d22007209 */ /* 0x000fe40007810000 */
[----:B------:R-:W-:Y:S02]  /*e100*/  FSEL R55, R55, -INF , !P1 ;  /* 0xff80000037377808 */ /* 0x000fe40004800000 */
        /* <DEDUP_REMOVED lines=26> */
[C---:B------:R-:W-:Y:S02]  /*e2b0*/  LOP3.LUT P1, RZ, R22.reuse, 0x800, RZ, 0xc0, !PT ;  /* 0x0000080016ff7812 */ /* 0x040fe4000782c0ff */
[----:B------:R-:W-:Y:S02]  /*e2c0*/  LOP3.LUT P5, RZ, R22, 0x8, RZ, 0xc0, !PT ;  /* 0x0000000816ff7812 */ /* 0x000fe400078ac0ff */
[----:B------:R-:W-:Y:S02]  /*e2d0*/  ISETP.GT.AND P1, PT, R5, 0x50, !P1 ;  /* 0x000000500500780c */ /* 0x000fe40004f24270 */
[----:B------:R-:W-:Y:S02]  /*e2e0*/  FMNMX.FTZ R0, R58, R21, !PT ;  /* 0x000000153a007209 */ /* 0x000fe40007810000 */
[----:B------:R-:W-:-:S02]  /*e2f0*/  ISETP.LT.OR P1, PT, R6, 0x51, P1 ;  /* 0x000000510600780c */ /* 0x000fc40000f21670 */
[----:B0-----:R-:W-:Y:S02]  /*e300*/  FMNMX.FTZ R3, R8, R3, !PT ;  /* 0x0000000308037209 */ /* 0x001fe40007810000 */
[----:B------:R-:W-:Y:S02]  /*e310*/  FSEL R66, R66, -INF , !P1 ;  /* 0xff80000042427808 */ /* 0x000fe40004800000 */
[----:B------:R-:W-:Y:S01]  /*e320*/  LOP3.LUT P1, RZ, R22, 0x400, RZ, 0xc0, !PT ;  /* 0x0000040016ff7812 */ /* 0x000fe2000782c0ff */
[----:B------:R-:W-:Y:S01]  /*e330*/  FMUL.FTZ R4, R3, UR51 ;  /* 0x0000003303047c20 */ /* 0x000fe20008410000 */
        /* <DEDUP_REMOVED lines=9> */
[C---:B------:R-:W-:Y:S02]  /*e3d0*/  ISETP.LT.OR P2, PT, R6.reuse, 0x71, P2 ;  /* 0x000000710600780c */ /* 0x040fe40001741670 */
[----:B------:R-:W-:Y:S02]  /*e3e0*/  ISETP.LT.OR P1, PT, R6, 0x59, P1 ;  /* 0x000000590600780c */ /* 0x000fe40000f21670 */
[----:B------:R-:W-:Y:S02]  /*e3f0*/  ISETP.GT.AND P4, PT, R5, 0x78, !P4 ;  /* 0x000000780500780c */ /* 0x000fe40006784270 */
[----:B------:R-:W-:Y:S02]  /*e400*/  FSEL R70, R70, -INF , !P1 ;  /* 0xff80000046467808 */ /* 0x000fe40004800000 */
[----:B------:R-:W-:Y:S02]  /*e410*/  LOP3.LUT P1, RZ, R22, 0x100, RZ, 0xc0, !PT ;  /* 0x0000010016ff7812 */ /* 0x000fe4000782c0ff */
[----:B------:R-:W-:-:S02]  /*e420*/  ISETP.LT.OR P3, PT, R6, 0x72, P3 ;  /* 0x000000720600780c */ /* 0x000fc40001f61670 */
[----:B------:R-:W-:Y:S02]  /*e430*/  ISETP.GT.AND P1, PT, R5, 0x59, !P1 ;  /* 0x000000590500780c */ /* 0x000fe40004f24270 */
[----:B------:R-:W-:Y:S02]  /*e440*/  FSEL R82, R82, -INF , !P2 ;  /* 0xff80000052527808 */ /* 0x000fe40005000000 */
[C---:B------:R-:W-:Y:S02]  /*e450*/  ISETP.LT.OR P1, PT, R6.reuse, 0x5a, P1 ;  /* 0x0000005a0600780c */ /* 0x040fe40000f21670 */
[----:B------:R-:W-:Y:S02]  /*e460*/  ISETP.LT.OR P4, PT, R6, 0x79, P4 ;  /* 0x000000790600780c */ /* 0x000fe40002781670 */
[----:B------:R-:W-:Y:S02]  /*e470*/  FSEL R71, R71, -INF , !P1 ;  /* 0xff80000047477808 */ /* 0x000fe40004800000 */
[----:B------:R-:W-:-:S02]  /*e480*/  LOP3.LUT P1, RZ, R22, 0x80, RZ, 0xc0, !PT ;  /* 0x0000008016ff7812 */ /* 0x000fc4000782c0ff */
[----:B------:R-:W-:Y:S02]  /*e490*/  FSEL R83, R83, -INF , !P3 ;  /* 0xff80000053537808 */ /* 0x000fe40005800000 */
[----:B------:R-:W-:Y:S02]  /*e4a0*/  ISETP.GT.AND P1, PT, R5, 0x60, !P1 ;  /* 0x000000600500780c */ /* 0x000fe40004f24270 */
[----:B------:R-:W-:Y:S02]  /*e4b0*/  FSEL R86, R86, -INF , !P4 ;  /* 0xff80000056567808 */ /* 0x000fe40006000000 */
        /* <DEDUP_REMOVED lines=12> */
[----:B------:R-:W-:-:S04]  /*e580*/  ISETP.LT.OR P1, PT, R6, 0x6a, P1 ;  /* 0x0000006a0600780c */ /* 0x000fc80000f21670 */
[----:B------:R-:W-:Y:S02]  /*e590*/  FSEL R79, R79, -INF , !P1 ;  /* 0xff8000004f4f7808 */ /* 0x000fe40004800000 */
[----:B------:R-:W-:-:S04]  /*e5a0*/  FSETP.NEU.FTZ.AND P1, PT, R3, -INF , PT ;  /* 0xff8000000300780b */ /* 0x000fc80003f3d000 */
[----:B------:R-:W-:Y:S02]  /*e5b0*/  FSEL R4, R4, RZ, P1 ;  /* 0x000000ff04047208 */ /* 0x000fe40000800000 */
[----:B------:R-:W-:-:S03]  /*e5c0*/  ISETP.GT.AND P1, PT, R5, 0x79, !P5 ;  /* 0x000000790500780c */ /* 0x000fc60006f24270 */
        /* <DEDUP_REMOVED lines=15> */
[----:B------:R-:W-:Y:S01]  /*e6c0*/  MUFU.EX2 R7, R7 ;  /* 0x0000000700077308 */ /* 0x000fe20000000800 */
[--C-:B------:R-:W-:Y:S01]  /*e6d0*/  FFMA.FTZ R45, R45, UR51, -R4.reuse ;  /* 0x000000332d2d7c23 */ /* 0x100fe20008010804 */
[----:B------:R-:W-:Y:S01]  /*e6e0*/  FMNMX.FTZ R29, R75, R0, !PT ;  /* 0x000000004b1d7209 */ /* 0x000fe20007810000 */
[--C-:B------:R-:W-:Y:S01]  /*e6f0*/  FFMA.FTZ R53, R53, UR51, -R4.reuse ;  /* 0x0000003335357c23 */ /* 0x100fe20008010804 */
[--C-:B------:R-:W-:Y:S01]  /*e700*/  FFMA.FTZ R14, R37, UR51, -R4.reuse ;  /* 0x00000033250e7c23 */ /* 0x100fe20008010804 */
[--C-:B------:R-:W-:Y:S01]  /*e710*/  FFMA.FTZ R12, R33, UR51, -R4.reuse ;  /* 0x00000033210c7c23 */ /* 0x100fe20008010804 */
[----:B------:R-:W-:Y:S01]  /*e720*/  FMNMX.FTZ R0, R78, R29, !PT ;  /* 0x0000001d4e007209 */ /* 0x000fe20007810000 */
[--C-:B------:R-:W-:Y:S01]  /*e730*/  FFMA.FTZ R37, R44, UR51, -R4.reuse ;  /* 0x000000332c257c23 */ /* 0x100fe20008010804 */
[----:B------:R-:W0:Y:S01]  /*e740*/  MUFU.EX2 R8, R8 ;  /* 0x0000000800087308 */ /* 0x000e220000000800 */
        /* <DEDUP_REMOVED lines=14> */
[----:B------:R-:W-:Y:S01]  /*e830*/  FFMA.FTZ R44, R85, UR51, -R4 ;  /* 0x00000033552c7c23 */ /* 0x000fe20008010804 */
[----:B------:R1:W-:Y:S01]  /*e840*/  MUFU.EX2 R11, R32 ;  /* 0x00000020000b7308 */ /* 0x0003e20000000800 */
[----:B0-----:R-:W-:Y:S01]  /*e850*/  FADD.FTZ R6, R7, R8 ;  /* 0x0000000807067221 */ /* 0x001fe20000010000 */
[----:B------:R-:W-:-:S05]  /*e860*/  FMNMX.FTZ R0, R87, R0, !PT ;  /* 0x0000000057007209 */ /* 0x000fca0007810000 */
[----:B------:R-:W0:Y:S01]  /*e870*/  SHFL.BFLY PT, R5, R0, 0x2, 0x1f ;  /* 0x0c401f0000057f89 */ /* 0x000e2200000e0000 */
[----:B------:R-:W-:Y:S01]  /*e880*/  MUFU.EX2 R15, R40 ;  /* 0x00000028000f7308 */ /* 0x000fe20000000800 */
[--C-:B-1----:R-:W-:Y:S01]  /*e890*/  FFMA.FTZ R32, R56, UR51, -R4.reuse ;  /* 0x0000003338207c23 */ /* 0x102fe20008010804 */
[----:B------:R-:W-:-:S06]  /*e8a0*/  FFMA.FTZ R56, R73, UR51, -R4 ;  /* 0x0000003349387c23 */ /* 0x000fcc0008010804 */
[----:B------:R1:W-:Y:S08]  /*e8b0*/  MUFU.EX2 R36, R41 ;  /* 0x0000002900247308 */ /* 0x0003f00000000800 */
[----:B------:R3:W-:Y:S01]  /*e8c0*/  MUFU.EX2 R21, R49 ;  /* 0x0000003100157308 */ /* 0x0007e20000000800 */
[--C-:B-1----:R-:W-:Y:S01]  /*e8d0*/  FFMA.FTZ R41, R64, UR51, -R4.reuse ;  /* 0x0000003340297c23 */ /* 0x102fe20008010804 */
[----:B------:R-:W-:Y:S01]  /*e8e0*/  FFMA.FTZ R64, R77, UR51, -R4 ;  /* 0x000000334d407c23 */ /* 0x000fe20008010804 */
[----:B0-----:R-:W-:-:S05]  /*e8f0*/  FMNMX.FTZ R5, R0, R5, !PT ;  /* 0x0000000500057209 */ /* 0x001fca0007810000 */
[----:B------:R-:W0:Y:S01]  /*e900*/  MUFU.EX2 R9, R9 ;  /* 0x0000000900097308 */ /* 0x000e220000000800 */
[--C-:B---3--:R-:W-:Y:S01]  /*e910*/  FFMA.FTZ R49, R57, UR51, -R4.reuse ;  /* 0x0000003339317c23 */ /* 0x108fe20008010804 */
[--C-:B------:R-:W-:Y:S01]  /*e920*/  FFMA.FTZ R57, R76, UR51, -R4.reuse ;  /* 0x000000334c397c23 */ /* 0x100fe20008010804 */
[----:B------:R-:W1:Y:S05]  /*e930*/  SHFL.BFLY PT, R0, R5, 0x1, 0x1f ;  /* 0x0c201f0005007f89 */ /* 0x000e6a00000e0000 */
[----:B------:R3:W-:Y:S08]  /*e940*/  MUFU.EX2 R40, R45 ;  /* 0x0000002d00287308 */ /* 0x0007f00000000800 */
[----:B------:R4:W-:Y:S01]  /*e950*/  MUFU.EX2 R25, R53 ;  /* 0x0000003500197308 */ /* 0x0009e20000000800 */
[----:B---3--:R-:W-:-:S07]  /*e960*/  FFMA.FTZ R45, R68, UR51, -R4 ;  /* 0x00000033442d7c23 */ /* 0x008fce0008010804 */
[----:B------:R-:W3:Y:S01]  /*e970*/  MUFU.EX2 R10, R10 ;  /* 0x0000000a000a7308 */ /* 0x000ee20000000800 */
[----:B----4-:R-:W-:Y:S01]  /*e980*/  FFMA.FTZ R53, R72, UR51, -R4 ;  /* 0x0000003348357c23 */ /* 0x010fe20008010804 */
[----:B-1----:R-:W-:-:S04]  /*e990*/  FMNMX.FTZ R0, R5, R0, !PT ;  /* 0x0000000005007209 */ /* 0x002fc80007810000 */
[C---:B------:R-:W-:Y:S01]  /*e9a0*/  FSETP.NEU.FTZ.AND P1, PT, R0.reuse, -INF , PT ;  /* 0xff8000000000780b */ /* 0x040fe20003f3d000 */
[----:B------:R-:W-:Y:S01]  /*e9b0*/  FMUL.FTZ R5, R0, UR51 ;  /* 0x0000003300057c20 */ /* 0x000fe20008410000 */
[----:B------:R-:W1:Y:S04]  /*e9c0*/  MUFU.EX2 R12, R12 ;  /* 0x0000000c000c7308 */ /* 0x000e680000000800 */
[----:B------:R-:W-:-:S04]  /*e9d0*/  FSEL R4, R5, RZ, P1 ;  /* 0x000000ff05047208 */ /* 0x000fc80000800000 */
[----:B------:R-:W4:Y:S01]  /*e9e0*/  MUFU.EX2 R14, R14 ;  /* 0x0000000e000e7308 */ /* 0x000f220000000800 */
[--C-:B------:R-:W-:Y:S01]  /*e9f0*/  FFMA.FTZ R5, R26, UR51, -R4.reuse ;  /* 0x000000331a057c23 */ /* 0x100fe20008010804 */
[--C-:B------:R-:W-:Y:S01]  /*ea00*/  FFMA.FTZ R26, R27, UR51, -R4.reuse ;  /* 0x000000331b1a7c23 */ /* 0x100fe20008010804 */
[--C-:B------:R-:W-:Y:S01]  /*ea10*/  FFMA.FTZ R27, R30, UR51, -R4.reuse ;  /* 0x000000331e1b7c23 */ /* 0x100fe20008010804 */
[--C-:B------:R-:W-:Y:S01]  /*ea20*/  FFMA.FTZ R76, R43, UR51, -R4.reuse ;  /* 0x000000332b4c7c23 */ /* 0x100fe20008010804 */
[--C-:B------:R-:W-:Y:S01]  /*ea30*/  FFMA.FTZ R30, R31, UR51, -R4.reuse ;  /* 0x000000331f1e7c23 */ /* 0x100fe20008010804 */
[----:B------:R-:W-:Y:S01]  /*ea40*/  FFMA.FTZ R43, R59, UR51, -R4 ;  /* 0x000000333b2b7c23 */ /* 0x000fe20008010804 */
[----:B0-----:R-:W-:Y:S01]  /*ea50*/  FADD.FTZ R59, R9, R6 ;  /* 0x00000006093b7221 */ /* 0x001fe20000010000 */
[----:B------:R-:W-:Y:S01]  /*ea60*/  MUFU.EX2 R5, R5 ;  /* 0x0000000500057308 */ /* 0x000fe20000000800 */
[--C-:B------:R-:W-:Y:S01]  /*ea70*/  FFMA.FTZ R31, R34, UR51, -R4.reuse ;  /* 0x00000033221f7c23 */ /* 0x100fe20008010804 */
[--C-:B------:R-:W-:Y:S01]  /*ea80*/  FFMA.FTZ R69, R42, UR51, -R4.reuse ;  /* 0x000000332a457c23 */ /* 0x100fe20008010804 */
[----:B---3--:R-:W-:Y:S01]  /*ea90*/  FADD.FTZ R6, R10, R59 ;  /* 0x0000003b0a067221 */ /* 0x008fe20000010000 */
[--C-:B------:R-:W-:Y:S01]  /*eaa0*/  FFMA.FTZ R42, R58, UR51, -R4.reuse ;  /* 0x000000333a2a7c23 */ /* 0x100fe20008010804 */
[--C-:B------:R-:W-:Y:S01]  /*eab0*/  FFMA.FTZ R80, R47, UR51, -R4.reuse ;  /* 0x000000332f507c23 */ /* 0x100fe20008010804 */
[----:B------:R-:W-:Y:S01]  /*eac0*/  FFMA.FTZ R47, R63, UR51, -R4 ;  /* 0x000000333f2f7c23 */ /* 0x000fe20008010804 */
[----:B------:R-:W-:Y:S01]  /*ead0*/  FADD.FTZ R59, R11, R6 ;  /* 0x000000060b3b7221 */ /* 0x000fe20000010000 */
[----:B------:R-:W0:Y:S01]  /*eae0*/  MUFU.EX2 R26, R26 ;  /* 0x0000001a001a7308 */ /* 0x000e220000000800 */
[--C-:B------:R-:W-:Y:S01]  /*eaf0*/  FFMA.FTZ R68, R35, UR51, -R4.reuse ;  /* 0x0000003323447c23 */ /* 0x100fe20008010804 */
[--C-:B------:R-:W-:Y:S01]  /*eb00*/  FFMA.FTZ R65, R38, UR51, -R4.reuse ;  /* 0x0000003326417c23 */ /* 0x100fe20008010804 */
[----:B-1----:R-:W-:Y:S01]  /*eb10*/  FADD.FTZ R58, R12, R59 ;  /* 0x0000003b0c3a7221 */ /* 0x002fe20000010000 */
[--C-:B------:R-:W-:Y:S01]  /*eb20*/  FFMA.FTZ R72, R39, UR51, -R4.reuse ;  /* 0x0000003327487c23 */ /* 0x100fe20008010804 */
[--C-:B------:R-:W-:Y:S01]  /*eb30*/  FFMA.FTZ R73, R46, UR51, -R4.reuse ;  /* 0x000000332e497c23 */ /* 0x100fe20008010804 */
[----:B------:R-:W-:Y:S01]  /*eb40*/  FFMA.FTZ R34, R50, UR51, -R4 ;  /* 0x0000003332227c23 */ /* 0x000fe20008010804 */
[----:B------:R-:W-:Y:S01]  /*eb50*/  FADD.FTZ R63, R13, R58 ;  /* 0x0000003a0d3f7221 */ /* 0x000fe20000010000 */
[----:B------:R-:W1:Y:S01]  /*eb60*/  MUFU.EX2 R27, R27 ;  /* 0x0000001b001b7308 */ /* 0x000e620000000800 */
[--C-:B------:R-:W-:Y:S01]  /*eb70*/  FFMA.FTZ R35, R51, UR51, -R4.reuse ;  /* 0x0000003333237c23 */ /* 0x100fe20008010804 */
[--C-:B------:R-:W-:Y:S01]  /*eb80*/  FFMA.FTZ R38, R54, UR51, -R4.reuse ;  /* 0x0000003336267c23 */ /* 0x100fe20008010804 */
[----:B----4-:R-:W-:Y:S01]  /*eb90*/  FADD.FTZ R58, R14, R63 ;  /* 0x0000003f0e3a7221 */ /* 0x010fe20000010000 */
[--C-:B------:R-:W-:Y:S01]  /*eba0*/  FFMA.FTZ R39, R55, UR51, -R4.reuse ;  /* 0x0000003337277c23 */ /* 0x100fe20008010804 */
[--C-:B------:R-:W-:Y:S01]  /*ebb0*/  FFMA.FTZ R46, R62, UR51, -R4.reuse ;  /* 0x000000333e2e7c23 */ /* 0x100fe20008010804 */
[----:B------:R-:W-:Y:S01]  /*ebc0*/  FFMA.FTZ R50, R66, UR51, -R4 ;  /* 0x0000003342327c23 */ /* 0x000fe20008010804 */
[----:B------:R-:W-:Y:S01]  /*ebd0*/  FADD.FTZ R63, R15, R58 ;  /* 0x0000003a0f3f7221 */ /* 0x000fe20000010000 */
[----:B------:R-:W3:Y:S01]  /*ebe0*/  MUFU.EX2 R30, R30 ;  /* 0x0000001e001e7308 */ /* 0x000ee20000000800 */
[----:B0-----:R-:W-:Y:S01]  /*ebf0*/  FADD.FTZ R6, R5, R26 ;  /* 0x0000001a05067221 */ /* 0x001fe20000010000 */
[--C-:B------:R-:W-:Y:S01]  /*ec00*/  FFMA.FTZ R51, R67, UR51, -R4.reuse ;  /* 0x0000003343337c23 */ /* 0x100fe20008010804 */
[--C-:B------:R-:W-:Y:S01]  /*ec10*/  FFMA.FTZ R54, R70, UR51, -R4.reuse ;  /* 0x0000003346367c23 */ /* 0x100fe20008010804 */
[--C-:B------:R-:W-:Y:S01]  /*ec20*/  FFMA.FTZ R55, R71, UR51, -R4.reuse ;  /* 0x0000003347377c23 */ /* 0x100fe20008010804 */
[--C-:B------:R-:W-:Y:S01]  /*ec30*/  FFMA.FTZ R74, R74, UR51, -R4.reuse ;  /* 0x000000334a4a7c23 */ /* 0x100fe20008010804 */
[--C-:B------:R-:W-:Y:S01]  /*ec40*/  FFMA.FTZ R75, R75, UR51, -R4.reuse ;  /* 0x000000334b4b7c23 */ /* 0x100fe20008010804 */
[----:B------:R-:W-:Y:S01]  /*ec50*/  FFMA.FTZ R78, R78, UR51, -R4 ;  /* 0x000000334e4e7c23 */ /* 0x000fe20008010804 */
[----:B------:R-:W0:Y:S01]  /*ec60*/  MUFU.EX2 R31, R31 ;  /* 0x0000001f001f7308 */ /* 0x000e220000000800 */
[----:B-1----:R-:W-:Y:S01]  /*ec70*/  FADD.FTZ R59, R27, R6 ;  /* 0x000000061b3b7221 */ /* 0x002fe20000010000 */
[--C-:B------:R-:W-:Y:S01]  /*ec80*/  FFMA.FTZ R79, R79, UR51, -R4.reuse ;  /* 0x000000334f4f7c23 */ /* 0x100fe20008010804 */
[--C-:B------:R-:W-:Y:S01]  /*ec90*/  FFMA.FTZ R82, R82, UR51, -R4.reuse ;  /* 0x0000003352527c23 */ /* 0x100fe20008010804 */
[--C-:B------:R-:W-:Y:S01]  /*eca0*/  FFMA.FTZ R83, R83, UR51, -R4.reuse ;  /* 0x0000003353537c23 */ /* 0x100fe20008010804 */
[--C-:B------:R-:W-:Y:S01]  /*ecb0*/  FFMA.FTZ R86, R86, UR51, -R4.reuse ;  /* 0x0000003356567c23 */ /* 0x100fe20008010804 */
[----:B------:R-:W-:Y:S01]  /*ecc0*/  FFMA.FTZ R87, R87, UR51, -R4 ;  /* 0x0000003357577c23 */ /* 0x000fe20008010804 */
[----:B------:R-:W-:Y:S01]  /*ecd0*/  F2FP.BF16.F32.PACK_AB R4, R8, R7 ;  /* 0x000000070804723e */ /* 0x000fe200000010ff */
[----:B------:R-:W1:Y:S01]  /*ece0*/  MUFU.EX2 R37, R37 ;  /* 0x0000002500257308 */ /* 0x000e620000000800 */
[----:B---3--:R-:W-:Y:S01]  /*ecf0*/  FADD.FTZ R6, R30, R59 ;  /* 0x0000003b1e067221 */ /* 0x008fe20000010000 */
[----:B------:R-:W-:-:S02]  /*ed00*/  F2FP.BF16.F32.PACK_AB R8, R12, R11 ;  /* 0x0000000b0c08723e */ /* 0x000fc400000010ff */
[----:B------:R-:W-:Y:S02]  /*ed10*/  F2FP.BF16.F32.PACK_AB R12, R36, R15 ;  /* 0x0000000f240c723e */ /* 0x000fe400000010ff */
[----:B------:R-:W-:Y:S02]  /*ed20*/  F2FP.BF16.F32.PACK_AB R5, R26, R5 ;  /* 0x000000051a05723e */ /* 0x000fe400000010ff */
[----:B------:R-:W3:Y:S01]  /*ed30*/  MUFU.EX2 R24, R24 ;  /* 0x0000001800187308 */ /* 0x000ee20000000800 */
[----:B0-----:R-:W-:Y:S01]  /*ed40*/  FADD.FTZ R59, R31, R6 ;  /* 0x000000061f3b7221 */ /* 0x001fe20000010000 */
[----:B------:R-:W-:Y:S01]  /*ed50*/  F2FP.BF16.F32.PACK_AB R6, R10, R9 ;  /* 0x000000090a06723e */ /* 0x000fe200000010ff */
[----:B------:R-:W-:-:S05]  /*ed60*/  FADD.FTZ R10, R36, R63 ;  /* 0x0000003f240a7221 */ /* 0x000fca0000010000 */
[----:B------:R-:W0:Y:S01]  /*ed70*/  MUFU.EX2 R68, R68 ;  /* 0x0000004400447308 */ /* 0x000e220000000800 */
[----:B-1----:R-:W-:Y:S01]  /*ed80*/  FADD.FTZ R9, R37, R10 ;  /* 0x0000000a25097221 */ /* 0x002fe20000010000 */
[----:B------:R-:W-:Y:S02]  /*ed90*/  F2FP.BF16.F32.PACK_AB R10, R14, R13 ;  /* 0x0000000d0e0a723e */ /* 0x000fe400000010ff */
[----:B------:R-:W-:Y:S01]  /*eda0*/  ISETP.NE.AND P5, PT, R90, 0x1, PT ;  /* 0x000000015a00780c */ /* 0x000fe20003fa5270 */
[C---:B------:R-:W-:Y:S01]  /*edb0*/  FADD.FTZ R9, R40.reuse, R9 ;  /* 0x0000000928097221 */ /* 0x040fe20000010000 */
[----:B------:R-:W-:Y:S02]  /*edc0*/  F2FP.BF16.F32.PACK_AB R14, R40, R37 ;  /* 0x00000025280e723e */ /* 0x000fe400000010ff */
[----:B------:R-:W1:Y:S01]  /*edd0*/  MUFU.EX2 R65, R65 ;  /* 0x0000004100417308 */ /* 0x000e620000000800 */
[----:B---3--:R-:W-:-:S04]  /*ede0*/  FADD.FTZ R36, R24, R9 ;  /* 0x0000000918247221 */ /* 0x008fc80000010000 */
[----:B------:R-:W-:Y:S02]  /*edf0*/  FADD.FTZ R11, R21, R36 ;  /* 0x00000024150b7221 */ /* 0x000fe40000010000 */
[----:B------:R-:W3:Y:S01]  /*ee00*/  LDL R36, [R1+0x3c] ;  /* 0x00003c0001247983 */ /* 0x000ee20000100800 */
[----:B------:R-:W4:Y:S01]  /*ee10*/  MUFU.EX2 R72, R72 ;  /* 0x0000004800487308 */ /* 0x000f220000000800 */
[C---:B0-----:R-:W-:Y:S01]  /*ee20*/  FADD.FTZ R58, R68.reuse, R59 ;  /* 0x0000003b443a7221 */ /* 0x041fe20000010000 */
[----:B------:R-:W-:-:S06]  /*ee30*/  F2FP.BF16.F32.PACK_AB R9, R68, R31 ;  /* 0x0000001f4409723e */ /* 0x000fcc00000010ff */
[----:B------:R-:W0:Y:S01]  /*ee40*/  MUFU.EX2 R69, R69 ;  /* 0x0000004500457308 */ /* 0x000e220000000800 */
[----:B-1----:R-:W-:-:S07]  /*ee50*/  FADD.FTZ R7, R65, R58 ;  /* 0x0000003a41077221 */ /* 0x002fce0000010000 */
[----:B------:R-:W1:Y:S01]  /*ee60*/  MUFU.EX2 R76, R76 ;  /* 0x0000004c004c7308 */ /* 0x000e620000000800 */
[----:B----4-:R-:W-:-:S07]  /*ee70*/  FADD.FTZ R58, R72, R7 ;  /* 0x00000007483a7221 */ /* 0x010fce0000010000 */
[----:B------:R-:W4:Y:S01]  /*ee80*/  MUFU.EX2 R73, R73 ;  /* 0x0000004900497308 */ /* 0x000f220000000800 */
[----:B0-----:R-:W-:-:S07]  /*ee90*/  FADD.FTZ R7, R69, R58 ;  /* 0x0000003a45077221 */ /* 0x001fce0000010000 */
[----:B------:R-:W0:Y:S01]  /*eea0*/  MUFU.EX2 R20, R20 ;  /* 0x0000001400147308 */ /* 0x000e220000000800 */
[----:B-1----:R-:W-:Y:S01]  /*eeb0*/  FADD.FTZ R26, R76, R7 ;  /* 0x000000074c1a7221 */ /* 0x002fe20000010000 */
[----:B------:R-:W-:-:S06]  /*eec0*/  F2FP.BF16.F32.PACK_AB R7, R30, R27 ;  /* 0x0000001b1e07723e */ /* 0x000fcc00000010ff */
[----:B------:R-:W1:Y:S01]  /*eed0*/  MUFU.EX2 R80, R80 ;  /* 0x0000005000507308 */ /* 0x000e620000000800 */
[----:B----4-:R-:W-:-:S07]  /*eee0*/  FADD.FTZ R13, R73, R26 ;  /* 0x0000001a490d7221 */ /* 0x010fce0000010000 */
[----:B------:R-:W4:Y:S01]  /*eef0*/  MUFU.EX2 R34, R34 ;  /* 0x0000002200227308 */ /* 0x000f220000000800 */
[----:B0-----:R-:W-:Y:S01]  /*ef00*/  FADD.FTZ R26, R20, R11 ;  /* 0x0000000b141a7221 */ /* 0x001fe20000010000 */
[----:B------:R-:W-:Y:S01]  /*ef10*/  F2FP.BF16.F32.PACK_AB R11, R72, R65 ;  /* 0x00000041480b723e */ /* 0x000fe200000010ff */
[----:B------:R-:W-:Y:S02]  /*ef20*/  STSM.16.M88.4 [R143+0x21800], R4 ;  /* 0x021800048f007844 */ /* 0x000fe40000000200 */
[----:B------:R-:W-:-:S03]  /*ef30*/  FADD.FTZ R31, R25, R26 ;  /* 0x0000001a191f7221 */ /* 0x000fc60000010000 */
[----:B------:R-:W0:Y:S01]  /*ef40*/  MUFU.EX2 R35, R35 ;  /* 0x0000002300237308 */ /* 0x000e220000000800 */
[----:B-1----:R-:W-:-:S07]  /*ef50*/  FADD.FTZ R27, R80, R13 ;  /* 0x0000000d501b7221 */ /* 0x002fce0000010000 */
[----:B------:R-:W1:Y:S01]  /*ef60*/  MUFU.EX2 R32, R32 ;  /* 0x0000002000207308 */ /* 0x000e620000000800 */
[----:B----4-:R-:W-:-:S07]  /*ef70*/  FADD.FTZ R26, R34, R27 ;  /* 0x0000001b221a7221 */ /* 0x010fce0000010000 */
[----:B------:R-:W4:Y:S01]  /*ef80*/  MUFU.EX2 R38, R38 ;  /* 0x0000002600267308 */ /* 0x000f220000000800 */
[----:B0-----:R-:W-:-:S07]  /*ef90*/  FADD.FTZ R27, R35, R26 ;  /* 0x0000001a231b7221 */ /* 0x001fce0000010000 */
[----:B------:R-:W0:Y:S01]  /*efa0*/  MUFU.EX2 R49, R49 ;  /* 0x0000003100317308 */ /* 0x000e220000000800 */
[----:B-1----:R-:W-:-:S07]  /*efb0*/  FADD.FTZ R30, R32, R31 ;  /* 0x0000001f201e7221 */ /* 0x002fce0000010000 */
[----:B------:R-:W1:Y:S08]  /*efc0*/  MUFU.EX2 R39, R39 ;  /* 0x0000002700277308 */ /* 0x000e700000000800 */
[----:B------:R-:W5:Y:S08]  /*efd0*/  MUFU.EX2 R60, R60 ;  /* 0x0000003c003c7308 */ /* 0x000f700000000800 */
[----:B------:R-:W5:Y:S01]  /*efe0*/  MUFU.EX2 R42, R42 ;  /* 0x0000002a002a7308 */ /* 0x000f620000000800 */
[----:B----4-:R-:W-:-:S07]  /*eff0*/  FADD.FTZ R26, R38, R27 ;  /* 0x0000001b261a7221 */ /* 0x010fce0000010000 */
[----:B------:R-:W4:Y:S08]  /*f000*/  MUFU.EX2 R61, R61 ;  /* 0x0000003d003d7308 */ /* 0x000f300000000800 */
[----:B------:R-:W4:Y:S01]  /*f010*/  MUFU.EX2 R43, R43 ;  /* 0x0000002b002b7308 */ /* 0x000f220000000800 */
[----:B0-----:R-:W-:Y:S01]  /*f020*/  FADD.FTZ R31, R49, R30 ;  /* 0x0000001e311f7221 */ /* 0x001fe20000010000 */
[----:B------:R-:W-:-:S06]  /*f030*/  F2FP.BF16.F32.PACK_AB R24, R21, R24 ;  /* 0x000000181518723e */ /* 0x000fcc00000010ff */
[----:B------:R-:W0:Y:S01]  /*f040*/  MUFU.EX2 R41, R41 ;  /* 0x0000002900297308 */ /* 0x000e220000000800 */
[----:B-1----:R-:W-:Y:S01]  /*f050*/  FADD.FTZ R21, R39, R26 ;  /* 0x0000001a27157221 */ /* 0x002fe20000010000 */
[----:B--2---:R1:W-:Y:S06]  /*f060*/  STSM.16.M88.4 [R91], R8 ;  /* 0x000000085b007844 */ /* 0x0043ec0000000200 */
[----:B------:R-:W2:Y:S01]  /*f070*/  MUFU.EX2 R46, R46 ;  /* 0x0000002e002e7308 */ /* 0x000ea20000000800 */
[----:B-----5:R-:W-:Y:S01]  /*f080*/  FADD.FTZ R30, R60, R31 ;  /* 0x0000001f3c1e7221 */ /* 0x020fe20000010000 */
[----:B------:R-:W-:-:S02]  /*f090*/  F2FP.BF16.F32.PACK_AB R13, R76, R69 ;  /* 0x000000454c0d723e */ /* 0x000fc400000010ff */
[----:B------:R-:W-:-:S04]  /*f0a0*/  F2FP.BF16.F32.PACK_AB R15, R80, R73 ;  /* 0x00000049500f723e */ /* 0x000fc800000010ff */
[----:B------:R-:W5:Y:S01]  /*f0b0*/  MUFU.EX2 R48, R48 ;  /* 0x0000003000307308 */ /* 0x000f620000000800 */
[----:B-1----:R-:W-:-:S07]  /*f0c0*/  FADD.FTZ R8, R42, R21 ;  /* 0x000000152a087221 */ /* 0x002fce0000010000 */
[----:B------:R-:W1:Y:S01]  /*f0d0*/  MUFU.EX2 R47, R47 ;  /* 0x0000002f002f7308 */ /* 0x000e620000000800 */
[----:B----4-:R-:W-:Y:S01]  /*f0e0*/  FADD.FTZ R30, R61, R30 ;  /* 0x0000001e3d1e7221 */ /* 0x010fe20000010000 */
[----:B------:R-:W-:-:S06]  /*f0f0*/  FADD.FTZ R5, R43, R8 ;  /* 0x000000082b057221 */ /* 0x000fcc0000010000 */
[----:B------:R-:W4:Y:S08]  /*f100*/  MUFU.EX2 R45, R45 ;  /* 0x0000002d002d7308 */ /* 0x000f300000000800 */
[----:B------:R-:W4:Y:S01]  /*f110*/  MUFU.EX2 R50, R50 ;  /* 0x0000003200327308 */ /* 0x000f220000000800 */
[----:B0-----:R-:W-:Y:S01]  /*f120*/  FADD.FTZ R7, R41, R30 ;  /* 0x0000001e29077221 */ /* 0x001fe20000010000 */
[----:B--2---:R-:W-:-:S06]  /*f130*/  FADD.FTZ R8, R46, R5 ;  /* 0x000000052e087221 */ /* 0x004fcc0000010000 */
[----:B------:R-:W0:Y:S08]  /*f140*/  MUFU.EX2 R52, R52 ;  /* 0x0000003400347308 */ /* 0x000e300000000800 */
[----:B------:R-:W2:Y:S01]  /*f150*/  MUFU.EX2 R51, R51 ;  /* 0x0000003300337308 */ /* 0x000ea20000000800 */
[----:B-----5:R-:W-:Y:S01]  /*f160*/  FADD.FTZ R10, R48, R7 ;  /* 0x00000007300a7221 */ /* 0x020fe20000010000 */
[----:B-1----:R-:W-:-:S06]  /*f170*/  FADD.FTZ R9, R47, R8 ;  /* 0x000000082f097221 */ /* 0x002fcc0000010000 */
[----:B------:R-:W1:Y:S08]  /*f180*/  MUFU.EX2 R53, R53 ;  /* 0x0000003500357308 */ /* 0x000e700000000800 */
[----:B------:R-:W5:Y:S01]  /*f190*/  MUFU.EX2 R54, R54 ;  /* 0x0000003600367308 */ /* 0x000f620000000800 */
        /* <DEDUP_REMOVED lines=8> */
[----:B-1----:R-:W-:Y:S01]  /*f220*/  FADD.FTZ R11, R53, R10 ;  /* 0x0000000a350b7221 */ /* 0x002fe20000010000 */
[----:B-----5:R-:W-:-:S06]  /*f230*/  FADD.FTZ R8, R54, R9 ;  /* 0x0000000936087221 */ /* 0x020fcc0000010000 */
[----:B------:R-:W1:Y:S08]  /*f240*/  MUFU.EX2 R64, R64 ;  /* 0x0000004000407308 */ /* 0x000e700000000800 */
[----:B------:R-:W5:Y:S01]  /*f250*/  MUFU.EX2 R75, R75 ;  /* 0x0000004b004b7308 */ /* 0x000f620000000800 */
[----:B----4-:R-:W-:Y:S01]  /*f260*/  FADD.FTZ R10, R56, R11 ;  /* 0x0000000b380a7221 */ /* 0x010fe20000010000 */
[----:B------:R-:W-:-:S06]  /*f270*/  FADD.FTZ R9, R55, R8 ;  /* 0x0000000837097221 */ /* 0x000fcc0000010000 */
[----:B------:R-:W4:Y:S01]  /*f280*/  MUFU.EX2 R78, R78 ;  /* 0x0000004e004e7308 */ /* 0x000f220000000800 */
[----:B------:R-:W-:-:S07]  /*f290*/  F2FP.BF16.F32.PACK_AB R26, R25, R20 ;  /* 0x00000014191a723e */ /* 0x000fce00000010ff */
[----:B------:R-:W4:Y:S01]  /*f2a0*/  MUFU.EX2 R79, R79 ;  /* 0x0000004f004f7308 */ /* 0x000f220000000800 */
[----:B------:R2:W-:Y:S01]  /*f2b0*/  STSM.16.M88.4 [R145], R12 ;  /* 0x0000000c91007844 */ /* 0x0005e20000000200 */
[----:B------:R-:W-:-:S06]  /*f2c0*/  F2FP.BF16.F32.PACK_AB R25, R35, R34 ;  /* 0x000000222319723e */ /* 0x000fcc00000010ff */
[----:B------:R-:W-:Y:S01]  /*f2d0*/  MUFU.EX2 R28, R28 ;  /* 0x0000001c001c7308 */ /* 0x000fe20000000800 */
[----:B------:R-:W-:Y:S01]  /*f2e0*/  F2FP.BF16.F32.PACK_AB R27, R39, R38 ;  /* 0x00000026271b723e */ /* 0x000fe200000010ff */
[----:B0-----:R-:W-:-:S06]  /*f2f0*/  FADD.FTZ R11, R57, R10 ;  /* 0x0000000a390b7221 */ /* 0x001fcc0000010000 */
[----:B------:R-:W0:Y:S01]  /*f300*/  MUFU.EX2 R29, R29 ;  /* 0x0000001d001d7308 */ /* 0x000e220000000800 */
[----:B--2---:R-:W-:-:S07]  /*f310*/  FADD.FTZ R12, R74, R9 ;  /* 0x000000094a0c7221 */ /* 0x004fce0000010000 */
[----:B------:R-:W-:Y:S08]  /*f320*/  MUFU.EX2 R33, R33 ;  /* 0x0000002100217308 */ /* 0x000ff00000000800 */
[----:B------:R-:W2:Y:S08]  /*f330*/  MUFU.EX2 R44, R44 ;  /* 0x0000002c002c7308 */ /* 0x000eb00000000800 */
[----:B------:R-:W-:Y:S08]  /*f340*/  MUFU.EX2 R82, R82 ;  /* 0x0000005200527308 */ /* 0x000ff00000000800 */
[----:B------:R-:W3:Y:S08]  /*f350*/  MUFU.EX2 R83, R83 ;  /* 0x0000005300537308 */ /* 0x000ef00000000800 */
[----:B------:R-:W-:Y:S08]  /*f360*/  MUFU.EX2 R86, R86 ;  /* 0x0000005600567308 */ /* 0x000ff00000000800 */
[----:B------:R-:W3:Y:S01]  /*f370*/  MUFU.EX2 R87, R87 ;  /* 0x0000005700577308 */ /* 0x000ee20000000800 */
[----:B------:R-:W-:Y:S01]  /*f380*/  F2FP.BF16.F32.PACK_AB R4, R49, R32 ;  /* 0x000000203104723e */ /* 0x000fe200000010ff */
[----:B-1----:R-:W-:Y:S01]  /*f390*/  FADD.FTZ R21, R64, R11 ;  /* 0x0000000b40157221 */ /* 0x002fe20000010000 */
[----:B------:R-:W-:-:S02]  /*f3a0*/  F2FP.BF16.F32.PACK_AB R6, R61, R60 ;  /* 0x0000003c3d06723e */ /* 0x000fc400000010ff */
[----:B------:R-:W-:Y:S02]  /*f3b0*/  F2FP.BF16.F32.PACK_AB R5, R43, R42 ;  /* 0x0000002a2b05723e */ /* 0x000fe400000010ff */
[----:B------:R-:W-:Y:S01]  /*f3c0*/  F2FP.BF16.F32.PACK_AB R7, R47, R46 ;  /* 0x0000002e2f07723e */ /* 0x000fe200000010ff */
[----:B------:R1:W-:Y:S01]  /*f3d0*/  STSM.16.M88.4 [R144], R24 ;  /* 0x0000001890007844 */ /* 0x0003e20000000200 */
[C---:B-----5:R-:W-:Y:S01]  /*f3e0*/  FADD.FTZ R11, R75.reuse, R12 ;  /* 0x0000000c4b0b7221 */ /* 0x060fe20000010000 */
[----:B------:R-:W-:Y:S02]  /*f3f0*/  F2FP.BF16.F32.PACK_AB R8, R56, R53 ;  /* 0x000000353808723e */ /* 0x000fe400000010ff */
[----:B------:R5:W-:Y:S01]  /*f400*/  STSM.16.M88.4 [R143+0x27800], R4 ;  /* 0x027800048f007844 */ /* 0x000be20000000200 */
[----:B----4-:R-:W-:Y:S01]  /*f410*/  FADD.FTZ R20, R78, R11 ;  /* 0x0000000b4e147221 */ /* 0x010fe20000010000 */
[----:B------:R-:W-:Y:S02]  /*f420*/  F2FP.BF16.F32.PACK_AB R10, R64, R57 ;  /* 0x00000039400a723e */ /* 0x000fe400000010ff */
[----:B------:R-:W-:-:S02]  /*f430*/  F2FP.BF16.F32.PACK_AB R9, R75, R74 ;  /* 0x0000004a4b09723e */ /* 0x000fc400000010ff */
[----:B------:R-:W-:Y:S01]  /*f440*/  F2FP.BF16.F32.PACK_AB R11, R79, R78 ;  /* 0x0000004e4f0b723e */ /* 0x000fe200000010ff */
[----:B-1----:R-:W1:Y:S01]  /*f450*/  @P5 LDC R24, c[0x0][0x44c] ;  /* 0x00011300ff185b82 */ /* 0x002e620000000800 */
[----:B0-----:R-:W-:Y:S02]  /*f460*/  F2FP.BF16.F32.PACK_AB R12, R29, R28 ;  /* 0x0000001c1d0c723e */ /* 0x001fe400000010ff */
[----:B-----5:R-:W-:Y:S02]  /*f470*/  F2FP.BF16.F32.PACK_AB R4, R48, R41 ;  /* 0x000000293004723e */ /* 0x020fe400000010ff */
[----:B------:R-:W-:Y:S02]  /*f480*/  F2FP.BF16.F32.PACK_AB R6, R52, R45 ;  /* 0x0000002d3406723e */ /* 0x000fe400000010ff */
[----:B------:R-:W-:Y:S01]  /*f490*/  F2FP.BF16.F32.PACK_AB R5, R51, R50 ;  /* 0x000000323305723e */ /* 0x000fe200000010ff */
[----:B------:R-:W0:Y:S01]  /*f4a0*/  @P5 LDC R25, c[0x0][0x450] ;  /* 0x00011400ff195b82 */ /* 0x000e220000000800 */
[----:B------:R-:W-:-:S02]  /*f4b0*/  F2FP.BF16.F32.PACK_AB R7, R55, R54 ;  /* 0x000000363707723e */ /* 0x000fc400000010ff */
[----:B--2---:R-:W-:Y:S02]  /*f4c0*/  F2FP.BF16.F32.PACK_AB R14, R44, R33 ;  /* 0x000000212c0e723e */ /* 0x004fe400000010ff */
[----:B---3--:R-:W-:Y:S02]  /*f4d0*/  F2FP.BF16.F32.PACK_AB R13, R83, R82 ;  /* 0x00000052530d723e */ /* 0x008fe400000010ff */
[----:B------:R-:W-:Y:S01]  /*f4e0*/  F2FP.BF16.F32.PACK_AB R15, R87, R86 ;  /* 0x00000056570f723e */ /* 0x000fe200000010ff */
[----:B------:R2:W-:Y:S04]  /*f4f0*/  STSM.16.M88.4 [R36], R4 ;  /* 0x0000000424007844 */ /* 0x0005e80000000200 */
[----:B------:R3:W-:Y:S04]  /*f500*/  STSM.16.M88.4 [R145+0x6000], R8 ;  /* 0x0060000891007844 */ /* 0x0007e80000000200 */
[----:B------:R3:W-:Y:S01]  /*f510*/  STSM.16.M88.4 [R144+0x6000], R12 ;  /* 0x0060000c90007844 */ /* 0x0007e20000000200 */
[----:B------:R4:W-:Y:S06]  /*f520*/  MEMBAR.ALL.CTA ;  /* 0x0000000000007992 */ /* 0x0009ec0000008000 */
[----:B----4-:R-:W4:Y:S01]  /*f530*/  FENCE.VIEW.ASYNC.S ;  /* 0x00000000000073c6 */ /* 0x010f220000000000 */
[----:B------:R-:W-:Y:S01]  /*f540*/  FADD.FTZ R79, R79, R20 ;  /* 0x000000144f4f7221 */ /* 0x000fe20000010000 */
[----:B------:R-:W-:Y:S01]  /*f550*/  PLOP3.LUT P1, PT, PT, PT, UP0, 0x40, 0x0 ;  /* 0x000000000000781c */ /* 0x000fe20003f2e808 */
[----:B-1----:R-:W-:-:S04]  /*f560*/  @P5 IMAD.HI.U32 R24, R89, R24, RZ ;  /* 0x0000001859185227 */ /* 0x002fc800078e00ff */
[----:B------:R-:W-:Y:S01]  /*f570*/  FADD.FTZ R28, R28, R21 ;  /* 0x000000151c1c7221 */ /* 0x000fe20000010000 */
[----:B------:R-:W-:Y:S01]  /*f580*/  FADD.FTZ R82, R82, R79 ;  /* 0x0000004f52527221 */ /* 0x000fe20000010000 */
[----:B------:R-:W-:Y:S01]  /*f590*/  IMAD.MOV.U32 R20, RZ, RZ, R89 ;  /* 0x000000ffff147224 */ /* 0x000fe200078e0059 */
[----:B0-----:R-:W-:Y:S01]  /*f5a0*/  @P5 SHF.R.U32.HI R20, RZ, R25, R24 ;  /* 0x00000019ff145219 */ /* 0x001fe20000011618 */
[----:B------:R-:W-:Y:S01]  /*f5b0*/  FADD.FTZ R28, R29, R28 ;  /* 0x0000001c1d1c7221 */ /* 0x000fe20000010000 */
[----:B------:R-:W-:-:S03]  /*f5c0*/  FADD.FTZ R83, R83, R82 ;  /* 0x0000005253537221 */ /* 0x000fc60000010000 */
[----:B------:R-:W-:Y:S01]  /*f5d0*/  FADD.FTZ R33, R33, R28 ;  /* 0x0000001c21217221 */ /* 0x000fe20000010000 */
[----:B------:R-:W-:Y:S01]  /*f5e0*/  FADD.FTZ R86, R86, R83 ;  /* 0x0000005356567221 */ /* 0x000fe20000010000 */
[----:B------:R-:W-:Y:S02]  /*f5f0*/  IMAD.IADD R103, R103, 0x1, R20 ;  /* 0x0000000167677824 */ /* 0x000fe400078e0214 */
[----:B------:R-:W-:Y:S01]  /*f600*/  FADD.FTZ R139, R44, R33 ;  /* 0x000000212c8b7221 */ /* 0x000fe20000010000 */
[----:B--2---:R-:W-:Y:S01]  /*f610*/  FADD.FTZ R5, R87, R86 ;  /* 0x0000005657057221 */ /* 0x004fe20000010000 */
[----:B------:R-:W-:Y:S02]  /*f620*/  VIADD R4, R88, 0xfffffffe ;  /* 0xfffffffe58047836 */ /* 0x000fe40000000000 */
[----:B------:R-:W-:Y:S01]  /*f630*/  VIADD R6, R103, UR6 ;  /* 0x0000000667067c36 */ /* 0x000fe20008000000 */
[----:B----4-:R-:W-:Y:S01]  /*f640*/  NOP ;  /* 0x0000000000007918 */ /* 0x010fe20000000000 */
[----:B---3--:R-:W-:Y:S05]  /*f650*/  @P1 BRA `(.L_x_1494) ;  /* 0x0000000000541947 */ /* 0x008fea0003800000 */
[C---:B------:R-:W-:Y:S01]  /*f660*/  ISETP.GT.AND P1, PT, R103.reuse, RZ, PT ;  /* 0x000000ff6700720c */ /* 0x040fe20003f24270 */
[----:B------:R-:W-:Y:S01]  /*f670*/  BSSY B0, `(.L_x_1495) ;  /* 0x0000010000007945 */ /* 0x000fe20003800000 */
[----:B------:R-:W-:-:S11]  /*f680*/  VIADD R7, R103, 0xffffffff ;  /* 0xffffffff67077836 */ /* 0x000fd60000000000 */
[----:B------:R-:W-:Y:S05]  /*f690*/  @P1 BRA `(.L_x_1496) ;  /* 0x0000000000201947 */ /* 0x000fea0003800000 */
[----:B------:R-:W-:Y:S01]  /*f6a0*/  UISETP.NE.AND UP1, UPT, UR7, 0x1, UPT ;  /* 0x000000010700788c */ /* 0x000fe2000bf25270 */
[----:B------:R-:W-:-:S05]  /*f6b0*/  IMAD.MOV R7, RZ, RZ, -R103 ;  /* 0x000000ffff077224 */ /* 0x000fca00078e0a67 */
[----:B------:R-:W-:-:S05]  /*f6c0*/  PLOP3.LUT P1, PT, PT, PT, UP1, 0x80, 0x0 ;  /* 0x000000000000781c */ /* 0x000fca0003f2f018 */
[----:B------:R-:W-:-:S08]  /*f6d0*/  @UP1 ULDC.64 UR4, c[0x0][0x9e8] ;  /* 0x00027a0000041ab9 */ /* 0x000fd00000000a00 */
[----:B------:R-:W-:-:S05]  /*f6e0*/  @P1 IMAD.HI.U32 R8, R7, UR4, RZ ;  /* 0x0000000407081c27 */ /* 0x000fca000f8e00ff */
[----:B------:R-:W-:-:S04]  /*f6f0*/  @P1 SHF.R.U32.HI R7, RZ, UR5, R8 ;  /* 0x00000005ff071c19 */ /* 0x000fc80008011608 */
[----:B------:R-:W-:Y:S01]  /*f700*/  LOP3.LUT R7, RZ, R7, RZ, 0x33, !PT ;  /* 0x00000007ff077212 */ /* 0x000fe200078e33ff */
[----:B------:R-:W-:Y:S06]  /*f710*/  BRA `(.L_x_1497) ;  /* 0x0000000000147947 */ /* 0x000fec0003800000 */
.L_x_1496:
[----:B------:R-:W-:-:S06]  /*f720*/  UISETP.NE.AND UP1, UPT, UR7, 0x1, UPT ;  /* 0x000000010700788c */ /* 0x000fcc000bf25270 */
[----:B------:R-:W-:-:S05]  /*f730*/  PLOP3.LUT P1, PT, PT, PT, UP1, 0x80, 0x0 ;  /* 0x000000000000781c */ /* 0x000fca0003f2f018 */
[----:B------:R-:W-:-:S08]  /*f740*/  @UP1 ULDC.64 UR4, c[0x0][0x9e8] ;  /* 0x00027a0000041ab9 */ /* 0x000fd00000000a00 */
[----:B------:R-:W-:-:S05]  /*f750*/  @P1 IMAD.HI.U32 R8, R7, UR4, RZ ;  /* 0x0000000407081c27 */ /* 0x000fca000f8e00ff */
[----:B------:R-:W-:-:S07]  /*f760*/  @P1 SHF.R.U32.HI R7, RZ, UR5, R8 ;  /* 0x00000005ff071c19 */ /* 0x000fce0008011608 */
.L_x_1497:
[----:B------:R-:W-:Y:S05]  /*f770*/  BSYNC B0 ;  /* 0x0000000000007941 */ /* 0x000fea0003800000 */
.L_x_1495:
[----:B------:R-:W-:-:S04]  /*f780*/  IMAD.U32 R8, RZ, RZ, UR7 ;  /* 0x00000007ff087e24 */ /* 0x000fc8000f8e00ff */
[----:B------:R-:W-:-:S05]  /*f790*/  IMAD R7, R7, R8, UR7 ;  /* 0x0000000707077e24 */ /* 0x000fca000f8e0208 */
[----:B------:R-:W-:-:S07]  /*f7a0*/  VIMNMX R6, R6, R7, PT ;  /* 0x0000000706067248 */ /* 0x000fce0003fe0100 */
.L_x_1494:
[----:B------:R-:W2:Y:S01]  /*f7b0*/  LDL R8, [R1+0x68] ;  /* 0x0000680001087983 */ /* 0x000ea20000100800 */
[----:B------:R-:W-:Y:S01]  /*f7c0*/  SHF.R.S32.HI R7, RZ, 0x1f, R6 ;  /* 0x0000001fff077819 */ /* 0x000fe20000011406 */
[----:B------:R-:W-:Y:S01]  /*f7d0*/  ULDC UR41, c[0x0][0x9e4] ;  /* 0x0002790000297ab9 */ /* 0x000fe20000000800 */
[----:B------:R-:W-:Y:S01]  /*f7e0*/  ULDC UR5, c[0x0][0x9e4] ;  /* 0x0002790000057ab9 */ /* 0x000fe20000000800 */
[----:B------:R-:W-:Y:S01]  /*f7f0*/  ULDC UR42, c[0x0][0x9dc] ;  /* 0x00027700002a7ab9 */ /* 0x000fe20000000800 */
[----:B------:R-:W-:Y:S01]  /*f800*/  LEA.HI R7, R7, R6, RZ, 0x7 ;  /* 0x0000000607077211 */ /* 0x000fe200078f38ff */
[----:B------:R-:W-:Y:S01]  /*f810*/  ULDC UR48, c[0x0][0x9dc] ;  /* 0x0002770000307ab9 */ /* 0x000fe20000000800 */
[----:B------:R-:W-:Y:S01]  /*f820*/  ULDC UR4, c[0x0][0x988] ;  /* 0x0002620000047ab9 */ /* 0x000fe20000000800 */
[----:B------:R-:W-:Y:S01]  /*f830*/  ULDC UR7, c[0x0][0x988] ;  /* 0x0002620000077ab9 */ /* 0x000fe20000000800 */
[----:B------:R-:W-:Y:S01]  /*f840*/  SHF.R.S32.HI R7, RZ, 0x7, R7 ;  /* 0x00000007ff077819 */ /* 0x000fe20000011407 */
[----:B------:R-:W-:Y:S01]  /*f850*/  ULDC UR6, c[0x0][0x988] ;  /* 0x0002620000067ab9 */ /* 0x000fe20000000800 */
[----:B------:R-:W-:Y:S01]  /*f860*/  ULDC UR49, c[0x0][0x9e0] ;  /* 0x0002780000317ab9 */ /* 0x000fe20000000800 */
[----:B------:R-:W-:Y:S01]  /*f870*/  ULDC UR43, c[0x0][0x9e0] ;  /* 0x00027800002b7ab9 */ /* 0x000fe20000000800 */
        /* <DEDUP_REMOVED lines=24> */
[----:B--2---:R-:W-:-:S04]  /*fa00*/  VIMNMX R8, R8, R7, !PT ;  /* 0x0000000708087248 */ /* 0x004fc80007fe0100 */
[----:B------:R-:W-:Y:S01]  /*fa10*/  ISETP.GE.AND P1, PT, R4, R8, PT ;  /* 0x000000080400720c */ /* 0x000fe20003f26270 */
[----:B------:R0:W-:-:S12]  /*fa20*/  STL [R1+0x8], R8 ;  /* 0x0000080801007387 */ /* 0x0001d80000100800 */
[----:B0-----:R-:W-:Y:S05]  /*fa30*/  @!P1 BRA `(.L_x_1498) ;  /* 0x0000003400749947 */ /* 0x001fea0003800000 */
[----:B------:R-:W-:-:S07]  /*fa40*/  IMAD.MOV.U32 R135, RZ, RZ, RZ ;  /* 0x000000ffff877224 */ /* 0x000fce00078e00ff */
.L_x_1518:
[----:B------:R-:W2:Y:S01]  /*fa50*/  LDL R7, [R1+0xc] ;  /* 0x00000c0001077983 */ /* 0x000ea20000100800 */
[----:B------:R-:W-:Y:S01]  /*fa60*/  VIADD R6, R18, 0x1 ;  /* 0x0000000112067836 */ /* 0x000fe20000000000 */
[----:B------:R-:W-:Y:S05]  /*fa70*/  YIELD ;  /* 0x0000000000007946 */ /* 0x000fea0003800000 */
[----:B------:R-:W-:-:S04]  /*fa80*/  ISETP.NE.AND P2, PT, R6, 0x2, PT ;  /* 0x000000020600780c */ /* 0x000fc80003f45270 */
[----:B------:R-:W-:Y:S02]  /*fa90*/  SEL R8, RZ, 0x1, P2 ;  /* 0x00000001ff087807 */ /* 0x000fe40001000000 */
[----:B------:R-:W-:Y:S02]  /*faa0*/  SEL R6, R6, RZ, P2 ;  /* 0x000000ff06067207 */ /* 0x000fe40001000000 */
[----:B--2---:R-:W-:Y:S02]  /*fab0*/  ISETP.NE.AND P1, PT, R7, RZ, PT ;  /* 0x000000ff0700720c */ /* 0x004fe40003f25270 */
[----:B------:R-:W-:-:S11]  /*fac0*/  LOP3.LUT R7, R23, R8, RZ, 0x3c, !PT ;  /* 0x0000000817077212 */ /* 0x000fd600078e3cff */
[----:B------:R-:W-:Y:S05]  /*fad0*/  @P1 BRA `(.L_x_1499) ;  /* 0x0000000000301947 */ /* 0x000fea0003800000 */
[----:B------:R-:W-:Y:S05]  /*fae0*/  @!P0 BRA `(.L_x_1500) ;  /* 0x0000000000048947 */ /* 0x000fea0003800000 */
[----:B------:R-:W-:Y:S01]  /*faf0*/  BPT.TRAP 0x1 ;  /* 0x000000040000795c */ /* 0x000fe20000300000 */
.L_x_1500:
[----:B------:R-:W-:Y:S01]  /*fb00*/  IMAD R9, R6, 0x8, R2 ;  /* 0x0000000806097824 */ /* 0x000fe200078e0202 */
[----:B------:R-:W-:-:S04]  /*fb10*/  SHF.L.U32 R8, R7, 0x1f, RZ ;  /* 0x0000001f07087819 */ /* 0x000fc800000006ff */
[----:B------:R0:W1:Y:S01]  /*fb20*/  SYNCS.PHASECHK.TRANS64.TRYWAIT P2, [R9+URZ+0x2d830], R8 ;  /* 0x02d83008090075a7 */ /* 0x000062000804017f */
[----:B------:R-:W-:Y:S05]  /*fb30*/  @!P0 BRA `(.L_x_1501) ;  /* 0x0000000000048947 */ /* 0x000fea0003800000 */
[----:B------:R-:W-:Y:S01]  /*fb40*/  BPT.TRAP 0x1 ;  /* 0x000000040000795c */ /* 0x000fe20000300000 */
.L_x_1501:
[----:B------:R-:W-:Y:S04]  /*fb50*/  BSSY B0, `(.L_x_1499) ;  /* 0x0000004000007945 */ /* 0x000fe80003800000 */
[----:B-1----:R-:W-:Y:S05]  /*fb60*/  @P2 BRA `(.L_x_1502) ;  /* 0x0000000000082947 */ /* 0x002fea0003800000 */
[----:B------:R-:W1:Y:S02]  /*fb70*/  SYNCS.PHASECHK.TRANS64.TRYWAIT P2, [R9+URZ+0x2d830], R8 ;  /* 0x02d83008090075a7 */ /* 0x000e64000804017f */
[----:B-1----:R-:W-:Y:S05]  /*fb80*/  @!P2 BRA `(.L_x_1503) ;  /* 0x0000013800a0a947 */ /* 0x002fea0003800000 */
.L_x_1502:
[----:B------:R-:W-:Y:S05]  /*fb90*/  BSYNC B0 ;  /* 0x0000000000007941 */ /* 0x000fea0003800000 */
.L_x_1499:
[----:B01----:R-:W2:Y:S01]  /*fba0*/  LDL R8, [R1+0x10] ;  /* 0x0000100001087983 */ /* 0x003ea20000100800 */
[----:B------:R-:W0:Y:S01]  /*fbb0*/  S2R R10, SR_TID.X ;  /* 0x00000000000a7919 */ /* 0x000e220000002100 */
[----:B------:R-:W-:Y:S05]  /*fbc0*/  WARPSYNC.ALL ;  /* 0x0000000000007948 */ /* 0x000fea0003800000 */
[----:B------:R-:W-:Y:S01]  /*fbd0*/  IMAD.MOV.U32 R9, RZ, RZ, -0x7fffffe0 ;  /* 0x80000020ff097424 */ /* 0x000fe200078e00ff */
[----:B0-----:R-:W-:-:S05]  /*fbe0*/  SHF.R.U32.HI R10, RZ, 0x7, R10 ;  /* 0x00000007ff0a7819 */ /* 0x001fca000001160a */
[----:B------:R-:W-:-:S05]  /*fbf0*/  VIADD R20, R10, 0x8 ;  /* 0x000000080a147836 */ /* 0x000fca0000000000 */
[----:B------:R0:W-:Y:S01]  /*fc00*/  BAR.SYNC.DEFER_BLOCKING R20, 0x100 ;  /* 0x000400140000751d */ /* 0x0001e20000010000 */
[----:B------:R-:W-:Y:S02]  /*fc10*/  R2UR UR11, R9 ;  /* 0x00000000090b72ca */ /* 0x000fe400000e0000 */
[----:B------:R-:W-:Y:S02]  /*fc20*/  R2UR UR8, R146 ;  /* 0x00000000920872ca */ /* 0x000fe400000e0000 */
[----:B------:R-:W-:Y:S01]  /*fc30*/  R2UR UR9, R147 ;  /* 0x00000000930972ca */ /* 0x000fe200000e0000 */
[----:B------:R-:W-:Y:S01]  /*fc40*/  WARPGROUP.ARRIVE ;  /* 0x00000000000079c5 */ /* 0x000fe20000000000 */
[----:B------:R-:W-:Y:S01]  /*fc50*/  IMAD.MOV.U32 R13, RZ, RZ, -0x7fffffe0 ;  /* 0x80000020ff0d7424 */ /* 0x000fe200078e00ff */
[----:B------:R-:W-:Y:S02]  /*fc60*/  R2UR UR12, R156 ;  /* 0x000000009c0c72ca */ /* 0x000fe400000e0000 */
[----:B------:R-:W-:-:S02]  /*fc70*/  R2UR UR13, R157 ;  /* 0x000000009d0d72ca */ /* 0x000fc400000e0000 */
[----:B------:R-:W-:Y:S01]  /*fc80*/  R2UR UR15, R13 ;  /* 0x000000000d0f72ca */ /* 0x000fe200000e0000 */
[----:B--2---:R-:W-:-:S05]  /*fc90*/  IMAD R8, R6, 0x600, R8 ;  /* 0x0000060006087824 */ /* 0x004fca00078e0208 */
[----:B------:R-:W-:-:S13]  /*fca0*/  R2UR UR10, R8 ;  /* 0x00000000080a72ca */ /* 0x000fda00000e0000 */
[----:B------:R-:W-:Y:S01]  /*fcb0*/  HGMMA.64x128x16.F32.BF16 R24, gdesc[UR8], RZ, !UPT, gsb0 ;  /* 0x01e00000081879f0 */ /* 0x000fe2000c0018ff */
[----:B------:R-:W-:-:S05]  /*fcc0*/  VIADD R12, R8, 0x2 ;  /* 0x00000002080c7836 */ /* 0x000fca0000000000 */
[----:B------:R-:W-:Y:S01]  /*fcd0*/  R2UR UR14, R12 ;  /* 0x000000000c0e72ca */ /* 0x000fe200000e0000 */
[----:B------:R-:W-:Y:S02]  /*fce0*/  VIADD R10, R8, 0x200 ;  /* 0x00000200080a7836 */ /* 0x000fe40000000000 */
[----:B------:R-:W-:Y:S01]  /*fcf0*/  IMAD.MOV.U32 R11, RZ, RZ, -0x7fffffe0 ;  /* 0x80000020ff0b7424 */ /* 0x000fe200078e00ff */
[----:B------:R-:W-:Y:S02]  /*fd00*/  R2UR UR16, R154 ;  /* 0x000000009a1072ca */ /* 0x000fe400000e0000 */
[----:B------:R-:W-:Y:S02]  /*fd10*/  R2UR UR18, R10 ;  /* 0x000000000a1272ca */ /* 0x000fe400000e0000 */
[----:B------:R-:W-:Y:S02]  /*fd20*/  R2UR UR19, R11 ;  /* 0x000000000b1372ca */ /* 0x000fe400000e0000 */
[----:B------:R-:W-:Y:S01]  /*fd30*/  R2UR UR17, R155 ;  /* 0x000000009b1172ca */ /* 0x000fe200000e0000 */
[----:B------:R-:W-:-:S02]  /*fd40*/  WARPGROUP.DEPBAR.LE gsb0, 0x0 ;  /* 0x00008000000079c5 */ /* 0x000fc40000010000 */
[----:B------:R-:W-:-:S06]  /*fd50*/  WARPGROUP.ARRIVE ;  /* 0x00000000000079c5 */ /* 0x000fcc0000000000 */
[----:B------:R-:W-:Y:S01]  /*fd60*/  HGMMA.64x128x16.F32.BF16 R24, gdesc[UR12], R24, gsb0 ;  /* 0x01e000000c1879f0 */ /* 0x000fe20008001818 */
[----:B------:R-:W-:Y:S01]  /*fd70*/  VIADD R12, R8, 0x202 ;  /* 0x00000202080c7836 */ /* 0x000fe20000000000 */
[----:B------:R-:W-:Y:S02]  /*fd80*/  R2UR UR23, R13 ;  /* 0x000000000d1772ca */ /* 0x000fe400000e0000 */
[----:B------:R-:W-:Y:S02]  /*fd90*/  R2UR UR20, R152 ;  /* 0x00000000981472ca */ /* 0x000fe400000e0000 */
[----:B------:R-:W-:Y:S02]  /*fda0*/  R2UR UR22, R12 ;  /* 0x000000000c1672ca */ /* 0x000fe400000e0000 */
[----:B------:R-:W-:Y:S01]  /*fdb0*/  R2UR UR21, R153 ;  /* 0x00000000991572ca */ /* 0x000fe200000e0000 */
[----:B------:R-:W-:Y:S02]  /*fdc0*/  WARPGROUP.DEPBAR.LE gsb0, 0x0 ;  /* 0x00008000000079c5 */ /* 0x000fe40000010000 */
[----:B------:R-:W-:-:S06]  /*fdd0*/  WARPGROUP.ARRIVE ;  /* 0x00000000000079c5 */ /* 0x000fcc0000000000 */
[----:B------:R-:W-:Y:S01]  /*fde0*/  HGMMA.64x128x16.F32.BF16 R24, gdesc[UR16], R24, gsb0 ;  /* 0x01e00000101879f0 */ /* 0x000fe20008001818 */
        /* <DEDUP_REMOVED lines=24> */
.L_x_1505:
[----:B------:R-:W-:Y:S01]  /*ff70*/  SHF.L.U32 R8, R23, 0x1f, RZ ;  /* 0x0000001f17087819 */ /* 0x000fe200000006ff */
[----:B------:R-:W-:-:S04]  /*ff80*/  IMAD R9, R18, 0x8, R2 ;  /* 0x0000000812097824 */ /* 0x000fc800078e0202 */
[----:B------:R0:W1:Y:S01]  /*ff90*/  SYNCS.PHASECHK.TRANS64.TRYWAIT P1, [R9+URZ+0x2d850], R8 ;  /* 0x02d85008090075a7 */ /* 0x000062000802017f */
[----:B------:R-:W-:Y:S05]  /*ffa0*/  @!P0 BRA `(.L_x_1506) ;  /* 0x0000000000048947 */ /* 0x000fea0003800000 */
[----:B------:R-:W-:Y:S01]  /*ffb0*/  BPT.TRAP 0x1 ;  /* 0x000000040000795c */ /* 0x000fe20000300000 */
.L_x_1506:
[----:B-1----:R-:W-:Y:S05]  /*ffc0*/  @P1 BRA `(.L_x_1504) ;  /* 0x0000000000081947 */ /* 0x002fea0003800000 */
[----:B------:R-:W1:Y:S02]  /*ffd0*/  SYNCS.PHASECHK.TRANS64.TRYWAIT P1, [R9+URZ+0x2d850], R8 ;  /* 0x02d85008090075a7 */ /* 0x000e64000802017f */
[----:B-1----:R-:W-:Y:S05]  /*ffe0*/  @!P1 BRA `(.L_x_1507) ;  /* 0x00000134009c9947 */ /* 0x002fea0003800000 */
.L_x_1504:
[----:B------:R-:W2:Y:S01]  /*fff0*/  LDL R12, [R1+0x2c] ;  /* 0x00002c00010c7983 */ /* 0x000ea20000100800 */
[----:B01----:R-:W-:Y:S01]  /*10000*/  VIADD R8, R2, 0x400 ;  /* 0x0000040002087836 */ /* 0x003fe20000000000 */
[----:B------:R-:W-:Y:S05]  /*10010*/  WARPSYNC.ALL ;  /* 0x0000000000007948 */ /* 0x000fea0003800000 */
[----:B------:R-:W-:Y:S01]  /*10020*/  SHF.R.U32.HI R8, RZ, 0x4, R8 ;  /* 0x00000004ff087819 */ /* 0x000fe20000011608 */
[----:B------:R-:W-:Y:S01]  /*10030*/  IMAD.MOV.U32 R9, RZ, RZ, -0x7fffffe0 ;  /* 0x80000020ff097424 */ /* 0x000fe200078e00ff */
[----:B------:R-:W-:Y:S01]  /*10040*/  WARPGROUP.ARRIVE ;  /* 0x00000000000079c5 */ /* 0x000fe20000000000 */
[----:B------:R-:W-:Y:S01]  /*10050*/  UMOV UR9, 0x40000040 ;  /* 0x4000004000097882 */ /* 0x000fe20000000000 */
[----:B------:R-:W-:Y:S01]  /*10060*/  LOP3.LUT R8, R8, 0x3fff, RZ, 0xc0, !PT ;  /* 0x00003fff08087812 */ /* 0x000fe200078ec0ff */
[----:B------:R-:W-:Y:S01]  /*10070*/  IMAD.MOV.U32 R11, RZ, RZ, -0x7fffffe0 ;  /* 0x80000020ff0b7424 */ /* 0x000fe200078e00ff */
[----:B------:R-:W-:Y:S01]  /*10080*/  R2UR UR11, R9 ;  /* 0x00000000090b72ca */ /* 0x000fe200000e0000 */
[----:B------:R-:W-:Y:S01]  /*10090*/  UMOV UR13, 0x40000040 ;  /* 0x40000040000d7882 */ /* 0x000fe20000000000 */
[----:B------:R-:W-:Y:S01]  /*100a0*/  LOP3.LUT R8, R8, 0x2000000, RZ, 0xfc, !PT ;  /* 0x0200000008087812 */ /* 0x000fe200078efcff */
[----:B------:R-:W-:Y:S01]  /*100b0*/  UMOV UR17, 0x40000040 ;  /* 0x4000004000117882 */ /* 0x000fe20000000000 */
[C---:B------:R-:W-:Y:S01]  /*100c0*/  R2UR UR15, R11.reuse ;  /* 0x000000000b0f72ca */ /* 0x040fe200000e0000 */
[----:B------:R-:W-:Y:S01]  /*100d0*/  UMOV UR21, 0x40000040 ;  /* 0x4000004000157882 */ /* 0x000fe20000000000 */
[C---:B------:R-:W-:Y:S01]  /*100e0*/  R2UR UR19, R11.reuse ;  /* 0x000000000b1372ca */ /* 0x040fe200000e0000 */
[----:B------:R-:W-:Y:S01]  /*100f0*/  IMAD R8, R18, 0x600, R8 ;  /* 0x0000060012087824 */ /* 0x000fe200078e0208 */
[C---:B------:R-:W-:Y:S01]  /*10100*/  R2UR UR23, R11.reuse ;  /* 0x000000000b1772ca */ /* 0x040fe200000e0000 */
[----:B------:R-:W-:Y:S01]  /*10110*/  UMOV UR25, 0x40000040 ;  /* 0x4000004000197882 */ /* 0x000fe20000000000 */
[C---:B------:R-:W-:Y:S01]  /*10120*/  R2UR UR27, R11.reuse ;  /* 0x000000000b1b72ca */ /* 0x040fe200000e0000 */
[C---:B------:R-:W-:Y:S01]  /*10130*/  VIADD R10, R8.reuse, 0x40 ;  /* 0x00000040080a7836 */ /* 0x040fe20000000000 */
[----:B------:R-:W-:Y:S01]  /*10140*/  R2UR UR10, R8 ;  /* 0x00000000080a72ca */ /* 0x000fe200000e0000 */
[----:B------:R-:W-:Y:S01]  /*10150*/  UMOV UR29, 0x40000040 ;  /* 0x40000040001d7882 */ /* 0x000fe20000000000 */
[C---:B------:R-:W-:Y:S01]  /*10160*/  R2UR UR31, R11.reuse ;  /* 0x000000000b1f72ca */ /* 0x040fe200000e0000 */
[----:B------:R-:W-:Y:S01]  /*10170*/  UMOV UR33, 0x40000040 ;  /* 0x4000004000217882 */ /* 0x000fe20000000000 */
[----:B------:R-:W-:Y:S01]  /*10180*/  R2UR UR14, R10 ;  /* 0x000000000a0e72ca */ /* 0x000fe200000e0000 */
[----:B------:R-:W-:Y:S01]  /*10190*/  VIADD R10, R8, 0x80 ;  /* 0x00000080080a7836 */ /* 0x000fe20000000000 */
[----:B------:R-:W-:Y:S01]  /*101a0*/  R2UR UR35, R11 ;  /* 0x000000000b2372ca */ /* 0x000fe200000e0000 */
[----:B------:R-:W-:Y:S01]  /*101b0*/  UMOV UR45, 0x40000040 ;  /* 0x40000040002d7882 */ /* 0x000fe20000000000 */
[----:B------:R-:W-:Y:S01]  /*101c0*/  R2UR UR47, R9 ;  /* 0x00000000092f72ca */ /* 0x000fe200000e0000 */
[----:B------:R-:W0:Y:S01]  /*101d0*/  S2R R13, SR_TID.X ;  /* 0x00000000000d7919 */ /* 0x000e220000002100 */
[----:B------:R-:W-:Y:S01]  /*101e0*/  R2UR UR18, R10 ;  /* 0x000000000a1272ca */ /* 0x000fe200000e0000 */
[----:B------:R-:W-:-:S05]  /*101f0*/  VIADD R10, R8, 0xc0 ;  /* 0x000000c0080a7836 */ /* 0x000fca0000000000 */
[----:B------:R-:W-:Y:S01]  /*10200*/  R2UR UR22, R10 ;  /* 0x000000000a1672ca */ /* 0x000fe200000e0000 */
[----:B------:R-:W-:-:S05]  /*10210*/  VIADD R10, R8, 0x100 ;  /* 0x00000100080a7836 */ /* 0x000fca0000000000 */
[----:B------:R-:W-:Y:S01]  /*10220*/  R2UR UR26, R10 ;  /* 0x000000000a1a72ca */ /* 0x000fe200000e0000 */
[----:B------:R-:W-:-:S05]  /*10230*/  VIADD R10, R8, 0x140 ;  /* 0x00000140080a7836 */ /* 0x000fca0000000000 */
[----:B------:R-:W-:Y:S01]  /*10240*/  R2UR UR30, R10 ;  /* 0x000000000a1e72ca */ /* 0x000fe200000e0000 */
[C---:B------:R-:W-:Y:S02]  /*10250*/  VIADD R10, R8.reuse, 0x180 ;  /* 0x00000180080a7836 */ /* 0x040fe40000000000 */
[----:B------:R-:W-:-:S03]  /*10260*/  VIADD R8, R8, 0x1c0 ;  /* 0x000001c008087836 */ /* 0x000fc60000000000 */
[----:B------:R-:W-:Y:S02]  /*10270*/  R2UR UR34, R10 ;  /* 0x000000000a2272ca */ /* 0x000fe400000e0000 */
[----:B------:R-:W-:Y:S02]  /*10280*/  R2UR UR46, R8 ;  /* 0x00000000082e72ca */ /* 0x000fe400000e0000 */
[----:B0-----:R-:W-:Y:S01]  /*10290*/  ISETP.GE.U32.AND P1, PT, R13, 0x180, PT ;  /* 0x000001800d00780c */ /* 0x001fe20003f26070 */
[----:B--2---:R-:W-:Y:S01]  /*102a0*/  IMAD R8, R12, 0x2000, R2 ;  /* 0x000020000c087824 */ /* 0x004fe200078e0202 */
[----:B------:R-:W-:-:S04]  /*102b0*/  SHF.R.U32.HI R12, RZ, 0x7, R13 ;  /* 0x00000007ff0c7819 */ /* 0x000fc8000001160d */
[----:B------:R-:W-:Y:S01]  /*102c0*/  R2UR UR8, R8 ;  /* 0x00000000080872ca */ /* 0x000fe200000e0000 */
[----:B------:R-:W-:-:S05]  /*102d0*/  VIADD R8, R12, 0x9 ;  /* 0x000000090c087836 */ /* 0x000fca0000000000 */
[----:B------:R-:W-:-:S07]  /*102e0*/  SEL R8, R8, 0x9, !P1 ;  /* 0x0000000908087807 */ /* 0x000fce0004800000 */
[----:B------:R-:W-:-:S04]  /*102f0*/  UIADD3 UR8, UR8, 0x21800, URZ ;  /* 0x0002180008087890 */ /* 0x000fc8000fffe03f */
[----:B------:R-:W-:-:S04]  /*10300*/  USHF.R.U32.HI UR8, URZ, 0x4, UR8 ;  /* 0x000000043f087899 */ /* 0x000fc80008011608 */
[----:B------:R-:W-:-:S04]  /*10310*/  ULOP3.LUT UR8, UR8, 0x3fff, URZ, 0xc0, !UPT ;  /* 0x00003fff08087892 */ /* 0x000fc8000f8ec03f */
[----:B------:R-:W-:-:S04]  /*10320*/  ULOP3.LUT UR8, UR8, 0x10000, URZ, 0xfc, !UPT ;  /* 0x0001000008087892 */ /* 0x000fc8000f8efc3f */
[----:B------:R-:W-:Y:S02]  /*10330*/  UIADD3 UR12, UR8, 0x2, URZ ;  /* 0x00000002080c7890 */ /* 0x000fe4000fffe03f */
[----:B------:R-:W-:Y:S02]  /*10340*/  UIADD3 UR16, UR8, 0x4, URZ ;  /* 0x0000000408107890 */ /* 0x000fe4000fffe03f */
[----:B------:R-:W-:Y:S02]  /*10350*/  UIADD3 UR20, UR8, 0x6, URZ ;  /* 0x0000000608147890 */ /* 0x000fe4000fffe03f */
[----:B------:R-:W-:Y:S01]  /*10360*/  HGMMA.64x96x16.F32.BF16 R88, gdesc[UR8].tnspB, R88, gsb0 ;  /* 0x41600000085879f0 */ /* 0x000fe20008001858 */
[----:B------:R-:W-:Y:S02]  /*10370*/  UIADD3 UR24, UR8, 0x600, URZ ;  /* 0x0000060008187890 */ /* 0x000fe4000fffe03f */
[----:B------:R-:W-:Y:S02]  /*10380*/  UIADD3 UR28, UR8, 0x602, URZ ;  /* 0x00000602081c7890 */ /* 0x000fe4000fffe03f */
[----:B------:R-:W-:-:S02]  /*10390*/  UIADD3 UR32, UR8, 0x604, URZ ;  /* 0x0000060408207890 */ /* 0x000fc4000fffe03f */
[----:B------:R-:W-:Y:S01]  /*103a0*/  UIADD3 UR44, UR8, 0x606, URZ ;  /* 0x00000606082c7890 */ /* 0x000fe2000fffe03f */
        /* <DEDUP_REMOVED lines=25> */
.L_x_1508:
[----:B------:R-:W2:Y:S01]  /*10540*/  LDL R11, [R1+0x28] ;  /* 0x00002800010b7983 */ /* 0x000ea20000100800 */
[----:B0-----:R-:W0:Y:S03]  /*10550*/  LDC R8, c[0x0][0x448] ;  /* 0x00011200ff087b82 */ /* 0x001e260000000800 */
[----:B------:R-:W2:Y:S01]  /*10560*/  LDL R10, [R1+0x64] ;  /* 0x00006400010a7983 */ /* 0x000ea20000100800 */
[----:B0-----:R-:W-:-:S13]  /*10570*/  ISETP.NE.AND P1, PT, R8, 0x1, PT ;  /* 0x000000010800780c */ /* 0x001fda0003f25270 */
[----:B------:R-:W0:Y:S08]  /*10580*/  @P1 LDC R9, c[0x0][0x44c] ;  /* 0x00011300ff091b82 */ /* 0x000e300000000800 */
[----:B------:R-:W1:Y:S01]  /*10590*/  @P1 LDC R8, c[0x0][0x450] ;  /* 0x00011400ff081b82 */ /* 0x000e620000000800 */
[----:B------:R-:W-:Y:S02]  /*105a0*/  UMOV UR50, UR42 ;  /* 0x0000002a00327c82 */ /* 0x000fe40008000000 */
[----:B------:R-:W-:Y:S01]  /*105b0*/  ULOP3.LUT UR8, URZ, UR50, URZ, 0x33, !UPT ;  /* 0x000000323f087292 */ /* 0x000fe2000f8e333f */
[----:B--2---:R-:W-:-:S04]  /*105c0*/  IMAD.IADD R13, R10, 0x1, R11 ;  /* 0x000000010a0d7824 */ /* 0x004fc800078e020b */
[----:B0-----:R-:W-:-:S05]  /*105d0*/  @P1 IMAD.HI.U32 R9, R13, R9, RZ ;  /* 0x000000090d091227 */ /* 0x001fca00078e00ff */
[----:B-1----:R-:W-:Y:S01]  /*105e0*/  @P1 SHF.R.U32.HI R13, RZ, R8, R9 ;  /* 0x00000008ff0d1219 */ /* 0x002fe20000011609 */
[----:B------:R-:W-:Y:S02]  /*105f0*/  IMAD R8, R6, 0x8, R2 ;  /* 0x0000000806087824 */ /* 0x000fe400078e0202 */
[----:B------:R-:W-:Y:S02]  /*10600*/  IMAD.U32 R9, RZ, RZ, UR38 ;  /* 0x00000026ff097e24 */ /* 0x000fe4000f8e00ff */
[----:B------:R-:W-:-:S05]  /*10610*/  VIADD R8, R8, 0x2d840 ;  /* 0x0002d84008087836 */ /* 0x000fca0000000000 */
[----:B------:R-:W-:Y:S01]  /*10620*/  PRMT R8, R9, 0x654, R8 ;  /* 0x0000065409087816 */ /* 0x000fe20000000008 */
[----:B------:R-:W0:Y:S03]  /*10630*/  SHFL.IDX PT, R20, R13, RZ, 0x1c1f ;  /* 0x001c1fff0d147589 */ /* 0x000e2600000e0000 */
[----:B------:R1:W-:Y:S02]  /*10640*/  SYNCS.ARRIVE.TRANS64.RED.A1T0 RZ, [R8+URZ], RZ ;  /* 0x000000ff08ff79a7 */ /* 0x0003e4000810043f */
[----:B-1----:R-:W-:-:S05]  /*10650*/  IMAD.SHL.U32 R8, R4, 0x80, RZ ;  /* 0x0000008004087824 */ /* 0x002fca00078e00ff */
[----:B------:R-:W-:Y:S02]  /*10660*/  IADD3 R9, -R8, 0x1, RZ ;  /* 0x0000000108097810 */ /* 0x000fe40007ffe1ff */
[----:B------:R-:W-:-:S03]  /*10670*/  PLOP3.LUT P1, PT, PT, PT, UP0, 0x40, 0x0 ;  /* 0x000000000000781c */ /* 0x000fc60003f2e808 */
[----:B------:R-:W-:-:S05]  /*10680*/  IMAD R9, R142, -0x2, R9 ;  /* 0xfffffffe8e097824 */ /* 0x000fca00078e0209 */
[----:B------:R-:W-:-:S05]  /*10690*/  IADD3 R11, -R140, R9, R141 ;  /* 0x000000098c0b7210 */ /* 0x000fca0007ffe18d */
[C---:B------:R-:W-:Y:S02]  /*106a0*/  VIADD R12, R11.reuse, UR49 ;  /* 0x000000310b0c7c36 */ /* 0x040fe40008000000 */
[----:B------:R-:W-:Y:S02]  /*106b0*/  VIADD R11, R11, UR8 ;  /* 0x000000080b0b7c36 */ /* 0x000fe40008000000 */
[C---:B0-----:R-:W-:Y:S02]  /*106c0*/  IMAD.IADD R10, R20.reuse, 0x1, R12 ;  /* 0x00000001140a7824 */ /* 0x041fe400078e020c */
[----:B------:R-:W-:Y:S01]  /*106d0*/  IMAD.IADD R9, R20, 0x1, R11 ;  /* 0x0000000114097824 */ /* 0x000fe200078e020b */
[----:B------:R-:W-:Y:S06]  /*106e0*/  @P1 BRA `(.L_x_1509) ;  /* 0x0000000000581947 */ /* 0x000fec0003800000 */
[----:B------:R-:W-:Y:S01]  /*106f0*/  IADD3 R20, -R140, R141, R20 ;  /* 0x0000008d8c147210 */ /* 0x000fe20007ffe114 */
[----:B------:R-:W-:Y:S03]  /*10700*/  BSSY B0, `(.L_x_1510) ;  /* 0x0000010000007945 */ /* 0x000fe60003800000 */
        /* <DEDUP_REMOVED lines=10> */
.L_x_1511:
[----:B------:R-:W-:-:S05]  /*107b0*/  IMAD.U32 R21, RZ, RZ, UR41 ;  /* 0x00000029ff157e24 */ /* 0x000fca000f8e00ff */
[----:B------:R-:W-:-:S13]  /*107c0*/  ISETP.NE.AND P1, PT, R21, 0x1, PT ;  /* 0x000000011500780c */ /* 0x000fda0003f25270 */
[----:B------:R-:W0:Y:S02]  /*107d0*/  @P1 LDC.64 R14, c[0x0][0x9e8] ;  /* 0x00027a00ff0e1b82 */ /* 0x000e240000000a00 */
[----:B0-----:R-:W-:-:S05]  /*107e0*/  @P1 IMAD.HI.U32 R14, R20, R14, RZ ;  /* 0x0000000e140e1227 */ /* 0x001fca00078e00ff */
[----:B------:R-:W-:-:S07]  /*107f0*/  @P1 SHF.R.U32.HI R20, RZ, R15, R14 ;  /* 0x0000000fff141219 */ /* 0x000fce000001160e */
.L_x_1512:
[----:B------:R-:W-:Y:S05]  /*10800*/  BSYNC B0 ;  /* 0x0000000000007941 */ /* 0x000fea0003800000 */
.L_x_1510:
[----:B------:R-:W-:-:S04]  /*10810*/  IMAD R20, R20, R21, -R8 ;  /* 0x0000001514147224 */ /* 0x000fc800078e0a08 */
[----:B------:R-:W-:-:S05]  /*10820*/  IMAD R20, R142, -0x2, R20 ;  /* 0xfffffffe8e147824 */ /* 0x000fca00078e0214 */
[----:B------:R-:W-:Y:S02]  /*10830*/  VIMNMX R9, R9, R20, !PT ;  /* 0x0000001409097248 */ /* 0x000fe40007fe0100 */
[----:B------:R-:W-:-:S07]  /*10840*/  VIADDMNMX R10, R20, R21, R10, PT ;  /* 0x00000015140a7246 */ /* 0x000fce000380010a */
.L_x_1509:
[----:B------:R-:W-:Y:S01]  /*10850*/  ISETP.GT.AND P1, PT, R4, -0x1, PT ;  /* 0xffffffff0400780c */ /* 0x000fe20003f24270 */
[----:B------:R-:W0:Y:S03]  /*10860*/  SHFL.IDX PT, R13, R13, 0x1, 0x1c1f ;  /* 0x003c1f000d0d7f89 */ /* 0x000e2600000e0000 */
        /* <DEDUP_REMOVED lines=11> */
[----:B0-----:R-:W-:Y:S01]  /*10920*/  IMAD.IADD R12, R12, 0x1, R13 ;  /* 0x000000010c0c7824 */ /* 0x001fe200078e020d */
[C---:B------:R-:W-:Y:S02]  /*10930*/  ISETP.GT.AND P3, PT, R9.reuse, 0x9, P1 ;  /* 0x000000090900780c */ /* 0x040fe40000f64270 */
[----:B------:R-:W-:Y:S02]  /*10940*/  ISETP.GT.AND P2, PT, R9, 0x10, P1 ;  /* 0x000000100900780c */ /* 0x000fe40000f44270 */
[----:B------:R-:W-:Y:S02]  /*10950*/  FSEL R33, R33, -INF , !P4 ;  /* 0xff80000021217808 */ /* 0x000fe40006000000 */
[----:B------:R-:W-:Y:S02]  /*10960*/  ISETP.GT.AND P4, PT, R9, 0x20, P1 ;  /* 0x000000200900780c */ /* 0x000fe40000f84270 */
[----:B------:R-:W-:-:S02]  /*10970*/  ISETP.LT.OR P3, PT, R10, 0xa, P3 ;  /* 0x0000000a0a00780c */ /* 0x000fc40001f61670 */
[C---:B------:R-:W-:Y:S02]  /*10980*/  ISETP.LT.OR P2, PT, R10.reuse, 0x11, P2 ;  /* 0x000000110a00780c */ /* 0x040fe40001741670 */
[----:B------:R-:W-:Y:S02]  /*10990*/  ISETP.LT.OR P4, PT, R10, 0x21, P4 ;  /* 0x000000210a00780c */ /* 0x000fe40002781670 */
[----:B------:R-:W-:Y:S02]  /*109a0*/  FSEL R29, R29, -INF , !P3 ;  /* 0xff8000001d1d7808 */ /* 0x000fe40005800000 */
[----:B------:R-:W-:Y:S02]  /*109b0*/  FSEL R32, R32, -INF , !P2 ;  /* 0xff80000020207808 */ /* 0x000fe40005000000 */
[C---:B------:R-:W-:Y:S02]  /*109c0*/  ISETP.GT.AND P3, PT, R9.reuse, 0x18, P1 ;  /* 0x000000180900780c */ /* 0x040fe40000f64270 */
[----:B------:R-:W-:-:S02]  /*109d0*/  ISETP.GT.AND P2, PT, R9, 0x19, P1 ;  /* 0x000000190900780c */ /* 0x000fc40000f44270 */
[----:B------:R-:W-:Y:S02]  /*109e0*/  FSEL R40, R40, -INF , !P4 ;  /* 0xff80000028287808 */ /* 0x000fe40006000000 */
[----:B------:R-:W-:Y:S02]  /*109f0*/  ISETP.GT.AND P4, PT, R9, 0x29, P1 ;  /* 0x000000290900780c */ /* 0x000fe40000f84270 */
[C---:B------:R-:W-:Y:S02]  /*10a00*/  ISETP.LT.OR P3, PT, R10.reuse, 0x19, P3 ;  /* 0x000000190a00780c */ /* 0x040fe40001f61670 */
[C---:B------:R-:W-:Y:S02]  /*10a10*/  ISETP.LT.OR P2, PT, R10.reuse, 0x1a, P2 ;  /* 0x0000001a0a00780c */ /* 0x040fe40001741670 */
[----:B------:R-:W-:Y:S02]  /*10a20*/  ISETP.LT.OR P4, PT, R10, 0x2a, P4 ;  /* 0x0000002a0a00780c */ /* 0x000fe40002781670 */
[----:B------:R-:W-:-:S02]  /*10a30*/  FSEL R36, R36, -INF , !P3 ;  /* 0xff80000024247808 */ /* 0x000fc40005800000 */
[----:B------:R-:W-:Y:S02]  /*10a40*/  FSEL R37, R37, -INF , !P2 ;  /* 0xff80000025257808 */ /* 0x000fe40005000000 */
        /* <DEDUP_REMOVED lines=57> */
[----:B------:R-:W-:Y:S02]  /*10de0*/  PLOP3.LUT P4, PT, PT, PT, UP0, 0x40, 0x0 ;  /* 0x000000000000781c */ /* 0x000fe40003f8e808 */
[----:B------:R-:W-:-:S02]  /*10df0*/  ISETP.LT.OR P3, PT, R10, 0x6a, P3 ;  /* 0x0000006a0a00780c */ /* 0x000fc40001f61670 */
[----:B------:R-:W-:Y:S02]  /*10e00*/  ISETP.LT.OR P2, PT, R10, 0x71, P2 ;  /* 0x000000710a00780c */ /* 0x000fe40001741670 */
[----:B------:R-:W-:Y:S02]  /*10e10*/  FSEL R77, R77, -INF , !P3 ;  /* 0xff8000004d4d7808 */ /* 0x000fe40005800000 */
[----:B------:R-:W-:Y:S02]  /*10e20*/  FSEL R80, R80, -INF , !P2 ;  /* 0xff80000050507808 */ /* 0x000fe40005000000 */
[C---:B------:R-:W-:Y:S02]  /*10e30*/  ISETP.GT.AND P3, PT, R9.reuse, 0x78, P1 ;  /* 0x000000780900780c */ /* 0x040fe40000f64270 */
[----:B------:R-:W-:Y:S01]  /*10e40*/  ISETP.GT.AND P2, PT, R9, 0x79, P1 ;  /* 0x000000790900780c */ /* 0x000fe20000f44270 */
[----:B------:R-:W-:Y:S01]  /*10e50*/  IMAD.IADD R9, R11, 0x1, R13 ;  /* 0x000000010b097824 */ /* 0x000fe200078e020d */
[----:B------:R-:W-:-:S02]  /*10e60*/  ISETP.LT.OR P3, PT, R10, 0x79, P3 ;  /* 0x000000790a00780c */ /* 0x000fc40001f61670 */
[----:B------:R-:W-:Y:S02]  /*10e70*/  ISETP.LT.OR P2, PT, R10, 0x7a, P2 ;  /* 0x0000007a0a00780c */ /* 0x000fe40001741670 */
[----:B------:R-:W-:Y:S02]  /*10e80*/  FSEL R84, R84, -INF , !P3 ;  /* 0xff80000054547808 */ /* 0x000fe40005800000 */
[----:B------:R-:W-:Y:S01]  /*10e90*/  FSEL R85, R85, -INF , !P2 ;  /* 0xff80000055557808 */ /* 0x000fe20005000000 */
[----:B------:R-:W-:Y:S08]  /*10ea0*/  @P4 BRA `(.L_x_1513) ;  /* 0x0000000000584947 */ /* 0x000ff00003800000 */
        /* <DEDUP_REMOVED lines=12> */
.L_x_1515:
[----:B------:R-:W-:-:S05]  /*10f70*/  IMAD.U32 R14, RZ, RZ, UR41 ;  /* 0x00000029ff0e7e24 */ /* 0x000fca000f8e00ff */
[----:B------:R-:W-:-:S13]  /*10f80*/  ISETP.NE.AND P2, PT, R14, 0x1, PT ;  /* 0x000000010e00780c */ /* 0x000fda0003f45270 */
[----:B------:R-:W0:Y:S02]  /*10f90*/  @P2 LDC.64 R10, c[0x0][0x9e8] ;  /* 0x00027a00ff0a2b82 */ /* 0x000e240000000a00 */
[----:B0-----:R-:W-:-:S05]  /*10fa0*/  @P2 IMAD.HI.U32 R10, R13, R10, RZ ;  /* 0x0000000a0d0a2227 */ /* 0x001fca00078e00ff */
[----:B------:R-:W-:-:S07]  /*10fb0*/  @P2 SHF.R.U32.HI R13, RZ, R11, R10 ;  /* 0x0000000bff0d2219 */ /* 0x000fce000001160a */
.L_x_1516:
[----:B------:R-:W-:Y:S05]  /*10fc0*/  BSYNC B0 ;  /* 0x0000000000007941 */ /* 0x000fea0003800000 */
.L_x_1514:
[----:B------:R-:W-:-:S04]  /*10fd0*/  IMAD R8, R13, R14, -R8 ;  /* 0x0000000e0d087224 */ /* 0x000fc800078e0a08 */
[----:B------:R-:W-:-:S05]  /*10fe0*/  IMAD R8, R142, -0x2, R8 ;  /* 0xfffffffe8e087824 */ /* 0x000fca00078e0208 */
[----:B------:R-:W-:Y:S02]  /*10ff0*/  VIMNMX R9, R9, R8, !PT ;  /* 0x0000000809097248 */ /* 0x000fe40007fe0100 */
[----:B------:R-:W-:-:S07]  /*11000*/  VIADDMNMX R12, R8, R14, R12, PT ;  /* 0x0000000e080c7246 */ /* 0x000fce000380010c */
.L_x_1513:
[----:B------:R-:W-:Y:S01]  /*11010*/  FMNMX.FTZ R8, R24, R3, !PT ;  /* 0x0000000318087209 */ /* 0x000fe20007810000 */
[----:B------:R-:W-:Y:S01]  /*11020*/  UMOV UR51, UR7 ;  /* 0x0000000700337c82 */ /* 0x000fe20008000000 */
[C---:B------:R-:W-:Y:S02]  /*11030*/  ISETP.GT.AND P4, PT, R9.reuse, 0x1, P1 ;  /* 0x000000010900780c */ /* 0x040fe40000f84270 */
[C---:B------:R-:W-:Y:S02]  /*11040*/  ISETP.GT.AND P2, PT, R9.reuse, 0x8, P1 ;  /* 0x000000080900780c */ /* 0x040fe40000f44270 */
[----:B------:R-:W-:Y:S02]  /*11050*/  ISETP.GT.AND P3, PT, R9, 0x9, P1 ;  /* 0x000000090900780c */ /* 0x000fe40000f64270 */
[----:B------:R-:W-:Y:S02]  /*11060*/  FMNMX.FTZ R8, R25, R8, !PT ;  /* 0x0000000819087209 */ /* 0x000fe40007810000 */
[----:B------:R-:W-:-:S02]  /*11070*/  ISETP.LT.OR P4, PT, R12, 0x2, P4 ;  /* 0x000000020c00780c */ /* 0x000fc40002781670 */
[C---:B------:R-:W-:Y:S02]  /*11080*/  ISETP.LT.OR P2, PT, R12.reuse, 0x9, P2 ;  /* 0x000000090c00780c */ /* 0x040fe40001741670 */
[----:B------:R-:W-:Y:S02]  /*11090*/  ISETP.LT.OR P3, PT, R12, 0xa, P3 ;  /* 0x0000000a0c00780c */ /* 0x000fe40001f61670 */
[----:B------:R-:W-:Y:S02]  /*110a0*/  FMNMX.FTZ R8, R28, R8, !PT ;  /* 0x000000081c087209 */ /* 0x000fe40007810000 */
[----:B------:R-:W-:Y:S02]  /*110b0*/  FSEL R27, R27, -INF , !P4 ;  /* 0xff8000001b1b7808 */ /* 0x000fe40006000000 */
[----:B------:R-:W-:Y:S02]  /*110c0*/  FSEL R30, R30, -INF , !P2 ;  /* 0xff8000001e1e7808 */ /* 0x000fe40005000000 */
[----:B------:R-:W-:-:S02]  /*110d0*/  FSEL R31, R31, -INF , !P3 ;  /* 0xff8000001f1f7808 */ /* 0x000fc40005800000 */
[----:B------:R-:W-:Y:S02]  /*110e0*/  FMNMX.FTZ R8, R29, R8, !PT ;  /* 0x000000081d087209 */ /* 0x000fe40007810000 */
        /* <DEDUP_REMOVED lines=11> */
[C---:B------:R-:W-:Y:S02]  /*111a0*/  ISETP.GT.AND P4, PT, R9.reuse, 0x19, P1 ;  /* 0x000000190900780c */ /* 0x040fe40000f84270 */
[C---:B------:R-:W-:Y:S02]  /*111b0*/  ISETP.GT.AND P2, PT, R9.reuse, 0x20, P1 ;  /* 0x000000200900780c */ /* 0x040fe40000f44270 */
[----:B------:R-:W-:Y:S02]  /*111c0*/  ISETP.GT.AND P3, PT, R9, 0x21, P1 ;  /* 0x000000210900780c */ /* 0x000fe40000f64270 */
[----:B------:R-:W-:Y:S02]  /*111d0*/  FMNMX.FTZ R8, R36, R8, !PT ;  /* 0x0000000824087209 */ /* 0x000fe40007810000 */
[C---:B------:R-:W-:Y:S02]  /*111e0*/  ISETP.LT.OR P4, PT, R12.reuse, 0x1a, P4 ;  /* 0x0000001a0c00780c */ /* 0x040fe40002781670 */
[----:B------:R-:W-:-:S02]  /*111f0*/  ISETP.LT.OR P2, PT, R12, 0x21, P2 ;  /* 0x000000210c00780c */ /* 0x000fc40001741670 */
[----:B------:R-:W-:Y:S02]  /*11200*/  ISETP.LT.OR P3, PT, R12, 0x22, P3 ;  /* 0x000000220c00780c */ /* 0x000fe40001f61670 */
[----:B------:R-:W-:Y:S02]  /*11210*/  FMNMX.FTZ R8, R37, R8, !PT ;  /* 0x0000000825087209 */ /* 0x000fe40007810000 */
[----:B------:R-:W-:Y:S02]  /*11220*/  FSEL R39, R39, -INF , !P4 ;  /* 0xff80000027277808 */ /* 0x000fe40006000000 */
[----:B------:R-:W-:Y:S02]  /*11230*/  FSEL R42, R42, -INF , !P2 ;  /* 0xff8000002a2a7808 */ /* 0x000fe40005000000 */
[----:B------:R-:W-:Y:S02]  /*11240*/  FSEL R43, R43, -INF , !P3 ;  /* 0xff8000002b2b7808 */ /* 0x000fe40005800000 */
[----:B------:R-:W-:-:S02]  /*11250*/  ISETP.GT.AND P4, PT, R9, 0x28, P1 ;  /* 0x000000280900780c */ /* 0x000fc40000f84270 */
[C---:B------:R-:W-:Y:S02]  /*11260*/  ISETP.GT.AND P2, PT, R9.reuse, 0x29, P1 ;  /* 0x000000290900780c */ /* 0x040fe40000f44270 */
[----:B------:R-:W-:Y:S02]  /*11270*/  ISETP.GT.AND P3, PT, R9, 0x30, P1 ;  /* 0x000000300900780c */ /* 0x000fe40000f64270 */
[----:B------:R-:W-:Y:S02]  /*11280*/  FMNMX.FTZ R8, R40, R8, !PT ;  /* 0x0000000828087209 */ /* 0x000fe40007810000 */
[C---:B------:R-:W-:Y:S02]  /*11290*/  ISETP.LT.OR P4, PT, R12.reuse, 0x29, P4 ;  /* 0x000000290c00780c */ /* 0x040fe40002781670 */
[C---:B------:R-:W-:Y:S02]  /*112a0*/  ISETP.LT.OR P2, PT, R12.reuse, 0x2a, P2 ;  /* 0x0000002a0c00780c */ /* 0x040fe40001741670 */
[----:B------:R-:W-:-:S02]  /*112b0*/  ISETP.LT.OR P3, PT, R12, 0x31, P3 ;  /* 0x000000310c00780c */ /* 0x000fc40001f61670 */
[----:B------:R-:W-:Y:S02]  /*112c0*/  FMNMX.FTZ R8, R41, R8, !PT ;  /* 0x0000000829087209 */ /* 0x000fe40007810000 */
[----:B------:R-:W-:Y:S02]  /*112d0*/  FSEL R46, R46, -INF , !P4 ;  /* 0xff8000002e2e7808 */ /* 0x000fe40006000000 */
[----:B------:R-:W-:Y:S02]  /*112e0*/  FSEL R47, R47, -INF , !P2 ;  /* 0xff8000002f2f7808 */ /* 0x000fe40005000000 */
[----:B------:R-:W-:Y:S02]  /*112f0*/  FSEL R50, R50, -INF , !P3 ;  /* 0xff80000032327808 */ /* 0x000fe40005800000 */
[C---:B------:R-:W-:Y:S02]  /*11300*/  ISETP.GT.AND P4, PT, R9.reuse, 0x31, P1 ;  /* 0x000000310900780c */ /* 0x040fe40000f84270 */
[----:B------:R-:W-:-:S02]  /*11310*/  ISETP.GT.AND P2, PT, R9, 0x38, P1 ;  /* 0x000000380900780c */ /* 0x000fc40000f44270 */
[----:B------:R-:W-:Y:S02]  /*11320*/  ISETP.GT.AND P3, PT, R9, 0x39, P1 ;  /* 0x000000390900780c */ /* 0x000fe40000f64270 */
[----:B------:R-:W-:Y:S02]  /*11330*/  FMNMX.FTZ R8, R44, R8, !PT ;  /* 0x000000082c087209 */ /* 0x000fe40007810000 */
[C---:B------:R-:W-:Y:S02]  /*11340*/  ISETP.LT.OR P4, PT, R12.reuse, 0x32, P4 ;  /* 0x000000320c00780c */ /* 0x040fe40002781670 */
[C---:B------:R-:W-:Y:S02]  /*11350*/  ISETP.LT.OR P2, PT, R12.reuse, 0x39, P2 ;  /* 0x000000390c00780c */ /* 0x040fe40001741670 */
[----:B------:R-:W-:Y:S02]  /*11360*/  ISETP.LT.OR P3, PT, R12, 0x3a, P3 ;  /* 0x0000003a0c00780c */ /* 0x000fe40001f61670 */
[----:B------:R-:W-:-:S02]  /*11370*/  FMNMX.FTZ R8, R45, R8, !PT ;  /* 0x000000082d087209 */ /* 0x000fc40007810000 */
[----:B------:R-:W-:Y:S02]  /*11380*/  FSEL R51, R51, -INF , !P4 ;  /* 0xff80000033337808 */ /* 0x000fe40006000000 */
[----:B------:R-:W-:Y:S02]  /*11390*/  FSEL R54, R54, -INF , !P2 ;  /* 0xff80000036367808 */ /* 0x000fe40005000000 */
[----:B------:R-:W-:Y:S02]  /*113a0*/  FSEL R55, R55, -INF , !P3 ;  /* 0xff80000037377808 */ /* 0x000fe40005800000 */
[----:B------:R-:W-:Y:S02]  /*113b0*/  FMNMX.FTZ R8, R48, R8, !PT ;  /* 0x0000000830087209 */ /* 0x000fe40007810000 */
[----:B------:R-:W-:Y:S02]  /*113c0*/  LOP3.LUT R22, R22, 0xdfffffff, RZ, 0xc0, !PT ;  /* 0xdfffffff16167812 */ /* 0x000fe400078ec0ff */
[----:B------:R-:W-:-:S02]  /*113d0*/  ISETP.GT.AND P4, PT, R9, 0x40, P1 ;  /* 0x000000400900780c */ /* 0x000fc40000f84270 */
[C---:B------:R-:W-:Y:S02]  /*113e0*/  ISETP.GT.AND P2, PT, R9.reuse, 0x41, P1 ;  /* 0x000000410900780c */ /* 0x040fe40000f44270 */
[----:B------:R-:W-:Y:S02]  /*113f0*/  ISETP.GT.AND P3, PT, R9, 0x48, P1 ;  /* 0x000000480900780c */ /* 0x000fe40000f64270 */
[----:B------:R-:W-:Y:S02]  /*11400*/  FMNMX.FTZ R8, R49, R8, !PT ;  /* 0x0000000831087209 */ /* 0x000fe40007810000 */
[----:B------:R-:W-:Y:S02]  /*11410*/  @P0 LOP3.LUT R22, R22, 0x20000000, RZ, 0xfc, !PT ;  /* 0x2000000016160812 */ /* 0x000fe400078efcff */
[C---:B------:R-:W-:Y:S02]  /*11420*/  ISETP.LT.OR P4, PT, R12.reuse, 0x41, P4 ;  /* 0x000000410c00780c */ /* 0x040fe40002781670 */
[----:B------:R-:W-:-:S02]  /*11430*/  ISETP.LT.OR P2, PT, R12, 0x42, P2 ;  /* 0x000000420c00780c */ /* 0x000fc40001741670 */
[----:B------:R-:W-:Y:S02]  /*11440*/  ISETP.LT.OR P3, PT, R12, 0x49, P3 ;  /* 0x000000490c00780c */ /* 0x000fe40001f61670 */
[----:B------:R-:W-:Y:S02]  /*11450*/  ISETP.GT.AND P0, PT, R9, 0x61, P1 ;  /* 0x000000610900780c */ /* 0x000fe40000f04270 */
        /* <DEDUP_REMOVED lines=11> */
[----:B------:R-:W-:Y:S02]  /*11510*/  LOP3.LUT R22, R22, 0x7fffffff, RZ, 0xc0, !PT ;  /* 0x7fffffff16167812 */ /* 0x000fe400078ec0ff */
[----:B------:R-:W-:Y:S02]  /*11520*/  FMNMX.FTZ R8, R56, R8, !PT ;  /* 0x0000000838087209 */ /* 0x000fe40007810000 */
[----:B------:R-:W-:Y:S02]  /*11530*/  FSEL R63, R63, -INF , !P4 ;  /* 0xff8000003f3f7808 */ /* 0x000fe40006000000 */
[----:B------:R-:W-:Y:S02]  /*11540*/  FSEL R66, R66, -INF , !P2 ;  /* 0xff80000042427808 */ /* 0x000fe40005000000 */
[----:B------:R-:W-:-:S02]  /*11550*/  FSEL R67, R67, -INF , !P3 ;  /* 0xff80000043437808 */ /* 0x000fc40005800000 */
[C---:B------:R-:W-:Y:S02]  /*11560*/  ISETP.GT.AND P4, PT, R9.reuse, 0x58, P1 ;  /* 0x000000580900780c */ /* 0x040fe40000f84270 */
[C---:B------:R-:W-:Y:S02]  /*11570*/  ISETP.GT.AND P2, PT, R9.reuse, 0x59, P1 ;  /* 0x000000590900780c */ /* 0x040fe40000f44270 */
[C---:B------:R-:W-:Y:S02]  /*11580*/  ISETP.GT.AND P3, PT, R9.reuse, 0x60, P1 ;  /* 0x000000600900780c */ /* 0x040fe40000f64270 */
[----:B------:R-:W-:Y:S02]  /*11590*/  @P0 LOP3.LUT R22, R22, 0x80000000, RZ, 0xfc, !PT ;  /* 0x8000000016160812 */ /* 0x000fe400078efcff */
[----:B------:R-:W-:Y:S02]  /*115a0*/  ISETP.GT.AND P0, PT, R9, RZ, P1 ;  /* 0x000000ff0900720c */ /* 0x000fe40000f04270 */
[----:B------:R-:W-:-:S02]  /*115b0*/  FMNMX.FTZ R8, R57, R8, !PT ;  /* 0x0000000839087209 */ /* 0x000fc40007810000 */
[C---:B------:R-:W-:Y:S02]  /*115c0*/  ISETP.LT.OR P4, PT, R12.reuse, 0x59, P4 ;  /* 0x000000590c00780c */ /* 0x040fe40002781670 */
[C---:B------:R-:W-:Y:S02]  /*115d0*/  ISETP.LT.OR P2, PT, R12.reuse, 0x5a, P2 ;  /* 0x0000005a0c00780c */ /* 0x040fe40001741670 */
[----:B------:R-:W-:Y:S02]  /*115e0*/  ISETP.LT.OR P3, PT, R12, 0x61, P3 ;  /* 0x000000610c00780c */ /* 0x000fe40001f61670 */
[----:B------:R-:W-:Y:S02]  /*115f0*/  FMNMX.FTZ R8, R60, R8, !PT ;  /* 0x000000083c087209 */ /* 0x000fe40007810000 */
[----:B------:R-:W-:Y:S02]  /*11600*/  FSEL R70, R70, -INF , !P4 ;  /* 0xff80000046467808 */ /* 0x000fe40006000000 */
[----:B------:R-:W-:-:S02]  /*11610*/  FSEL R71, R71, -INF , !P2 ;  /* 0xff80000047477808 */ /* 0x000fc40005000000 */
[----:B------:R-:W-:Y:S02]  /*11620*/  FSEL R74, R74, -INF , !P3 ;  /* 0xff8000004a4a7808 */ /* 0x000fe40005800000 */
[C---:B------:R-:W-:Y:S02]  /*11630*/  ISETP.GT.AND P2, PT, R9.reuse, 0x68, P1 ;  /* 0x000000680900780c */ /* 0x040fe40000f44270 */
[C---:B------:R-:W-:Y:S02]  /*11640*/  ISETP.GT.AND P3, PT, R9.reuse, 0x69, P1 ;  /* 0x000000690900780c */ /* 0x040fe40000f64270 */
[C---:B------:R-:W-:Y:S02]  /*11650*/  ISETP.GT.AND P4, PT, R9.reuse, 0x70, P1 ;  /* 0x000000700900780c */ /* 0x040fe40000f84270 */
[C---:B------:R-:W-:Y:S02]  /*11660*/  ISETP.GT.AND P5, PT, R9.reuse, 0x71, P1 ;  /* 0x000000710900780c */ /* 0x040fe40000fa4270 */
[----:B------:R-:W-:-:S02]  /*11670*/  ISETP.GT.AND P6, PT, R9, 0x78, P1 ;  /* 0x000000780900780c */ /* 0x000fc40000fc4270 */
[----:B------:R-:W-:Y:S02]  /*11680*/  FMNMX.FTZ R8, R61, R8, !PT ;  /* 0x000000083d087209 */ /* 0x000fe40007810000 */
[----:B------:R-:W-:Y:S02]  /*11690*/  LOP3.LUT R22, R22, 0xfffffff7, RZ, 0xc0, !PT ;  /* 0xfffffff716167812 */ /* 0x000fe400078ec0ff */
[----:B------:R-:W-:Y:S02]  /*116a0*/  ISETP.GT.AND P1, PT, R9, 0x79, P1 ;  /* 0x000000790900780c */ /* 0x000fe40000f24270 */
[----:B------:R-:W-:Y:S02]  /*116b0*/  FMNMX.FTZ R8, R64, R8, !PT ;  /* 0x0000000840087209 */ /* 0x000fe40007810000 */
[----:B------:R-:W-:Y:S02]  /*116c0*/  @P0 LOP3.LUT R22, R22, 0x8, RZ, 0xfc, !PT ;  /* 0x0000000816160812 */ /* 0x000fe400078efcff */
[----:B------:R-:W-:-:S02]  /*116d0*/  FMNMX.FTZ R8, R65, R8, !PT ;  /* 0x0000000841087209 */ /* 0x000fc40007810000 */
[C---:B------:R-:W-:Y:S02]  /*116e0*/  LOP3.LUT P0, RZ, R22.reuse, 0x80000000, RZ, 0xc0, !PT ;  /* 0x8000000016ff7812 */ /* 0x040fe4000780c0ff */
[----:B------:R-:W-:Y:S02]  /*116f0*/  LOP3.LUT R22, R22, 0xfffffffd, RZ, 0xc0, !PT ;  /* 0xfffffffd16167812 */ /* 0x000fe400078ec0ff */
[----:B------:R-:W-:Y:S02]  /*11700*/  FMNMX.FTZ R8, R68, R8, !PT ;  /* 0x0000000844087209 */ /* 0x000fe40007810000 */
[----:B------:R-:W-:Y:S02]  /*11710*/  @P1 LOP3.LUT R22, R22, 0x2, RZ, 0xfc, !PT ;  /* 0x0000000216161812 */ /* 0x000fe400078efcff */
[----:B------:R-:W-:Y:S02]  /*11720*/  FMNMX.FTZ R8, R69, R8, !PT ;  /* 0x0000000845087209 */ /* 0x000fe40007810000 */
[----:B------:R-:W-:-:S02]  /*11730*/  LOP3.LUT P1, RZ, R22, 0x8, RZ, 0xc0, !PT ;  /* 0x0000000816ff7812 */ /* 0x000fc4000782c0ff */
[----:B------:R-:W-:Y:S02]  /*11740*/  FMNMX.FTZ R8, R72, R8, !PT ;  /* 0x0000000848087209 */ /* 0x000fe40007810000 */
[----:B------:R-:W-:Y:S02]  /*11750*/  ISETP.LT.OR P1, PT, R12, 0x1, P1 ;  /* 0x000000010c00780c */ /* 0x000fe40000f21670 */
[----:B------:R-:W-:Y:S02]  /*11760*/  FMNMX.FTZ R8, R73, R8, !PT ;  /* 0x0000000849087209 */ /* 0x000fe40007810000 */
[----:B------:R-:W-:Y:S02]  /*11770*/  FSEL R26, R26, -INF , !P1 ;  /* 0xff8000001a1a7808 */ /* 0x000fe40004800000 */
        /* <DEDUP_REMOVED lines=12> */
[----:B------:R-:W-:Y:S01]  /*11840*/  ISETP.LT.OR P0, PT, R12, 0x62, P0 ;  /* 0x000000620c00780c */ /* 0x000fe20000701670 */
[----:B------:R-:W0:Y:S01]  /*11850*/  SHFL.BFLY PT, R9, R8, 0x2, 0x1f ;  /* 0x0c401f0008097f89 */ /* 0x000e2200000e0000 */
[----:B------:R-:W-:-:S02]  /*11860*/  FMNMX.FTZ R10, R38, R10, !PT ;  /* 0x0000000a260a7209 */ /* 0x000fc40007810000 */
[----:B------:R-:W-:Y:S02]  /*11870*/  LOP3.LUT R22, R22, 0xffffffef, RZ, 0xc0, !PT ;  /* 0xffffffef16167812 */ /* 0x000fe400078ec0ff */
[----:B------:R-:W-:Y:S02]  /*11880*/  FMNMX.FTZ R10, R39, R10, !PT ;  /* 0x0000000a270a7209 */ /* 0x000fe40007810000 */
[----:B------:R-:W-:Y:S02]  /*11890*/  ISETP.LT.OR P4, PT, R12, 0x71, P4 ;  /* 0x000000710c00780c */ /* 0x000fe40002781670 */
[----:B------:R-:W-:Y:S02]  /*118a0*/  FMNMX.FTZ R10, R42, R10, !PT ;  /* 0x0000000a2a0a7209 */ /* 0x000fe40007810000 */
[----:B------:R-:W-:Y:S02]  /*118b0*/  ISETP.LT.OR P5, PT, R12, 0x72, P5 ;  /* 0x000000720c00780c */ /* 0x000fe40002fa1670 */
[----:B------:R-:W-:-:S02]  /*118c0*/  FMNMX.FTZ R10, R43, R10, !PT ;  /* 0x0000000a2b0a7209 */ /* 0x000fc40007810000 */
[----:B------:R-:W-:Y:S02]  /*118d0*/  @P0 LOP3.LUT R22, R22, 0x10, RZ, 0xfc, !PT ;  /* 0x0000001016160812 */ /* 0x000fe400078efcff */
[----:B------:R-:W-:Y:S02]  /*118e0*/  FMNMX.FTZ R10, R46, R10, !PT ;  /* 0x0000000a2e0a7209 */ /* 0x000fe40007810000 */
[----:B------:R-:W-:Y:S02]  /*118f0*/  ISETP.LT.OR P0, PT, R12, 0x69, P2 ;  /* 0x000000690c00780c */ /* 0x000fe40001701670 */
[----:B------:R-:W-:Y:S02]  /*11900*/  FMNMX.FTZ R10, R47, R10, !PT ;  /* 0x0000000a2f0a7209 */ /* 0x000fe40007810000 */
[----:B------:R-:W-:Y:S02]  /*11910*/  LOP3.LUT P2, RZ, R22, 0x2, RZ, 0xc0, !PT ;  /* 0x0000000216ff7812 */ /* 0x000fe4000784c0ff */
[----:B0-----:R-:W-:-:S02]  /*11920*/  FMNMX.FTZ R8, R8, R9, !PT ;  /* 0x0000000908087209 */ /* 0x001fc40007810000 */
[----:B------:R-:W-:Y:S02]  /*11930*/  FMNMX.FTZ R10, R50, R10, !PT ;  /* 0x0000000a320a7209 */ /* 0x000fe40007810000 */
[----:B------:R-:W-:Y:S01]  /*11940*/  LOP3.LUT R22, R22, 0xfffffffb, RZ, 0xc0, !PT ;  /* 0xfffffffb16167812 */ /* 0x000fe200078ec0ff */
[----:B------:R-:W0:Y:S01]  /*11950*/  SHFL.BFLY PT, R9, R8, 0x1, 0x1f ;  /* 0x0c201f0008097f89 */ /* 0x000e2200000e0000 */
[----:B------:R-:W-:Y:S02]  /*11960*/  FMNMX.FTZ R10, R51, R10, !PT ;  /* 0x0000000a330a7209 */ /* 0x000fe40007810000 */
[----:B------:R-:W-:Y:S02]  /*11970*/  @P0 LOP3.LUT R22, R22, 0x4, RZ, 0xfc, !PT ;  /* 0x0000000416160812 */ /* 0x000fe400078efcff */
[----:B------:R-:W-:Y:S02]  /*11980*/  FMNMX.FTZ R10, R54, R10, !PT ;  /* 0x0000000a360a7209 */ /* 0x000fe40007810000 */
[----:B------:R-:W-:-:S02]  /*11990*/  ISETP.LT.OR P0, PT, R12, 0x6a, P3 ;  /* 0x0000006a0c00780c */ /* 0x000fc40001f01670 */
[----:B------:R-:W-:Y:S02]  /*119a0*/  FMNMX.FTZ R10, R55, R10, !PT ;  /* 0x0000000a370a7209 */ /* 0x000fe40007810000 */
[----:B------:R-:W-:Y:S02]  /*119b0*/  LOP3.LUT R22, R22, 0xbfffffff, RZ, 0xc0, !PT ;  /* 0xbfffffff16167812 */ /* 0x000fe400078ec0ff */
[----:B------:R-:W-:Y:S02]  /*119c0*/  FMNMX.FTZ R10, R58, R10, !PT ;  /* 0x0000000a3a0a7209 */ /* 0x000fe40007810000 */
[----:B------:R-:W-:Y:S02]  /*119d0*/  FSEL R82, R82, -INF , !P4 ;  /* 0xff80000052527808 */ /* 0x000fe40006000000 */
[----:B------:R-:W-:Y:S02]  /*119e0*/  FMNMX.FTZ R10, R59, R10, !PT ;  /* 0x0000000a3b0a7209 */ /* 0x000fe40007810000 */
[----:B------:R-:W-:-:S02]  /*119f0*/  ISETP.LT.OR P6, PT, R12, 0x79, P6 ;  /* 0x000000790c00780c */ /* 0x000fc400037c1670 */
[----:B------:R-:W-:Y:S02]  /*11a00*/  FMNMX.FTZ R10, R62, R10, !PT ;  /* 0x0000000a3e0a7209 */ /* 0x000fe40007810000 */
[----:B------:R-:W-:Y:S02]  /*11a10*/  @P0 LOP3.LUT R22, R22, 0x40000000, RZ, 0xfc, !PT ;  /* 0x4000000016160812 */ /* 0x000fe400078efcff */
[----:B0-----:R-:W-:Y:S02]  /*11a20*/  FMNMX.FTZ R8, R8, R9, !PT ;  /* 0x0000000908087209 */ /* 0x001fe40007810000 */
[----:B------:R-:W-:Y:S02]  /*11a30*/  FMNMX.FTZ R10, R63, R10, !PT ;  /* 0x0000000a3f0a7209 */ /* 0x000fe40007810000 */
[----:B------:R-:W-:Y:S02]  /*11a40*/  FSETP.NEU.FTZ.AND P3, PT, R8, -INF , PT ;  /* 0xff8000000800780b */ /* 0x000fe40003f7d000 */
[----:B------:R-:W-:-:S02]  /*11a50*/  FMNMX.FTZ R10, R66, R10, !PT ;  /* 0x0000000a420a7209 */ /* 0x000fc40007810000 */
[----:B------:R-:W-:Y:S02]  /*11a60*/  FSEL R9, R8, RZ, P3 ;  /* 0x000000ff08097208 */ /* 0x000fe40001800000 */
[----:B------:R-:W-:Y:S02]  /*11a70*/  FMNMX.FTZ R10, R67, R10, !PT ;  /* 0x0000000a430a7209 */ /* 0x000fe40007810000 */
[----:B------:R-:W-:Y:S01]  /*11a80*/  LOP3.LUT P0, RZ, R22, 0x10, RZ, 0xc0, !PT ;  /* 0x0000001016ff7812 */ /* 0x000fe2000780c0ff */
[----:B------:R-:W-:Y:S01]  /*11a90*/  FADD.FTZ R3, -R9, R3 ;  /* 0x0000000309037221 */ /* 0x000fe20000010100 */
[----:B------:R-:W-:Y:S01]  /*11aa0*/  FMNMX.FTZ R10, R70, R10, !PT ;  /* 0x0000000a460a7209 */ /* 0x000fe20007810000 */
[----:B------:R-:W-:Y:S01]  /*11ab0*/  FMUL.FTZ R9, R8, UR51 ;  /* 0x0000003308097c20 */ /* 0x000fe20008410000 */
[----:B------:R-:W-:Y:S02]  /*11ac0*/  FSEL R75, R75, -INF , !P0 ;  /* 0xff8000004b4b7808 */ /* 0x000fe40004000000 */
[----:B------:R-:W-:-:S02]  /*11ad0*/  FMNMX.FTZ R10, R71, R10, !PT ;  /* 0x0000000a470a7209 */ /* 0x000fc40007810000 */
[----:B------:R-:W-:Y:S02]  /*11ae0*/  FSEL R9, R9, RZ, P3 ;  /* 0x000000ff09097208 */ /* 0x000fe40001800000 */
[----:B------:R-:W-:Y:S02]  /*11af0*/  LOP3.LUT P3, RZ, R22, 0x4, RZ, 0xc0, !PT ;  /* 0x0000000416ff7812 */ /* 0x000fe4000786c0ff */
[----:B------:R-:W-:Y:S01]  /*11b00*/  FMNMX.FTZ R10, R74, R10, !PT ;  /* 0x0000000a4a0a7209 */ /* 0x000fe20007810000 */
[--C-:B------:R-:W-:Y:S01]  /*11b10*/  FFMA.FTZ R24, R24, UR51, -R9.reuse ;  /* 0x0000003318187c23 */ /* 0x100fe20008010809 */
[----:B------:R-:W-:Y:S01]  /*11b20*/  LOP3.LUT P0, RZ, R22, 0x40000000, RZ, 0xc0, !PT ;  /* 0x4000000016ff7812 */ /* 0x000fe2000780c0ff */
[--C-:B------:R-:W-:Y:S01]  /*11b30*/  FFMA.FTZ R25, R25, UR51, -R9.reuse ;  /* 0x0000003319197c23 */ /* 0x100fe20008010809 */
[----:B------:R-:W-:Y:S01]  /*11b40*/  FSEL R78, R78, -INF , !P3 ;  /* 0xff8000004e4e7808 */ /* 0x000fe20005800000 */
[--C-:B------:R-:W-:Y:S01]  /*11b50*/  FFMA.FTZ R28, R28, UR51, -R9.reuse ;  /* 0x000000331c1c7c23 */ /* 0x100fe20008010809 */
[----:B------:R-:W-:Y:S01]  /*11b60*/  FMNMX.FTZ R10, R75, R10, !PT ;  /* 0x0000000a4b0a7209 */ /* 0x000fe20007810000 */
[----:B------:R-:W-:Y:S01]  /*11b70*/  MUFU.EX2 R24, R24 ;  /* 0x0000001800187308 */ /* 0x000fe20000000800 */
[----:B------:R-:W-:Y:S01]  /*11b80*/  FSEL R79, R79, -INF , !P0 ;  /* 0xff8000004f4f7808 */ /* 0x000fe20004000000 */
[--C-:B------:R-:W-:Y:S01]  /*11b90*/  FFMA.FTZ R29, R29, UR51, -R9.reuse ;  /* 0x000000331d1d7c23 */ /* 0x100fe20008010809 */
[----:B------:R-:W-:Y:S01]  /*11ba0*/  FMNMX.FTZ R10, R78, R10, !PT ;  /* 0x0000000a4e0a7209 */ /* 0x000fe20007810000 */
[--C-:B------:R-:W-:Y:S01]  /*11bb0*/  FFMA.FTZ R32, R32, UR51, -R9.reuse ;  /* 0x0000003320207c23 */ /* 0x100fe20008010809 */
[----:B------:R-:W-:Y:S01]  /*11bc0*/  FSEL R83, R83, -INF , !P5 ;  /* 0xff80000053537808 */ /* 0x000fe20006800000 */
[--C-:B------:R-:W-:Y:S01]  /*11bd0*/  FFMA.FTZ R33, R33, UR51, -R9.reuse ;  /* 0x0000003321217c23 */ /* 0x100fe20008010809 */
[----:B------:R-:W-:Y:S01]  /*11be0*/  FMNMX.FTZ R10, R79, R10, !PT ;  /* 0x0000000a4f0a7209 */ /* 0x000fe20007810000 */
[----:B------:R-:W-:Y:S01]  /*11bf0*/  MUFU.EX2 R25, R25 ;  /* 0x0000001900197308 */ /* 0x000fe20000000800 */
[----:B------:R-:W-:Y:S01]  /*11c00*/  ISETP.LT.OR P2, PT, R12, 0x7a, P2 ;  /* 0x0000007a0c00780c */ /* 0x000fe20001741670 */
[----:B------:R-:W-:Y:S01]  /*11c10*/  FMUL.FTZ R12, R3, UR51 ;  /* 0x00000033030c7c20 */ /* 0x000fe20008410000 */
[----:B------:R-:W-:Y:S01]  /*11c20*/  FMNMX.FTZ R10, R82, R10, !PT ;  /* 0x0000000a520a7209 */ /* 0x000fe20007810000 */
        /* <DEDUP_REMOVED lines=9> */
[--C-:B------:R-:W-:Y:S01]  /*11cc0*/  FFMA.FTZ R44, R44, UR51, -R9.reuse ;  /* 0x000000332c2c7c23 */ /* 0x100fe20008010809 */
[--C-:B------:R-:W-:Y:S01]  /*11cd0*/  FFMA.FTZ R45, R45, UR51, -R9.reuse ;  /* 0x000000332d2d7c23 */ /* 0x100fe20008010809 */
[----:B------:R-:W-:Y:S01]  /*11ce0*/  FMNMX.FTZ R10, R87, R10, !PT ;  /* 0x0000000a570a7209 */ /* 0x000fe20007810000 */
[----:B------:R-:W-:Y:S01]  /*11cf0*/  MUFU.EX2 R29, R29 ;  /* 0x0000001d001d7308 */ /* 0x000fe20000000800 */
[--C-:B------:R-:W-:Y:S01]  /*11d00*/  FFMA.FTZ R48, R48, UR51, -R9.reuse ;  /* 0x0000003330307c23 */ /* 0x100fe20008010809 */
[--C-:B------:R-:W-:Y:S01]  /*11d10*/  FFMA.FTZ R49, R49, UR51, -R9.reuse ;  /* 0x0000003331317c23 */ /* 0x100fe20008010809 */
[--C-:B------:R-:W-:Y:S01]  /*11d20*/  FFMA.FTZ R52, R52, UR51, -R9.reuse ;  /* 0x0000003334347c23 */ /* 0x100fe20008010809 */
[----:B------:R-:W0:Y:S01]  /*11d30*/  SHFL.BFLY PT, R11, R10, 0x2, 0x1f ;  /* 0x0c401f000a0b7f89 */ /* 0x000e2200000e0000 */
        /* <DEDUP_REMOVED lines=18> */
[----:B------:R-:W-:Y:S01]  /*11e60*/  FFMA.FTZ R9, R85, UR51, -R9 ;  /* 0x0000003355097c23 */ /* 0x000fe20008010809 */
[----:B------:R-:W-:Y:S01]  /*11e70*/  MUFU.EX2 R36, R36 ;  /* 0x0000002400247308 */ /* 0x000fe20000000800 */
[----:B------:R-:W-:-:S02]  /*11e80*/  LOP3.LUT P0, RZ, R22, 0x20000000, RZ, 0xc0, !PT ;  /* 0x2000000016ff7812 */ /* 0x000fc4000780c0ff */
[----:B0-----:R-:W-:-:S05]  /*11e90*/  FMNMX.FTZ R10, R10, R11, !PT ;  /* 0x0000000b0a0a7209 */ /* 0x001fca0007810000 */
[----:B------:R-:W-:Y:S01]  /*11ea0*/  MUFU.EX2 R37, R37 ;  /* 0x0000002500257308 */ /* 0x000fe20000000800 */
[----:B------:R-:W0:Y:S07]  /*11eb0*/  SHFL.BFLY PT, R11, R10, 0x1, 0x1f ;  /* 0x0c201f000a0b7f89 */ /* 0x000e2e00000e0000 */
[----:B------:R-:W-:Y:S08]  /*11ec0*/  MUFU.EX2 R40, R40 ;  /* 0x0000002800287308 */ /* 0x000ff00000000800 */
[----:B------:R-:W-:Y:S08]  /*11ed0*/  MUFU.EX2 R41, R41 ;  /* 0x0000002900297308 */ /* 0x000ff00000000800 */
[----:B------:R-:W-:Y:S01]  /*11ee0*/  MUFU.EX2 R44, R44 ;  /* 0x0000002c002c7308 */ /* 0x000fe20000000800 */
[----:B0-----:R-:W-:-:S04]  /*11ef0*/  FMNMX.FTZ R10, R10, R11, !PT ;  /* 0x0000000b0a0a7209 */ /* 0x001fc80007810000 */
[----:B------:R-:W-:-:S03]  /*11f00*/  FSETP.NEU.FTZ.AND P1, PT, R10, -INF , PT ;  /* 0xff8000000a00780b */ /* 0x000fc60003f3d000 */
[----:B------:R-:W-:Y:S01]  /*11f10*/  MUFU.EX2 R45, R45 ;  /* 0x0000002d002d7308 */ /* 0x000fe20000000800 */
[----:B------:R-:W-:-:S05]  /*11f20*/  FSEL R11, R10, RZ, P1 ;  /* 0x000000ff0a0b7208 */ /* 0x000fca0000800000 */
[----:B------:R-:W-:Y:S01]  /*11f30*/  FADD.FTZ R11, -R11, R0 ;  /* 0x000000000b0b7221 */ /* 0x000fe20000010100 */
[----:B------:R-:W-:Y:S01]  /*11f40*/  FMUL.FTZ R0, R10, UR51 ;  /* 0x000000330a007c20 */ /* 0x000fe20008410000 */
[----:B------:R-:W-:Y:S04]  /*11f50*/  MUFU.EX2 R48, R48 ;  /* 0x0000003000307308 */ /* 0x000fe80000000800 */
[----:B------:R-:W-:-:S04]  /*11f60*/  FSEL R3, R0, RZ, P1 ;  /* 0x000000ff00037208 */ /* 0x000fc80000800000 */
        /* <DEDUP_REMOVED lines=34> */
[----:B------:R-:W-:Y:S01]  /*12190*/  MUFU.EX2 R26, R26 ;  /* 0x0000001a001a7308 */ /* 0x000fe20000000800 */
[----:B0-----:R-:W-:-:S04]  /*121a0*/  FFMA.FTZ R139, R0, R139, R24 ;  /* 0x0000008b008b7223 */ /* 0x001fc80000010018 */
[----:B------:R-:W-:-:S03]  /*121b0*/  FADD.FTZ R139, R25, R139 ;  /* 0x0000008b198b7221 */ /* 0x000fc60000010000 */
[----:B------:R-:W0:Y:S08]  /*121c0*/  MUFU.EX2 R3, R3 ;  /* 0x0000000300037308 */ /* 0x000e300000000800 */
[----:B------:R-:W1:Y:S08]  /*121d0*/  MUFU.EX2 R14, R27 ;  /* 0x0000001b000e7308 */ /* 0x000e700000000800 */
[----:B------:R-:W2:Y:S01]  /*121e0*/  MUFU.EX2 R27, R30 ;  /* 0x0000001e001b7308 */ /* 0x000ea20000000800 */
[----:B0-----:R-:W-:-:S07]  /*121f0*/  FFMA.FTZ R5, R3, R5, R26 ;  /* 0x0000000503057223 */ /* 0x001fce000001001a */
        /* <DEDUP_REMOVED lines=22> */
[----:B------:R-:W-:-:S06]  /*12360*/  FADD.FTZ R5, R48, R5 ;  /* 0x0000000530057221 */ /* 0x000fcc0000010000 */
        /* <DEDUP_REMOVED lines=88> */
.L_x_1517:
[----:B------:R-:W2:Y:S04]  /*128f0*/  LDL R38, [R1+0x38] ;  /* 0x0000380001267983 */ /* 0x000ea80000100800 */
[----:B------:R-:W3:Y:S01]  /*12900*/  LDL R30, [R1+0x3c] ;  /* 0x00003c00011e7983 */ /* 0x000ee20000100800 */
[----:B------:R-:W-:Y:S01]  /*12910*/  F2FP.BF16.F32.PACK_AB R80, R81, R80 ;  /* 0x000000505150723e */ /* 0x000fe200000010ff */
[----:B------:R-:W-:Y:S01]  /*12920*/  IMAD R18, R18, 0x8, R2 ;  /* 0x0000000812127824 */ /* 0x000fe200078e0202 */
[----:B------:R-:W-:Y:S01]  /*12930*/  F2FP.BF16.F32.PACK_AB R81, R83, R82 ;  /* 0x000000525351723e */ /* 0x000fe200000010ff */
[----:B------:R-:W-:Y:S01]  /*12940*/  IMAD.U32 R23, RZ, RZ, UR38 ;  /* 0x00000026ff177e24 */ /* 0x000fe2000f8e00ff */
[----:B------:R-:W-:Y:S01]  /*12950*/  F2FP.BF16.F32.PACK_AB R82, R9, R84 ;  /* 0x000000540952723e */ /* 0x000fe200000010ff */
[----:B------:R-:W-:Y:S01]  /*12960*/  VIADD R18, R18, 0x2d860 ;  /* 0x0002d86012127836 */ /* 0x000fe20000000000 */
[----:B------:R-:W4:Y:S01]  /*12970*/  LDL R9, [R1+0x8] ;  /* 0x0000080001097983 */ /* 0x000f220000100800 */
[----:B------:R-:W-:-:S02]  /*12980*/  F2FP.BF16.F32.PACK_AB R24, R25, R24 ;  /* 0x000000181918723e */ /* 0x000fc400000010ff */
[----:B------:R-:W-:Y:S02]  /*12990*/  F2FP.BF16.F32.PACK_AB R25, R14, R26 ;  /* 0x0000001a0e19723e */ /* 0x000fe400000010ff */
[----:B------:R-:W-:Y:S02]  /*129a0*/  F2FP.BF16.F32.PACK_AB R32, R33, R32 ;  /* 0x000000202120723e */ /* 0x000fe400000010ff */
[----:B------:R-:W-:Y:S02]  /*129b0*/  PRMT R18, R23, 0x654, R18 ;  /* 0x0000065417127816 */ /* 0x000fe40000000012 */
[----:B------:R-:W-:Y:S02]  /*129c0*/  F2FP.BF16.F32.PACK_AB R26, R29, R28 ;  /* 0x0000001c1d1a723e */ /* 0x000fe400000010ff */
[----:B------:R-:W-:Y:S01]  /*129d0*/  F2FP.BF16.F32.PACK_AB R27, R31, R27 ;  /* 0x0000001b1f1b723e */ /* 0x000fe200000010ff */
[----:B------:R0:W-:Y:S01]  /*129e0*/  SYNCS.ARRIVE.TRANS64.RED.A1T0 RZ, [R18+URZ], RZ ;  /* 0x000000ff12ff79a7 */ /* 0x0001e2000810043f */
[----:B------:R-:W-:-:S02]  /*129f0*/  F2FP.BF16.F32.PACK_AB R33, R13, R34 ;  /* 0x000000220d21723e */ /* 0x000fc400000010ff */
[----:B------:R-:W-:Y:S01]  /*12a00*/  F2FP.BF16.F32.PACK_AB R40, R41, R40 ;  /* 0x000000282928723e */ /* 0x000fe200000010ff */
[----:B------:R1:W-:Y:S01]  /*12a10*/  STSM.16.M88.4 [R143+0x21800], R24 ;  /* 0x021800188f007844 */ /* 0x0003e20000000200 */
        /* <DEDUP_REMOVED lines=21> */
[----:B------:R-:W-:Y:S01]  /*12b70*/  F2FP.BF16.F32.PACK_AB R83, R87, R86 ;  /* 0x000000565753723e */ /* 0x000fe200000010ff */
        /* <DEDUP_REMOVED lines=49> */
[----:B------:R-:W-:Y:S02]  /*12e90*/  IMAD.MOV.U32 R3, RZ, RZ, R8 ;  /* 0x000000ffff037224 */ /* 0x000fe400078e0008 */
[----:B------:R-:W-:Y:S02]  /*12ea0*/  IMAD.MOV.U32 R23, RZ, RZ, R7 ;  /* 0x000000ffff177224 */ /* 0x000fe400078e0007 */
[----:B0-----:R-:W-:Y:S01]  /*12eb0*/  IMAD.MOV.U32 R18, RZ, RZ, R6 ;  /* 0x000000ffff127224 */ /* 0x001fe200078e0006 */
[----:B--2---:R1:W-:Y:S04]  /*12ec0*/  STSM.16.M88.4 [R38], R32 ;  /* 0x0000002026007844 */ /* 0x0043e80000000200 */
[----:B------:R1:W-:Y:S04]  /*12ed0*/  STSM.16.M88.4 [R145], R40 ;  /* 0x0000002891007844 */ /* 0x0003e80000000200 */
[----:B------:R1:W-:Y:S04]  /*12ee0*/  STSM.16.M88.4 [R144], R48 ;  /* 0x0000003090007844 */ /* 0x0003e80000000200 */
[----:B------:R1:W-:Y:S04]  /*12ef0*/  STSM.16.M88.4 [R143+0x27800], R56 ;  /* 0x027800388f007844 */ /* 0x0003e80000000200 */
[----:B---3--:R1:W-:Y:S04]  /*12f00*/  STSM.16.M88.4 [R30], R64 ;  /* 0x000000401e007844 */ /* 0x0083e80000000200 */
[----:B------:R1:W-:Y:S04]  /*12f10*/  STSM.16.M88.4 [R145+0x6000], R72 ;  /* 0x0060004891007844 */ /* 0x0003e80000000200 */
[----:B------:R1:W-:Y:S01]  /*12f20*/  STSM.16.M88.4 [R144+0x6000], R80 ;  /* 0x0060005090007844 */ /* 0x0003e20000000200 */
[----:B------:R-:W-:Y:S01]  /*12f30*/  @!PT LDS RZ, [RZ] ;  /* 0x00000000fffff984 */ /* 0x000fe20000000800 */
[----:B------:R-:W-:Y:S01]  /*12f40*/  @!PT LDS RZ, [RZ] ;  /* 0x00000000fffff984 */ /* 0x000fe20000000800 */
[----:B------:R-:W-:Y:S01]  /*12f50*/  @!PT LDS RZ, [RZ] ;  /* 0x00000000fffff984 */ /* 0x000fe20000000800 */
[----:B------:R-:W-:Y:S01]  /*12f60*/  @!PT LDS RZ, [RZ] ;  /* 0x00000000fffff984 */ /* 0x000fe20000000800 */
[----:B------:R0:W-:Y:S06]  /*12f70*/  MEMBAR.ALL.CTA ;  /* 0x0000000000007992 */ /* 0x0001ec0000008000 */
[----:B0-----:R-:W0:Y:S01]  /*12f80*/  FENCE.VIEW.ASYNC.S ;  /* 0x00000000000073c6 */ /* 0x001e220000000000 */
[C---:B----4-:R-:W-:Y:S01]  /*12f90*/  ISETP.GT.AND P1, PT, R4.reuse, R9, PT ;  /* 0x000000090400720c */ /* 0x050fe20003f24270 */
[----:B------:R-:W-:Y:S01]  /*12fa0*/  VIADD R4, R4, 0xffffffff ;  /* 0xffffffff04047836 */ /* 0x000fe20000000000 */
[----:B0-----:R-:W-:-:S11]  /*12fb0*/  NOP ;  /* 0x0000000000007918 */ /* 0x001fd60000000000 */
[----:B-1----:R-:W-:Y:S05]  /*12fc0*/  @P1 BRA `(.L_x_1518) ;  /* 0xffffffc800a01947 */ /* 0x002fea000383ffff */
[----:B------:R-:W-:Y:S02]  /*12fd0*/  IMAD.MOV.U32 R0, RZ, RZ, R10 ;  /* 0x000000ffff007224 */ /* 0x000fe400078e000a */
[----:B------:R-:W-:Y:S02]  /*12fe0*/  IMAD.MOV.U32 R3, RZ, RZ, R8 ;  /* 0x000000ffff037224 */ /* 0x000fe400078e0008 */
[----:B------:R-:W-:Y:S02]  /*12ff0*/  IMAD.MOV.U32 R18, RZ, RZ, R6 ;  /* 0x000000ffff127224 */ /* 0x000fe400078e0006 */
[----:B------:R-:W-:-:S07]  /*13000*/  IMAD.MOV.U32 R23, RZ, RZ, R7 ;  /* 0x000000ffff177224 */ /* 0x000fce00078e0007 */
.L_x_1498:
[----:B------:R-:W2:Y:S01]  /*13010*/  LDL R6, [R1+0x28] ;  /* 0x0000280001067983 */ /* 0x000ea20000100800 */
[----:B------:R-:W0:Y:S01]  /*13020*/  LDC R7, c[0x0][0x448] ;  /* 0x00011200ff077b82 */ /* 0x000e220000000800 */
[----:B------:R-:W-:Y:S02]  /*13030*/  LOP3.LUT R22, R22, 0xfffffffb, RZ, 0xc0, !PT ;  /* 0xfffffffb16167812 */ /* 0x000fe400078ec0ff */
[----:B------:R-:W-:-:S05]  /*13040*/  IADD3 R9, R141, 0x1, -R140 ;  /* 0x000000018d097810 */ /* 0x000fca0007ffe88c */
[----:B------:R-:W1:Y:S01]  /*13050*/  LDC R10, c[0x0][0x9e4] ;  /* 0x00027900ff0a7b82 */ /* 0x000e620000000800 */
[----:B0-----:R-:W-:-:S13]  /*13060*/  ISETP.NE.AND P1, PT, R7, 0x1, PT ;  /* 0x000000010700780c */ /* 0x001fda0003f25270 */
[----:B------:R-:W0:Y:S01]  /*13070*/  @P1 LDC R7, c[0x0][0x44c] ;  /* 0x00011300ff071b82 */ /* 0x000e220000000800 */
[----:B------:R-:W-:-:S04]  /*13080*/  @P1 LOP3.LUT R22, R22, 0x4, RZ, 0xfc, !PT ;  /* 0x0000000416161812 */ /* 0x000fc800078efcff */
[----:B------:R-:W-:-:S03]  /*13090*/  LOP3.LUT R22, R22, 0xfffffff7, RZ, 0xc0, !PT ;  /* 0xfffffff716167812 */ /* 0x000fc600078ec0ff */
[----:B------:R-:W3:Y:S01]  /*130a0*/  @P1 LDC R8, c[0x0][0x450] ;  /* 0x00011400ff081b82 */ /* 0x000ee20000000800 */
[----:B--2---:R-:W-:-:S04]  /*130b0*/  VIADD R6, R6, 0xbf ;  /* 0x000000bf06067836 */ /* 0x004fc80000000000 */
[----:B0-----:R-:W-:-:S05]  /*130c0*/  @P1 IMAD.HI.U32 R7, R6, R7, RZ ;  /* 0x0000000706071227 */ /* 0x001fca00078e00ff */
[----:B---3--:R-:W-:Y:S02]  /*130d0*/  @P1 SHF.R.U32.HI R6, RZ, R8, R7 ;  /* 0x00000008ff061219 */ /* 0x008fe40000011607 */
[----:B-1----:R-:W-:-:S03]  /*130e0*/  ISETP.GE.AND P1, PT, R10, 0x1, PT ;  /* 0x000000010a00780c */ /* 0x002fc60003f26270 */
[----:B------:R-:W-:-:S04]  /*130f0*/  IMAD.IADD R6, R9, 0x1, R6 ;  /* 0x0000000109067824 */ /* 0x000fc800078e0206 */
[----:B------:R-:W-:-:S06]  /*13100*/  VIADD R8, R6, -UR50 ;  /* 0x8000003206087c36 */ /* 0x000fcc0008000000 */
[----:B------:R-:W-:Y:S01]  /*13110*/  @P1 LOP3.LUT R22, R22, 0x8, RZ, 0xfc, !PT ;  /* 0x0000000816161812 */ /* 0x000fe200078efcff */
[----:B------:R-:W-:Y:S06]  /*13120*/  @!P1 BRA `(.L_x_1519) ;  /* 0x0000000000489947 */ /* 0x000fec0003800000 */
[----:B------:R-:W-:Y:S01]  /*13130*/  IMAD.MOV.U32 R9, RZ, RZ, R6 ;  /* 0x000000ffff097224 */ /* 0x000fe200078e0006 */
[----:B------:R-:W-:Y:S04]  /*13140*/  BSSY B0, `(.L_x_1520) ;  /* 0x000000e000007945 */ /* 0x000fe80003800000 */
[----:B------:R-:W-:-:S13]  /*13150*/  ISETP.GT.AND P1, PT, R9, -0x1, PT ;  /* 0xffffffff0900780c */ /* 0x000fda0003f24270 */
        /* <DEDUP_REMOVED lines=8> */
.L_x_1521:
[----:B------:R-:W-:-:S13]  /*131e0*/  ISETP.NE.AND P1, PT, R10, 0x1, PT ;  /* 0x000000010a00780c */ /* 0x000fda0003f25270 */
[----:B------:R-:W0:Y:S02]  /*131f0*/  @P1 LDC.64 R6, c[0x0][0x9e8] ;  /* 0x00027a00ff061b82 */ /* 0x000e240000000a00 */
[----:B0-----:R-:W-:-:S05]  /*13200*/  @P1 IMAD.HI.U32 R6, R9, R6, RZ ;  /* 0x0000000609061227 */ /* 0x001fca00078e00ff */
[----:B------:R-:W-:-:S07]  /*13210*/  @P1 SHF.R.U32.HI R9, RZ, R7, R6 ;  /* 0x00000007ff091219 */ /* 0x000fce0000011606 */
.L_x_1522:
[----:B------:R-:W-:Y:S05]  /*13220*/  BSYNC B0 ;  /* 0x0000000000007941 */ /* 0x000fea0003800000 */
.L_x_1520:
[----:B------:R-:W-:-:S05]  /*13230*/  IMAD R9, R9, R10, RZ ;  /* 0x0000000a09097224 */ /* 0x000fca00078e02ff */
[----:B------:R-:W-:-:S07]  /*13240*/  VIMNMX R8, R8, R9, !PT ;  /* 0x0000000908087248 */ /* 0x000fce0007fe0100 */
.L_x_1519:
[----:B------:R-:W2:Y:S01]  /*13250*/  LDL R6, [R1+0x68] ;  /* 0x0000680001067983 */ /* 0x000ea20000100800 */
[----:B------:R-:W-:-:S05]  /*13260*/  VIADD R8, R8, 0x7f ;  /* 0x0000007f08087836 */ /* 0x000fca0000000000 */
[----:B------:R-:W-:-:S04]  /*13270*/  SHF.R.S32.HI R7, RZ, 0x1f, R8 ;  /* 0x0000001fff077819 */ /* 0x000fc80000011408 */
[----:B------:R-:W-:-:S04]  /*13280*/  LEA.HI R7, R7, R8, RZ, 0x7 ;  /* 0x0000000807077211 */ /* 0x000fc800078f38ff */
[----:B------:R-:W-:-:S04]  /*13290*/  SHF.R.S32.HI R7, RZ, 0x7, R7 ;  /* 0x00000007ff077819 */ /* 0x000fc80000011407 */
[----:B--2---:R-:W-:-:S04]  /*132a0*/  VIMNMX R6, R6, R7, !PT ;  /* 0x0000000706067248 */ /* 0x004fc80007fe0100 */
[----:B------:R-:W-:Y:S01]  /*132b0*/  ISETP.GE.AND P1, PT, R4, R6, PT ;  /* 0x000000060400720c */ /* 0x000fe20003f26270 */
[----:B------:R0:W-:-:S12]  /*132c0*/  STL [R1+0x8], R6 ;  /* 0x0000080601007387 */ /* 0x0001d80000100800 */
[----:B0-----:R-:W-:Y:S05]  /*132d0*/  @!P1 BRA `(.L_x_1523) ;  /* 0x0000002400209947 */ /* 0x001fea0003800000 */
[----:B------:R-:W-:Y:S02]  /*132e0*/  IMAD.MOV.U32 R8, RZ, RZ, R0 ;  /* 0x000000ffff087224 */ /* 0x000fe400078e0000 */
[----:B------:R-:W-:Y:S02]  /*132f0*/  IMAD.MOV.U32 R9, RZ, RZ, R3 ;  /* 0x000000ffff097224 */ /* 0x000fe400078e0003 */
[----:B------:R-:W-:Y:S02]  /*13300*/  IMAD.MOV.U32 R7, RZ, RZ, R23 ;  /* 0x000000ffff077224 */ /* 0x000fe400078e0017 */
[----:B------:R-:W-:-:S07]  /*13310*/  IMAD.MOV.U32 R6, RZ, RZ, R18 ;  /* 0x000000ffff067224 */ /* 0x000fce00078e0012 */
.L_x_1535:
[----:B------:R-:W2:Y:S01]  /*13320*/  LDL R3, [R1+0xc] ;  /* 0x00000c0001037983 */ /* 0x000ea20000100800 */
[----:B------:R-:W-:Y:S01]  /*13330*/  ISETP.NE.AND P1, PT, R6, 0x1, PT ;  /* 0x000000010600780c */ /* 0x000fe20003f25270 */
[----:B------:R-:W-:Y:S05]  /*13340*/  YIELD ;  /* 0x0000000000007946 */ /* 0x000fea0003800000 */
[----:B------:R-:W-:-:S04]  /*13350*/  SEL R0, RZ, 0x1, P1 ;  /* 0x00000001ff007807 */ /* 0x000fc80000800000 */
[----:B------:R-:W-:Y:S02]  /*13360*/  LOP3.LUT R23, R7, R0, RZ, 0x3c, !PT ;  /* 0x0000000007177212 */ /* 0x000fe400078e3cff */
[----:B--2---:R-:W-:-:S13]  /*13370*/  ISETP.NE.AND P1, PT, R3, RZ, PT ;  /* 0x000000ff0300720c */ /* 0x004fda0003f25270 */
[----:B------:R-:W-:Y:S05]  /*13380*/  @P1 BRA `(.L_x_1524) ;  /* 0x00000000003c1947 */ /* 0x000fea0003800000 */
[----:B------:R-:W-:Y:S05]  /*13390*/  @!P0 BRA `(.L_x_1525) ;  /* 0x0000000000048947 */ /* 0x000fea0003800000 */
[----:B------:R-:W-:Y:S01]  /*133a0*/  BPT.TRAP 0x1 ;  /* 0x000000040000795c */ /* 0x000fe20000300000 */
.L_x_1525:
        /* <DEDUP_REMOVED lines=8> */
.L_x_1526:
[----:B------:R-:W-:Y:S04]  /*13430*/  BSSY B0, `(.L_x_1524) ;  /* 0x0000004000007945 */ /* 0x000fe80003800000 */
[----:B-1----:R-:W-:Y:S05]  /*13440*/  @P2 BRA `(.L_x_1527) ;  /* 0x0000000000082947 */ /* 0x002fea0003800000 */
[----:B------:R-:W1:Y:S02]  /*13450*/  SYNCS.PHASECHK.TRANS64.TRYWAIT P2, [R3+URZ+0x2d830], R0 ;  /* 0x02d83000030075a7 */ /* 0x000e64000804017f */
[----:B-1----:R-:W-:Y:S05]  /*13460*/  @!P2 BRA `(.L_x_1528) ;  /* 0x000001000090a947 */ /* 0x002fea0003800000 */
.L_x_1527:
[----:B------:R-:W-:Y:S05]  /*13470*/  BSYNC B0 ;  /* 0x0000000000007941 */ /* 0x000fea0003800000 */
.L_x_1524:
[----:B01----:R-:W2:Y:S01]  /*13480*/  LDL R3, [R1+0x10] ;  /* 0x0000100001037983 */ /* 0x003ea20000100800 */
[----:B------:R-:W0:Y:S01]  /*13490*/  S2R R0, SR_TID.X ;  /* 0x0000000000007919 */ /* 0x000e220000002100 */
[----:B------:R-:W-:Y:S01]  /*134a0*/  VIADD R18, R6, 0x1 ;  /* 0x0000000106127836 */ /* 0x000fe20000000000 */
[----:B------:R-:W-:Y:S05]  /*134b0*/  WARPSYNC.ALL ;  /* 0x0000000000007948 */ /* 0x000fea0003800000 */
[----:B------:R-:W-:-:S04]  /*134c0*/  ISETP.NE.AND P2, PT, R18, 0x2, PT ;  /* 0x000000021200780c */ /* 0x000fc80003f45270 */
[----:B------:R-:W-:Y:S02]  /*134d0*/  SEL R18, R18, RZ, P2 ;  /* 0x000000ff12127207 */ /* 0x000fe40001000000 */
[----:B0-----:R-:W-:-:S05]  /*134e0*/  SHF.R.U32.HI R0, RZ, 0x7, R0 ;  /* 0x00000007ff007819 */ /* 0x001fca0000011600 */
[----:B------:R-:W-:-:S05]  /*134f0*/  VIADD R0, R0, 0x8 ;  /* 0x0000000800007836 */ /* 0x000fca0000000000 */
[----:B------:R0:W-:Y:S01]  /*13500*/  BAR.SYNC.DEFER_BLOCKING R0, 0x100 ;  /* 0x000400000000751d */ /* 0x0001e20000010000 */
[----:B------:R-:W-:Y:S01]  /*13510*/  IMAD.MOV.U32 R11, RZ, RZ, -0x7fffffe0 ;  /* 0x80000020ff0b7424 */ /* 0x000fe200078e00ff */
        /* <DEDUP_REMOVED lines=54> */
.L_x_1530:
[----:B------:R-:W-:Y:S01]  /*13880*/  SHF.L.U32 R0, R7, 0x1f, RZ ;  /* 0x0000001f07007819 */ /* 0x000fe200000006ff */
[----:B------:R-:W-:-:S04]  /*13890*/  IMAD R3, R6, 0x8, R2 ;  /* 0x0000000806037824 */ /* 0x000fc800078e0202 */
[----:B------:R0:W1:Y:S01]  /*138a0*/  SYNCS.PHASECHK.TRANS64.TRYWAIT P1, [R3+URZ+0x2d850], R0 ;  /* 0x02d85000030075a7 */ /* 0x000062000802017f */
[----:B------:R-:W-:Y:S05]  /*138b0*/  @!P0 BRA `(.L_x_1531) ;  /* 0x0000000000048947 */ /* 0x000fea0003800000 */
[----:B------:R-:W-:Y:S01]  /*138c0*/  BPT.TRAP 0x1 ;  /* 0x000000040000795c */ /* 0x000fe20000300000 */
.L_x_1531:
[----:B-1----:R-:W-:Y:S05]  /*138d0*/  @P1 BRA `(.L_x_1529) ;  /* 0x0000000000081947 */ /* 0x002fea0003800000 */
[----:B------:R-:W1:Y:S02]  /*138e0*/  SYNCS.PHASECHK.TRANS64.TRYWAIT P1, [R3+URZ+0x2d850], R0 ;  /* 0x02d85000030075a7 */ /* 0x000e64000802017f */
[----:B-1----:R-:W-:Y:S05]  /*138f0*/  @!P1 BRA `(.L_x_1532) ;  /* 0x000000fc00809947 */ /* 0x002fea0003800000 */
.L_x_1529:
        /* <DEDUP_REMOVED lines=12> */
[C---:B------:R-:W-:Y:S01]  /*139c0*/  R2UR UR15, R13.reuse ;  /* 0x000000000d0f72ca */ /* 0x040fe200000e0000 */
        /* <DEDUP_REMOVED lines=51> */
[C---:B------:R-:W-:Y:S01]  /*13d00*/  VIADD R12, R10.reuse, 0x604 ;  /* 0x000006040a0c7836 */ /* 0x040fe20000000000 */
        /* <DEDUP_REMOVED lines=31> */
.L_x_1533:
        /* <DEDUP_REMOVED lines=125> */
[----:B------:R-:W-:Y:S01]  /*146d0*/  FFMA.FTZ R59, R59, UR51, -R10 ;  /* 0x000000333b3b7c23 */ /* 0x000fe2000801080a */
[--C-:B------:R-:W-:Y:S01]  /*146e0*/  FFMA.FTZ R60, R60, UR51, -R7.reuse ;  /* 0x000000333c3c7c23 */ /* 0x100fe20008010807 */
        /* <DEDUP_REMOVED lines=153> */
.L_x_1534:
[----:B------:R-:W2:Y:S01]  /*15080*/  LDL R46, [R1+0x38] ;  /* 0x00003800012e7983 */ /* 0x000ea20000100800 */
[----:B------:R-:W-:-:S03]  /*15090*/  IMAD R6, R6, 0x8, R2 ;  /* 0x0000000806067824 */ /* 0x000fc600078e0202 */
[----:B------:R-:W3:Y:S01]  /*150a0*/  LDL R38, [R1+0x3c] ;  /* 0x00003c0001267983 */ /* 0x000ee20000100800 */
[----:B------:R-:W-:Y:S01]  /*150b0*/  VIADD R6, R6, 0x2d860 ;  /* 0x0002d86006067836 */ /* 0x000fe20000000000 */
[----:B------:R-:W-:Y:S01]  /*150c0*/  F2FP.BF16.F32.PACK_AB R24, R25, R24 ;  /* 0x000000181918723e */ /* 0x000fe200000010ff */
[----:B------:R-:W-:Y:S01]  /*150d0*/  IMAD.U32 R30, RZ, RZ, UR38 ;  /* 0x00000026ff1e7e24 */ /* 0x000fe2000f8e00ff */
[----:B------:R-:W-:Y:S02]  /*150e0*/  F2FP.BF16.F32.PACK_AB R25, R21, R26 ;  /* 0x0000001a1519723e */ /* 0x000fe400000010ff */
[----:B------:R-:W-:Y:S02]  /*150f0*/  F2FP.BF16.F32.PACK_AB R32, R33, R32 ;  /* 0x000000202120723e */ /* 0x000fe400000010ff */
[----:B------:R-:W-:Y:S02]  /*15100*/  PRMT R6, R30, 0x654, R6 ;  /* 0x000006541e067816 */ /* 0x000fe40000000006 */
[----:B------:R-:W-:-:S02]  /*15110*/  F2FP.BF16.F32.PACK_AB R26, R29, R28 ;  /* 0x0000001c1d1a723e */ /* 0x000fc400000010ff */
[----:B------:R0:W-:Y:S01]  /*15120*/  SYNCS.ARRIVE.TRANS64.RED.A1T0 RZ, [R6+URZ], RZ ;  /* 0x000000ff06ff79a7 */ /* 0x0001e2000810043f */
[----:B------:R-:W-:Y:S02]  /*15130*/  F2FP.BF16.F32.PACK_AB R27, R31, R27 ;  /* 0x0000001b1f1b723e */ /* 0x000fe400000010ff */
[----:B------:R-:W-:Y:S02]  /*15140*/  F2FP.BF16.F32.PACK_AB R33, R20, R34 ;  /* 0x000000221421723e */ /* 0x000fe400000010ff */
[----:B------:R-:W-:Y:S01]  /*15150*/  F2FP.BF16.F32.PACK_AB R40, R41, R40 ;  /* 0x000000282928723e */ /* 0x000fe200000010ff */
[----:B------:R1:W-:Y:S01]  /*15160*/  STSM.16.M88.4 [R143+0x21800], R24 ;  /* 0x021800188f007844 */ /* 0x0003e20000000200 */
[----:B------:R-:W-:Y:S02]  /*15170*/  F2FP.BF16.F32.PACK_AB R34, R37, R36 ;  /* 0x000000242522723e */ /* 0x000fe400000010ff */
[----:B------:R-:W-:Y:S01]  /*15180*/  F2FP.BF16.F32.PACK_AB R35, R39, R35 ;  /* 0x000000232723723e */ /* 0x000fe200000010ff */
[----:B0-----:R-:W4:Y:S01]  /*15190*/  LDL R6, [R1+0x8] ;  /* 0x0000080001067983 */ /* 0x001f220000100800 */
        /* <DEDUP_REMOVED lines=73> */
[----:B------:R-:W-:Y:S01]  /*15630*/  IMAD.MOV.U32 R7, RZ, RZ, R23 ;  /* 0x000000ffff077224 */ /* 0x000fe200078e0017 */
        /* <DEDUP_REMOVED lines=14> */
[----:B------:R-:W-:-:S02]  /*15720*/  VIADD R4, R4, 0xffffffff ;  /* 0xffffffff04047836 */ /* 0x000fc40000000000 */
[----:B------:R-:W-:Y:S01]  /*15730*/  IMAD.MOV.U32 R6, RZ, RZ, R18 ;  /* 0x000000ffff067224 */ /* 0x000fe200078e0012 */
[----:B0-----:R-:W-:-:S09]  /*15740*/  NOP ;  /* 0x0000000000007918 */ /* 0x001fd20000000000 */
[----:B-1----:R-:W-:Y:S05]  /*15750*/  @P1 BRA `(.L_x_1535) ;  /* 0xffffffd800f01947 */ /* 0x002fea000383ffff */
.L_x_1523:
[----:B------:R-:W2:Y:S02]  /*15760*/  LDL R6, [R1+0x68] ;  /* 0x0000680001067983 */ /* 0x000ea40000100800 */
[----:B--2---:R-:W-:-:S13]  /*15770*/  ISETP.GE.AND P1, PT, R4, R6, PT ;  /* 0x000000060400720c */ /* 0x004fda0003f26270 */
[----:B------:R-:W-:Y:S05]  /*15780*/  @!P1 BRA `(.L_x_1536) ;  /* 0x00000034006c9947 */ /* 0x000fea0003800000 */
[----:B------:R-:W-:Y:S02]  /*15790*/  IMAD.MOV.U32 R6, RZ, RZ, R0 ;  /* 0x000000ffff067224 */ /* 0x000fe400078e0000 */
[----:B------:R-:W-:Y:S02]  /*157a0*/  IMAD.MOV.U32 R7, RZ, RZ, R3 ;  /* 0x000000ffff077224 */ /* 0x000fe400078e0003 */
[----:B------:R-:W-:Y:S02]  /*157b0*/  IMAD.MOV.U32 R9, RZ, RZ, R23 ;  /* 0x000000ffff097224 */ /* 0x000fe400078e0017 */
[----:B------:R-:W-:-:S07]  /*157c0*/  IMAD.MOV.U32 R8, RZ, RZ, R18 ;  /* 0x000000ffff087224 */ /* 0x000fce00078e0012 */
.L_x_1556:
        /* <DEDUP_REMOVED lines=9> */
.L_x_1538:
        /* <DEDUP_REMOVED lines=8> */
.L_x_1539:
[----:B------:R-:W-:Y:S04]  /*158e0*/  BSSY B0, `(.L_x_1537) ;  /* 0x0000004000007945 */ /* 0x000fe80003800000 */
[----:B-1----:R-:W-:Y:S05]  /*158f0*/  @P2 BRA `(.L_x_1540) ;  /* 0x0000000000082947 */ /* 0x002fea0003800000 */
[----:B------:R-:W1:Y:S02]  /*15900*/  SYNCS.PHASECHK.TRANS64.TRYWAIT P2, [R3+URZ+0x2d830], R0 ;  /* 0x02d83000030075a7 */ /* 0x000e64000804017f */
[----:B-1----:R-:W-:Y:S05]  /*15910*/  @!P2 BRA `(.L_x_1541) ;  /* 0x000000dc008ca947 */ /* 0x002fea0003800000 */
.L_x_1540:
[----:B------:R-:W-:Y:S05]  /*15920*/  BSYNC B0 ;  /* 0x0000000000007941 */ /* 0x000fea0003800000 */
.L_x_1537:
        /* <DEDUP_REMOVED lines=64> */
.L_x_1543:
[----:B------:R-:W-:Y:S01]  /*15d30*/  SHF.L.U32 R0, R9, 0x1f, RZ ;  /* 0x0000001f09007819 */ /* 0x000fe200000006ff */
[----:B------:R-:W-:-:S04]  /*15d40*/  IMAD R3, R8, 0x8, R2 ;  /* 0x0000000808037824 */ /* 0x000fc800078e0202 */
[----:B------:R0:W1:Y:S01]  /*15d50*/  SYNCS.PHASECHK.TRANS64.TRYWAIT P1, [R3+URZ+0x2d850], R0 ;  /* 0x02d85000030075a7 */ /* 0x000062000802017f */
[----:B------:R-:W-:Y:S05]  /*15d60*/  @!P0 BRA `(.L_x_1544) ;  /* 0x0000000000048947 */ /* 0x000fea0003800000 */
[----:B------:R-:W-:Y:S01]  /*15d70*/  BPT.TRAP 0x1 ;  /* 0x000000040000795c */ /* 0x000fe20000300000 */
.L_x_1544:
[----:B-1----:R-:W-:Y:S05]  /*15d80*/  @P1 BRA `(.L_x_1542) ;  /* 0x0000000000081947 */ /* 0x002fea0003800000 */
[----:B------:R-:W1:Y:S02]  /*15d90*/  SYNCS.PHASECHK.TRANS64.TRYWAIT P1, [R3+URZ+0x2d850], R0 ;  /* 0x02d85000030075a7 */ /* 0x000e64000802017f */
[----:B-1----:R-:W-:Y:S05]  /*15da0*/  @!P1 BRA `(.L_x_1545) ;  /* 0x000000d8007c9947 */ /* 0x002fea0003800000 */
.L_x_1542:
        /* <DEDUP_REMOVED lines=96> */
.L_x_1546:
[----:B------:R-:W2:Y:S01]  /*163b0*/  LDL R10, [R1+0x28] ;  /* 0x00002800010a7983 */ /* 0x000ea20000100800 */
[----:B0-----:R-:W0:Y:S03]  /*163c0*/  LDC R0, c[0x0][0x448] ;  /* 0x00011200ff007b82 */ /* 0x001e260000000800 */
[----:B------:R-:W2:Y:S01]  /*163d0*/  LDL R9, [R1+0x64] ;  /* 0x0000640001097983 */ /* 0x000ea20000100800 */
[----:B0-----:R-:W-:-:S13]  /*163e0*/  ISETP.NE.AND P1, PT, R0, 0x1, PT ;  /* 0x000000010000780c */ /* 0x001fda0003f25270 */
[----:B------:R-:W0:Y:S08]  /*163f0*/  @P1 LDC R3, c[0x0][0x44c] ;  /* 0x00011300ff031b82 */ /* 0x000e300000000800 */
[----:B------:R-:W1:Y:S01]  /*16400*/  @P1 LDC R0, c[0x0][0x450] ;  /* 0x00011400ff001b82 */ /* 0x000e620000000800 */
[----:B------:R-:W-:Y:S01]  /*16410*/  ULOP3.LUT UR8, URZ, UR48, URZ, 0x33, !UPT ;  /* 0x000000303f087292 */ /* 0x000fe2000f8e333f */
[----:B--2---:R-:W-:-:S06]  /*16420*/  IMAD.IADD R12, R9, 0x1, R10 ;  /* 0x00000001090c7824 */ /* 0x004fcc00078e020a */
[----:B------:R-:W2:Y:S01]  /*16430*/  LDC R9, c[0x0][0x9e4] ;  /* 0x00027900ff097b82 */ /* 0x000ea20000000800 */
        /* <DEDUP_REMOVED lines=10> */
[----:B--2---:R-:W-:-:S03]  /*164e0*/  ISETP.GE.AND P3, PT, R9, 0x1, PT ;  /* 0x000000010900780c */ /* 0x004fc60003f66270 */
[----:B------:R-:W-:-:S05]  /*164f0*/  IMAD R3, R142, -0x2, R3 ;  /* 0xfffffffe8e037824 */ /* 0x000fca00078e0203 */
[----:B------:R-:W-:-:S05]  /*16500*/  IADD3 R10, -R140, R3, R141 ;  /* 0x000000038c0a7210 */ /* 0x000fca0007ffe18d */
[C---:B------:R-:W-:Y:S02]  /*16510*/  VIADD R11, R10.reuse, UR43 ;  /* 0x0000002b0a0b7c36 */ /* 0x040fe40008000000 */
[----:B------:R-:W-:Y:S02]  /*16520*/  VIADD R10, R10, UR8 ;  /* 0x000000080a0a7c36 */ /* 0x000fe40008000000 */
[C---:B0-----:R-:W-:Y:S02]  /*16530*/  IMAD.IADD R9, R13.reuse, 0x1, R11 ;  /* 0x000000010d097824 */ /* 0x041fe400078e020b */
[----:B------:R-:W-:Y:S01]  /*16540*/  IMAD.IADD R3, R13, 0x1, R10 ;  /* 0x000000010d037824 */ /* 0x000fe200078e020a */
[----:B------:R-:W-:Y:S06]  /*16550*/  @!P3 BRA `(.L_x_1547) ;  /* 0x000000000058b947 */ /* 0x000fec0003800000 */
        /* <DEDUP_REMOVED lines=12> */
.L_x_1549:
[----:B------:R-:W-:-:S05]  /*16620*/  IMAD.U32 R20, RZ, RZ, UR5 ;  /* 0x00000005ff147e24 */ /* 0x000fca000f8e00ff */
[----:B------:R-:W-:-:S13]  /*16630*/  ISETP.NE.AND P1, PT, R20, 0x1, PT ;  /* 0x000000011400780c */ /* 0x000fda0003f25270 */
[----:B------:R-:W0:Y:S02]  /*16640*/  @P1 LDC.64 R14, c[0x0][0x9e8] ;  /* 0x00027a00ff0e1b82 */ /* 0x000e240000000a00 */
[----:B0-----:R-:W-:-:S05]  /*16650*/  @P1 IMAD.HI.U32 R14, R13, R14, RZ ;  /* 0x0000000e0d0e1227 */ /* 0x001fca00078e00ff */
[----:B------:R-:W-:-:S07]  /*16660*/  @P1 SHF.R.U32.HI R13, RZ, R15, R14 ;  /* 0x0000000fff0d1219 */ /* 0x000fce000001160e */
.L_x_1550:
[----:B------:R-:W-:Y:S05]  /*16670*/  BSYNC B0 ;  /* 0x0000000000007941 */ /* 0x000fea0003800000 */
.L_x_1548:
[----:B------:R-:W-:-:S04]  /*16680*/  IMAD R13, R13, R20, -R0 ;  /* 0x000000140d0d7224 */ /* 0x000fc800078e0a00 */
[----:B------:R-:W-:-:S05]  /*16690*/  IMAD R13, R142, -0x2, R13 ;  /* 0xfffffffe8e0d7824 */ /* 0x000fca00078e020d */
[----:B------:R-:W-:Y:S02]  /*166a0*/  VIMNMX R3, R3, R13, !PT ;  /* 0x0000000d03037248 */ /* 0x000fe40007fe0100 */
[----:B------:R-:W-:-:S07]  /*166b0*/  VIADDMNMX R9, R13, R20, R9, PT ;  /* 0x000000140d097246 */ /* 0x000fce0003800109 */
.L_x_1547:
[----:B------:R-:W-:Y:S01]  /*166c0*/  ISETP.GT.AND P5, PT, R4, -0x1, PT ;  /* 0xffffffff0400780c */ /* 0x000fe20003fa4270 */
[----:B------:R-:W0:Y:S03]  /*166d0*/  SHFL.IDX PT, R12, R12, 0x1, 0x1c1f ;  /* 0x003c1f000c0c7f89 */ /* 0x000e2600000e0000 */
[C---:B------:R-:W-:Y:S02]  /*166e0*/  ISETP.GT.AND P2, PT, R3.reuse, RZ, P5 ;  /* 0x000000ff0300720c */ /* 0x040fe40002f44270 */
[----:B------:R-:W-:Y:S02]  /*166f0*/  ISETP.GT.AND P1, PT, R3, 0x1, P5 ;  /* 0x000000010300780c */ /* 0x000fe40002f24270 */
[C---:B------:R-:W-:Y:S02]  /*16700*/  ISETP.LT.OR P2, PT, R9.reuse, 0x1, P2 ;  /* 0x000000010900780c */ /* 0x040fe40001741670 */
[----:B------:R-:W-:-:S02]  /*16710*/  ISETP.LT.OR P1, PT, R9, 0x2, P1 ;  /* 0x000000020900780c */ /* 0x000fc40000f21670 */
[----:B------:R-:W-:Y:S02]  /*16720*/  FSEL R24, R24, -INF , !P2 ;  /* 0xff80000018187808 */ /* 0x000fe40005000000 */
[----:B------:R-:W-:Y:S02]  /*16730*/  FSEL R25, R25, -INF , !P1 ;  /* 0xff80000019197808 */ /* 0x000fe40004800000 */
[C---:B------:R-:W-:Y:S02]  /*16740*/  ISETP.GT.AND P2, PT, R3.reuse, 0x8, P5 ;  /* 0x000000080300780c */ /* 0x040fe40002f44270 */
        /* <DEDUP_REMOVED lines=84> */
[----:B------:R-:W-:Y:S01]  /*16c90*/  ISETP.GT.AND P1, PT, R3, 0x79, P5 ;  /* 0x000000790300780c */ /* 0x000fe20002f24270 */
[--C-:B0-----:R-:W-:Y:S01]  /*16ca0*/  IMAD.IADD R3, R11, 0x1, R12.reuse ;  /* 0x000000010b037824 */ /* 0x101fe200078e020c */
[C---:B------:R-:W-:Y:S02]  /*16cb0*/  ISETP.LT.OR P2, PT, R9.reuse, 0x79, P2 ;  /* 0x000000790900780c */ /* 0x040fe40001741670 */
[----:B------:R-:W-:Y:S01]  /*16cc0*/  ISETP.LT.OR P1, PT, R9, 0x7a, P1 ;  /* 0x0000007a0900780c */ /* 0x000fe20000f21670 */
[----:B------:R-:W-:Y:S01]  /*16cd0*/  IMAD.IADD R9, R10, 0x1, R12 ;  /* 0x000000010a097824 */ /* 0x000fe200078e020c */
[----:B------:R-:W-:-:S02]  /*16ce0*/  FSEL R84, R84, -INF , !P2 ;  /* 0xff80000054547808 */ /* 0x000fc40005000000 */
[----:B------:R-:W-:Y:S01]  /*16cf0*/  FSEL R85, R85, -INF , !P1 ;  /* 0xff80000055557808 */ /* 0x000fe20004800000 */
[----:B------:R-:W-:Y:S08]  /*16d00*/  @!P3 BRA `(.L_x_1551) ;  /* 0x000000000058b947 */ /* 0x000ff00003800000 */
        /* <DEDUP_REMOVED lines=12> */
.L_x_1553:
[----:B------:R-:W-:-:S05]  /*16dd0*/  IMAD.U32 R13, RZ, RZ, UR5 ;  /* 0x00000005ff0d7e24 */ /* 0x000fca000f8e00ff */
[----:B------:R-:W-:-:S13]  /*16de0*/  ISETP.NE.AND P1, PT, R13, 0x1, PT ;  /* 0x000000010d00780c */ /* 0x000fda0003f25270 */
[----:B------:R-:W0:Y:S02]  /*16df0*/  @P1 LDC.64 R10, c[0x0][0x9e8] ;  /* 0x00027a00ff0a1b82 */ /* 0x000e240000000a00 */
[----:B0-----:R-:W-:-:S05]  /*16e00*/  @P1 IMAD.HI.U32 R10, R12, R10, RZ ;  /* 0x0000000a0c0a1227 */ /* 0x001fca00078e00ff */
[----:B------:R-:W-:-:S07]  /*16e10*/  @P1 SHF.R.U32.HI R12, RZ, R11, R10 ;  /* 0x0000000bff0c1219 */ /* 0x000fce000001160a */
.L_x_1554:
[----:B------:R-:W-:Y:S05]  /*16e20*/  BSYNC B0 ;  /* 0x0000000000007941 */ /* 0x000fea0003800000 */
.L_x_1552:
[----:B------:R-:W-:-:S04]  /*16e30*/  IMAD R0, R12, R13, -R0 ;  /* 0x0000000d0c007224 */ /* 0x000fc800078e0a00 */
[----:B------:R-:W-:-:S05]  /*16e40*/  IMAD R0, R142, -0x2, R0 ;  /* 0xfffffffe8e007824 */ /* 0x000fca00078e0200 */
[----:B------:R-:W-:Y:S02]  /*16e50*/  VIMNMX R9, R9, R0, !PT ;  /* 0x0000000009097248 */ /* 0x000fe40007fe0100 */
[----:B------:R-:W-:-:S07]  /*16e60*/  VIADDMNMX R3, R0, R13, R3, PT ;  /* 0x0000000d00037246 */ /* 0x000fce0003800103 */
.L_x_1551:
[----:B------:R-:W-:Y:S01]  /*16e70*/  FMNMX.FTZ R0, R24, R7, !PT ;  /* 0x0000000718007209 */ /* 0x000fe20007810000 */
[----:B------:R-:W-:Y:S01]  /*16e80*/  UMOV UR51, UR4 ;  /* 0x0000000400337c82 */ /* 0x000fe20008000000 */
[----:B------:R-:W-:Y:S02]  /*16e90*/  ISETP.GT.AND P1, PT, R9, 0x1, P5 ;  /* 0x000000010900780c */ /* 0x000fe40002f24270 */
[----:B------:R-:W-:Y:S02]  /*16ea0*/  FMNMX.FTZ R0, R25, R0, !PT ;  /* 0x0000000019007209 */ /* 0x000fe40007810000 */
[----:B------:R-:W-:Y:S02]  /*16eb0*/  ISETP.LT.OR P1, PT, R3, 0x2, P1 ;  /* 0x000000020300780c */ /* 0x000fe40000f21670 */
[----:B------:R-:W-:Y:S02]  /*16ec0*/  FMNMX.FTZ R0, R28, R0, !PT ;  /* 0x000000001c007209 */ /* 0x000fe40007810000 */
[----:B------:R-:W-:-:S02]  /*16ed0*/  FSEL R27, R27, -INF , !P1 ;  /* 0xff8000001b1b7808 */ /* 0x000fc40004800000 */
[----:B------:R-:W-:Y:S02]  /*16ee0*/  FMNMX.FTZ R0, R29, R0, !PT ;  /* 0x000000001d007209 */ /* 0x000fe40007810000 */
[C---:B------:R-:W-:Y:S02]  /*16ef0*/  ISETP.GT.AND P2, PT, R9.reuse, 0x8, P5 ;  /* 0x000000080900780c */ /* 0x040fe40002f44270 */
[----:B------:R-:W-:Y:S02]  /*16f00*/  ISETP.GT.AND P1, PT, R9, 0x9, P5 ;  /* 0x000000090900780c */ /* 0x000fe40002f24270 */
[----:B------:R-:W-:Y:S02]  /*16f10*/  FMNMX.FTZ R0, R32, R0, !PT ;  /* 0x0000000020007209 */ /* 0x000fe40007810000 */
[C---:B------:R-:W-:Y:S02]  /*16f20*/  ISETP.LT.OR P2, PT, R3.reuse, 0x9, P2 ;  /* 0x000000090300780c */ /* 0x040fe40001741670 */
[----:B------:R-:W-:-:S02]  /*16f30*/  ISETP.LT.OR P1, PT, R3, 0xa, P1 ;  /* 0x0000000a0300780c */ /* 0x000fc40000f21670 */
[----:B------:R-:W-:Y:S02]  /*16f40*/  FMNMX.FTZ R0, R33, R0, !PT ;  /* 0x0000000021007209 */ /* 0x000fe40007810000 */
[----:B------:R-:W-:Y:S02]  /*16f50*/  FSEL R30, R30, -INF , !P2 ;  /* 0xff8000001e1e7808 */ /* 0x000fe40005000000 */
[----:B------:R-:W-:Y:S02]  /*16f60*/  FSEL R31, R31, -INF , !P1 ;  /* 0xff8000001f1f7808 */ /* 0x000fe40004800000 */
[C---:B------:R-:W-:Y:S02]  /*16f70*/  ISETP.GT.AND P2, PT, R9.reuse, 0x10, P5 ;  /* 0x000000100900780c */ /* 0x040fe40002f44270 */
[----:B------:R-:W-:Y:S02]  /*16f80*/  ISETP.GT.AND P1, PT, R9, 0x11, P5 ;  /* 0x000000110900780c */ /* 0x000fe40002f24270 */
[----:B------:R-:W-:-:S02]  /*16f90*/  FMNMX.FTZ R0, R36, R0, !PT ;  /* 0x0000000024007209 */ /* 0x000fc40007810000 */
[C---:B------:R-:W-:Y:S02]  /*16fa0*/  ISETP.LT.OR P2, PT, R3.reuse, 0x11, P2 ;  /* 0x000000110300780c */ /* 0x040fe40001741670 */
[----:B------:R-:W-:Y:S02]  /*16fb0*/  ISETP.LT.OR P1, PT, R3, 0x12, P1 ;  /* 0x000000120300780c */ /* 0x000fe40000f21670 */
[----:B------:R-:W-:Y:S02]  /*16fc0*/  FMNMX.FTZ R0, R37, R0, !PT ;  /* 0x0000000025007209 */ /* 0x000fe40007810000 */
[----:B------:R-:W-:Y:S02]  /*16fd0*/  FSEL R34, R34, -INF , !P2 ;  /* 0xff80000022227808 */ /* 0x000fe40005000000 */
[----:B------:R-:W-:Y:S02]  /*16fe0*/  FSEL R35, R35, -INF , !P1 ;  /* 0xff80000023237808 */ /* 0x000fe40004800000 */
[----:B------:R-:W-:-:S02]  /*16ff0*/  FMNMX.FTZ R0, R40, R0, !PT ;  /* 0x0000000028007209 */ /* 0x000fc40007810000 */
[C---:B------:R-:W-:Y:S02]  /*17000*/  ISETP.GT.AND P2, PT, R9.reuse, 0x18, P5 ;  /* 0x000000180900780c */ /* 0x040fe40002f44270 */
[----:B------:R-:W-:Y:S02]  /*17010*/  ISETP.GT.AND P1, PT, R9, 0x19, P5 ;  /* 0x000000190900780c */ /* 0x000fe40002f24270 */
[----:B------:R-:W-:Y:S02]  /*17020*/  FMNMX.FTZ R0, R41, R0, !PT ;  /* 0x0000000029007209 */ /* 0x000fe40007810000 */
[C---:B------:R-:W-:Y:S02]  /*17030*/  ISETP.LT.OR P2, PT, R3.reuse, 0x19, P2 ;  /* 0x000000190300780c */ /* 0x040fe40001741670 */
[----:B------:R-:W-:Y:S02]  /*17040*/  ISETP.LT.OR P1, PT, R3, 0x1a, P1 ;  /* 0x0000001a0300780c */ /* 0x000fe40000f21670 */
[----:B------:R-:W-:-:S02]  /*17050*/  FMNMX.FTZ R0, R44, R0, !PT ;  /* 0x000000002c007209 */ /* 0x000fc40007810000 */
[----:B------:R-:W-:Y:S02]  /*17060*/  FSEL R38, R38, -INF , !P2 ;  /* 0xff80000026267808 */ /* 0x000fe40005000000 */
[----:B------:R-:W-:Y:S02]  /*17070*/  FSEL R39, R39, -INF , !P1 ;  /* 0xff80000027277808 */ /* 0x000fe40004800000 */
[C---:B------:R-:W-:Y:S02]  /*17080*/  ISETP.GT.AND P2, PT, R9.reuse, 0x20, P5 ;  /* 0x000000200900780c */ /* 0x040fe40002f44270 */
[----:B------:R-:W-:Y:S02]  /*17090*/  ISETP.GT.AND P1, PT, R9, 0x21, P5 ;  /* 0x000000210900780c */ /* 0x000fe40002f24270 */
[----:B------:R-:W-:Y:S02]  /*170a0*/  FMNMX.FTZ R0, R45, R0, !PT ;  /* 0x000000002d007209 */ /* 0x000fe40007810000 */
[----:B------:R-:W-:-:S02]  /*170b0*/  ISETP.LT.OR P2, PT, R3, 0x21, P2 ;  /* 0x000000210300780c */ /* 0x000fc40001741670 */
[----:B------:R-:W-:Y:S02]  /*170c0*/  ISETP.LT.OR P1, PT, R3, 0x22, P1 ;  /* 0x000000220300780c */ /* 0x000fe40000f21670 */
[----:B------:R-:W-:Y:S02]  /*170d0*/  FMNMX.FTZ R0, R48, R0, !PT ;  /* 0x0000000030007209 */ /* 0x000fe40007810000 */
[----:B------:R-:W-:Y:S02]  /*170e0*/  FSEL R42, R42, -INF , !P2 ;  /* 0xff8000002a2a7808 */ /* 0x000fe40005000000 */
[----:B------:R-:W-:Y:S02]  /*170f0*/  FSEL R43, R43, -INF , !P1 ;  /* 0xff8000002b2b7808 */ /* 0x000fe40004800000 */
[C---:B------:R-:W-:Y:S02]  /*17100*/  ISETP.GT.AND P2, PT, R9.reuse, 0x28, P5 ;  /* 0x000000280900780c */ /* 0x040fe40002f44270 */
[----:B------:R-:W-:-:S02]  /*17110*/  ISETP.GT.AND P1, PT, R9, 0x29, P5 ;  /* 0x000000290900780c */ /* 0x000fc40002f24270 */
[----:B------:R-:W-:Y:S02]  /*17120*/  FMNMX.FTZ R0, R49, R0, !PT ;  /* 0x0000000031007209 */ /* 0x000fe40007810000 */
[C---:B------:R-:W-:Y:S02]  /*17130*/  ISETP.LT.OR P2, PT, R3.reuse, 0x29, P2 ;  /* 0x000000290300780c */ /* 0x040fe40001741670 */
[----:B------:R-:W-:Y:S02]  /*17140*/  ISETP.LT.OR P1, PT, R3, 0x2a, P1 ;  /* 0x0000002a0300780c */ /* 0x000fe40000f21670 */
[----:B------:R-:W-:Y:S02]  /*17150*/  FMNMX.FTZ R0, R52, R0, !PT ;  /* 0x0000000034007209 */ /* 0x000fe40007810000 */
[----:B------:R-:W-:Y:S02]  /*17160*/  FSEL R46, R46, -INF , !P2 ;  /* 0xff8000002e2e7808 */ /* 0x000fe40005000000 */
[----:B------:R-:W-:-:S02]  /*17170*/  FSEL R47, R47, -INF , !P1 ;  /* 0xff8000002f2f7808 */ /* 0x000fc40004800000 */
        /* <DEDUP_REMOVED lines=8> */
[----:B------:R-:W-:Y:S02]  /*17200*/  FMNMX.FTZ R0, R57, R0, !PT ;  /* 0x0000000039007209 */ /* 0x000fe40007810000 */
        /* <DEDUP_REMOVED lines=8> */
[----:B------:R-:W-:-:S02]  /*17290*/  ISETP.GT.AND P2, PT, R9, 0x40, P5 ;  /* 0x000000400900780c */ /* 0x000fc40002f44270 */
[----:B------:R-:W-:Y:S02]  /*172a0*/  ISETP.GT.AND P1, PT, R9, 0x41, P5 ;  /* 0x000000410900780c */ /* 0x000fe40002f24270 */
[----:B------:R-:W-:Y:S02]  /*172b0*/  FMNMX.FTZ R0, R64, R0, !PT ;  /* 0x0000000040007209 */ /* 0x000fe40007810000 */
[C---:B------:R-:W-:Y:S02]  /*172c0*/  ISETP.LT.OR P2, PT, R3.reuse, 0x41, P2 ;  /* 0x000000410300780c */ /* 0x040fe40001741670 */
[----:B------:R-:W-:Y:S02]  /*172d0*/  ISETP.LT.OR P1, PT, R3, 0x42, P1 ;  /* 0x000000420300780c */ /* 0x000fe40000f21670 */
[----:B------:R-:W-:Y:S02]  /*172e0*/  FMNMX.FTZ R0, R65, R0, !PT ;  /* 0x0000000041007209 */ /* 0x000fe40007810000 */
[----:B------:R-:W-:-:S02]  /*172f0*/  FSEL R58, R58, -INF , !P2 ;  /* 0xff8000003a3a7808 */ /* 0x000fc40005000000 */
[----:B------:R-:W-:Y:S02]  /*17300*/  FSEL R59, R59, -INF , !P1 ;  /* 0xff8000003b3b7808 */ /* 0x000fe40004800000 */
        /* <DEDUP_REMOVED lines=22> */
[----:B------:R-:W-:-:S02]  /*17470*/  ISETP.GT.AND P4, PT, R9, 0x68, P5 ;  /* 0x000000680900780c */ /* 0x000fc40002f84270 */
[----:B------:R-:W-:Y:S02]  /*17480*/  FMNMX.FTZ R0, R80, R0, !PT ;  /* 0x0000000050007209 */ /* 0x000fe40007810000 */
[----:B------:R-:W-:Y:S02]  /*17490*/  FSEL R70, R70, -INF , !P2 ;  /* 0xff80000046467808 */ /* 0x000fe40005000000 */
[----:B------:R-:W-:Y:S02]  /*174a0*/  FSEL R71, R71, -INF , !P1 ;  /* 0xff80000047477808 */ /* 0x000fe40004800000 */
[C---:B------:R-:W-:Y:S02]  /*174b0*/  ISETP.GT.AND P2, PT, R9.reuse, 0x60, P5 ;  /* 0x000000600900780c */ /* 0x040fe40002f44270 */
[----:B------:R-:W-:Y:S02]  /*174c0*/  ISETP.GT.AND P1, PT, R9, 0x61, P5 ;  /* 0x000000610900780c */ /* 0x000fe40002f24270 */
[----:B------:R-:W-:-:S02]  /*174d0*/  ISETP.LT.OR P4, PT, R3, 0x69, P4 ;  /* 0x000000690300780c */ /* 0x000fc40002781670 */
[----:B------:R-:W-:Y:S02]  /*174e0*/  LOP3.LUT R22, R22, 0xdfffffff, RZ, 0xc0, !PT ;  /* 0xdfffffff16167812 */ /* 0x000fe400078ec0ff */
[----:B------:R-:W-:Y:S02]  /*174f0*/  FMNMX.FTZ R0, R81, R0, !PT ;  /* 0x0000000051007209 */ /* 0x000fe40007810000 */
[C---:B------:R-:W-:Y:S02]  /*17500*/  ISETP.LT.OR P2, PT, R3.reuse, 0x61, P2 ;  /* 0x000000610300780c */ /* 0x040fe40001741670 */
[----:B------:R-:W-:Y:S02]  /*17510*/  ISETP.LT.OR P1, PT, R3, 0x62, P1 ;  /* 0x000000620300780c */ /* 0x000fe40000f21670 */
[----:B------:R-:W-:Y:S02]  /*17520*/  @P0 LOP3.LUT R22, R22, 0x20000000, RZ, 0xfc, !PT ;  /* 0x2000000016160812 */ /* 0x000fe400078efcff */
[----:B------:R-:W-:-:S02]  /*17530*/  FMNMX.FTZ R0, R84, R0, !PT ;  /* 0x0000000054007209 */ /* 0x000fc40007810000 */
[----:B------:R-:W-:Y:S02]  /*17540*/  FSEL R74, R74, -INF , !P2 ;  /* 0xff8000004a4a7808 */ /* 0x000fe40005000000 */
[----:B------:R-:W-:Y:S02]  /*17550*/  FSEL R75, R75, -INF , !P1 ;  /* 0xff8000004b4b7808 */ /* 0x000fe40004800000 */
[C---:B------:R-:W-:Y:S02]  /*17560*/  ISETP.GT.AND P6, PT, R9.reuse, 0x69, P5 ;  /* 0x000000690900780c */ /* 0x040fe40002fc4270 */
[C---:B------:R-:W-:Y:S02]  /*17570*/  ISETP.GT.AND P3, PT, R9.reuse, 0x70, P5 ;  /* 0x000000700900780c */ /* 0x040fe40002f64270 */
[C---:B------:R-:W-:Y:S02]  /*17580*/  ISETP.GT.AND P2, PT, R9.reuse, 0x71, P5 ;  /* 0x000000710900780c */ /* 0x040fe40002f44270 */
[----:B------:R-:W-:-:S02]  /*17590*/  ISETP.GT.AND P1, PT, R9, 0x78, P5 ;  /* 0x000000780900780c */ /* 0x000fc40002f24270 */
[C---:B------:R-:W-:Y:S02]  /*175a0*/  ISETP.GT.AND P0, PT, R9.reuse, RZ, P5 ;  /* 0x000000ff0900720c */ /* 0x040fe40002f04270 */
[----:B------:R-:W-:Y:S02]  /*175b0*/  LOP3.LUT R22, R22, 0xfffffffd, RZ, 0xc0, !PT ;  /* 0xfffffffd16167812 */ /* 0x000fe400078ec0ff */
[----:B------:R-:W-:Y:S02]  /*175c0*/  ISETP.GT.AND P5, PT, R9, 0x79, P5 ;  /* 0x000000790900780c */ /* 0x000fe40002fa4270 */
[----:B------:R-:W-:Y:S02]  /*175d0*/  FMNMX.FTZ R0, R85, R0, !PT ;  /* 0x0000000055007209 */ /* 0x000fe40007810000 */
[----:B------:R-:W-:Y:S02]  /*175e0*/  @P4 LOP3.LUT R22, R22, 0x2, RZ, 0xfc, !PT ;  /* 0x0000000216164812 */ /* 0x000fe400078efcff */
[----:B------:R-:W-:-:S02]  /*175f0*/  ISETP.LT.OR P4, PT, R3, 0x6a, P6 ;  /* 0x0000006a0300780c */ /* 0x000fc40003781670 */
[C---:B------:R-:W-:Y:S02]  /*17600*/  ISETP.LT.OR P3, PT, R3.reuse, 0x71, P3 ;  /* 0x000000710300780c */ /* 0x040fe40001f61670 */
[C---:B------:R-:W-:Y:S02]  /*17610*/  ISETP.LT.OR P2, PT, R3.reuse, 0x72, P2 ;  /* 0x000000720300780c */ /* 0x040fe40001741670 */
[C---:B------:R-:W-:Y:S02]  /*17620*/  ISETP.LT.OR P1, PT, R3.reuse, 0x79, P1 ;  /* 0x000000790300780c */ /* 0x040fe40000f21670 */
[C---:B------:R-:W-:Y:S02]  /*17630*/  ISETP.LT.OR P0, PT, R3.reuse, 0x1, P0 ;  /* 0x000000010300780c */ /* 0x040fe40000701670 */
[----:B------:R-:W-:Y:S02]  /*17640*/  ISETP.LT.OR P5, PT, R3, 0x7a, P5 ;  /* 0x0000007a0300780c */ /* 0x000fe40002fa1670 */
[----:B------:R-:W0:Y:S01]  /*17650*/  SHFL.BFLY PT, R3, R0, 0x2, 0x1f ;  /* 0x0c401f0000037f89 */ /* 0x000e2200000e0000 */
[----:B------:R-:W-:-:S02]  /*17660*/  FSEL R26, R26, -INF , !P0 ;  /* 0xff8000001a1a7808 */ /* 0x000fc40004000000 */
[----:B------:R-:W-:Y:S02]  /*17670*/  FSEL R79, R79, -INF , !P4 ;  /* 0xff8000004f4f7808 */ /* 0x000fe40006000000 */
[----:B------:R-:W-:Y:S02]  /*17680*/  FSEL R82, R82, -INF , !P3 ;  /* 0xff80000052527808 */ /* 0x000fe40005800000 */
[----:B------:R-:W-:Y:S02]  /*17690*/  FSEL R83, R83, -INF , !P2 ;  /* 0xff80000053537808 */ /* 0x000fe40005000000 */
[----:B------:R-:W-:Y:S02]  /*176a0*/  FSEL R86, R86, -INF , !P1 ;  /* 0xff80000056567808 */ /* 0x000fe40004800000 */
[----:B------:R-:W-:Y:S02]  /*176b0*/  FSEL R87, R87, -INF , !P5 ;  /* 0xff80000057577808 */ /* 0x000fe40006800000 */
[----:B------:R-:W-:-:S02]  /*176c0*/  LOP3.LUT P0, RZ, R22, 0x20000000, RZ, 0xc0, !PT ;  /* 0x2000000016ff7812 */ /* 0x000fc4000780c0ff */
[----:B0-----:R-:W-:-:S05]  /*176d0*/  FMNMX.FTZ R3, R0, R3, !PT ;  /* 0x0000000300037209 */ /* 0x001fca0007810000 */
[----:B------:R-:W0:Y:S02]  /*176e0*/  SHFL.BFLY PT, R0, R3, 0x1, 0x1f ;  /* 0x0c201f0003007f89 */ /* 0x000e2400000e0000 */
[----:B0-----:R-:W-:-:S04]  /*176f0*/  FMNMX.FTZ R3, R3, R0, !PT ;  /* 0x0000000003037209 */ /* 0x001fc80007810000 */
[----:B------:R-:W-:-:S04]  /*17700*/  FSETP.NEU.FTZ.AND P6, PT, R3, -INF , PT ;  /* 0xff8000000300780b */ /* 0x000fc80003fdd000 */
[----:B------:R-:W-:-:S05]  /*17710*/  FSEL R0, R3, RZ, P6 ;  /* 0x000000ff03007208 */ /* 0x000fca0003000000 */
[----:B------:R-:W-:Y:S01]  /*17720*/  FADD.FTZ R7, -R0, R7 ;  /* 0x0000000700077221 */ /* 0x000fe20000010100 */
[----:B------:R-:W-:-:S03]  /*17730*/  FMUL.FTZ R0, R3, UR51 ;  /* 0x0000003303007c20 */ /* 0x000fc60008410000 */
[----:B------:R-:W-:Y:S02]  /*17740*/  FMUL.FTZ R10, R7, UR51 ;  /* 0x00000033070a7c20 */ /* 0x000fe40008410000 */
[----:B------:R-:W-:Y:S02]  /*17750*/  FSEL R0, R0, RZ, P6 ;  /* 0x000000ff00007208 */ /* 0x000fe40003000000 */
[----:B------:R-:W-:-:S03]  /*17760*/  LOP3.LUT P6, RZ, R22, 0x2, RZ, 0xc0, !PT ;  /* 0x0000000216ff7812 */ /* 0x000fc600078cc0ff */
        /* <DEDUP_REMOVED lines=32> */
[----:B------:R-:W-:Y:S01]  /*17970*/  FMNMX.FTZ R0, R26, R6, !PT ;  /* 0x000000061a007209 */ /* 0x000fe20007810000 */
[----:B------:R-:W-:Y:S01]  /*17980*/  MUFU.EX2 R24, R24 ;  /* 0x0000001800187308 */ /* 0x000fe20000000800 */
[----:B------:R-:W-:-:S02]  /*17990*/  FSEL R78, R78, -INF , !P6 ;  /* 0xff8000004e4e7808 */ /* 0x000fc40007000000 */
[----:B------:R-:W-:-:S04]  /*179a0*/  FMNMX.FTZ R0, R27, R0, !PT ;  /* 0x000000001b007209 */ /* 0x000fc80007810000 */
[----:B------:R-:W-:Y:S01]  /*179b0*/  FMNMX.FTZ R0, R30, R0, !PT ;  /* 0x000000001e007209 */ /* 0x000fe20007810000 */
[----:B------:R-:W-:Y:S03]  /*179c0*/  MUFU.EX2 R25, R25 ;  /* 0x0000001900197308 */ /* 0x000fe60000000800 */
        /* <DEDUP_REMOVED lines=42> */
[----:B------:R-:W-:-:S05]  /*17c70*/  FMNMX.FTZ R0, R87, R0, !PT ;  /* 0x0000000057007209 */ /* 0x000fca0007810000 */
[----:B------:R-:W0:Y:S01]  /*17c80*/  SHFL.BFLY PT, R9, R0, 0x2, 0x1f ;  /* 0x0c401f0000097f89 */ /* 0x000e2200000e0000 */
[----:B------:R-:W-:Y:S08]  /*17c90*/  MUFU.EX2 R56, R56 ;  /* 0x0000003800387308 */ /* 0x000ff00000000800 */
[----:B------:R-:W-:Y:S08]  /*17ca0*/  MUFU.EX2 R57, R57 ;  /* 0x0000003900397308 */ /* 0x000ff00000000800 */
        /* <DEDUP_REMOVED lines=155> */
.L_x_1555:
        /* <DEDUP_REMOVED lines=110> */
.L_x_1536:
[----:B------:R-:W-:Y:S05]  /*18d40*/  WARPSYNC.ALL ;  /* 0x0000000000007948 */ /* 0x000fea0003800000 */
[----:B------:R-:W-:Y:S06]  /*18d50*/  BAR.ARV 0x8, 0x200 ;  /* 0x0208000000007b1d */ /* 0x000fec0000002000 */
[----:B------:R-:W-:Y:S05]  /*18d60*/  @!P0 BRA `(.L_x_1557) ;  /* 0x0000000000048947 */ /* 0x000fea0003800000 */
[----:B------:R-:W-:Y:S01]  /*18d70*/  BPT.TRAP 0x1 ;  /* 0x000000040000795c */ /* 0x000fe20000300000 */
.L_x_1557:
[----:B------:R-:W-:Y:S01]  /*18d80*/  IMAD R11, R18, 0x8, R2 ;  /* 0x00000008120b7824 */ /* 0x000fe200078e0202 */
[----:B------:R-:W-:-:S04]  /*18d90*/  SHF.L.U32 R4, R23, 0x1f, RZ ;  /* 0x0000001f17047819 */ /* 0x000fc800000006ff */
[----:B------:R0:W1:Y:S01]  /*18da0*/  SYNCS.PHASECHK.TRANS64.TRYWAIT P1, [R11+URZ+0x2d850], R4 ;  /* 0x02d850040b0075a7 */ /* 0x000062000802017f */
[----:B------:R-:W-:Y:S05]  /*18db0*/  @!P0 BRA `(.L_x_1558) ;  /* 0x0000000000048947 */ /* 0x000fea0003800000 */
[----:B------:R-:W-:Y:S01]  /*18dc0*/  BPT.TRAP 0x1 ;  /* 0x000000040000795c */ /* 0x000fe20000300000 */
.L_x_1558:
[----:B------:R-:W2:Y:S01]  /*18dd0*/  LDL.LU R6, [R1+0x54] ;  /* 0x0000540001067983 */ /* 0x000ea20000300800 */
[----:B------:R-:W-:Y:S02]  /*18de0*/  VIADD R2, R2, 0x400 ;  /* 0x0000040002027836 */ /* 0x000fe40000000000 */
[----:B------:R-:W-:-:S03]  /*18df0*/  IMAD.MOV.U32 R7, RZ, RZ, 0x40000040 ;  /* 0x40000040ff077424 */ /* 0x000fc600078e00ff */
[----:B------:R-:W-:-:S04]  /*18e00*/  SHF.R.U32.HI R2, RZ, 0x4, R2 ;  /* 0x00000004ff027819 */ /* 0x000fc80000011602 */
[----:B------:R-:W-:-:S04]  /*18e10*/  LOP3.LUT R2, R2, 0x3fff, RZ, 0xc0, !PT ;  /* 0x00003fff02027812 */ /* 0x000fc800078ec0ff */
[----:B------:R-:W-:Y:S02]  /*18e20*/  LOP3.LUT R9, R2, 0x2000000, RZ, 0xfc, !PT ;  /* 0x0200000002097812 */ /* 0x000fe400078efcff */
[----:B--2---:R-:W-:Y:S01]  /*18e30*/  LOP3.LUT R6, R6, 0x10000, RZ, 0xfc, !PT ;  /* 0x0001000006067812 */ /* 0x004fe200078efcff */
[----:B-1----:R-:W-:Y:S06]  /*18e40*/  @P1 BRA `(.L_x_1559) ;  /* 0x0000000000081947 */ /* 0x002fec0003800000 */
[----:B------:R-:W1:Y:S02]  /*18e50*/  SYNCS.PHASECHK.TRANS64.TRYWAIT P1, [R11+URZ+0x2d850], R4 ;  /* 0x02d850040b0075a7 */ /* 0x000e64000802017f */
[----:B-1----:R-:W-:Y:S05]  /*18e60*/  @!P1 BRA `(.L_x_1560) ;  /* 0x000000a800609947 */ /* 0x002fea0003800000 */
.L_x_1559:
[----:B------:R-:W-:Y:S01]  /*18e70*/  IMAD R8, R18, 0x600, R9 ;  /* 0x0000060012087824 */ /* 0x000fe200078e0209 */
[----:B------:R-:W-:Y:S05]  /*18e80*/  WARPSYNC.ALL ;  /* 0x0000000000007948 */ /* 0x000fea0003800000 */
[----:B------:R-:W-:Y:S01]  /*18e90*/  IMAD.MOV.U32 R9, RZ, RZ, -0x7fffffe0 ;  /* 0x80000020ff097424 */ /* 0x000fe200078e00ff */
        /* <DEDUP_REMOVED lines=8> */
[----:B------:R-:W0:Y:S01]  /*18f20*/  SHFL.BFLY PT, R2, R139, 0x2, 0x1f ;  /* 0x0c401f008b027f89 */ /* 0x000e2200000e0000 */
[----:B------:R-:W-:-:S02]  /*18f30*/  IMAD.MOV.U32 R13, RZ, RZ, -0x7fffffe0 ;  /* 0x80000020ff0d7424 */ /* 0x000fc400078e00ff */
[----:B------:R-:W-:Y:S02]  /*18f40*/  IMAD.MOV.U32 R7, RZ, RZ, 0x40000040 ;  /* 0x40000040ff077424 */ /* 0x000fe400078e00ff */
[----:B------:R-:W-:Y:S02]  /*18f50*/  IMAD.MOV.U32 R9, RZ, RZ, -0x7fffffe0 ;  /* 0x80000020ff097424 */ /* 0x000fe400078e00ff */
[----:B------:R-:W-:Y:S02]  /*18f60*/  IMAD.MOV.U32 R20, RZ, RZ, -0x800000 ;  /* 0xff800000ff147424 */ /* 0x000fe400078e00ff */
[----:B------:R-:W-:Y:S02]  /*18f70*/  IMAD.MOV.U32 R21, RZ, RZ, -0x800000 ;  /* 0xff800000ff157424 */ /* 0x000fe400078e00ff */
        /* <DEDUP_REMOVED lines=9> */
[----:B01----:R-:W-:Y:S01]  /*19010*/  FADD.FTZ R4, R2, R139 ;  /* 0x0000008b02047221 */ /* 0x003fe20000010000 */
[----:B------:R-:W-:Y:S01]  /*19020*/  IMAD.MOV.U32 R2, RZ, RZ, RZ ;  /* 0x000000ffff027224 */ /* 0x000fe200078e00ff */
[----:B------:R-:W-:Y:S02]  /*19030*/  WARPGROUP.DEPBAR.LE gsb0, 0x0 ;  /* 0x00008000000079c5 */ /* 0x000fe40000010000 */
[----:B------:R-:W-:-:S06]  /*19040*/  WARPGROUP.ARRIVE ;  /* 0x00000000000079c5 */ /* 0x000fcc0000000000 */
        /* <DEDUP_REMOVED lines=51> */
[----:B------:R-:W-:Y:S02]  /*19380*/  WARPGROUP.DEPBAR.LE gsb0, 0x0 ;  /* 0x00008000000079c5 */ /* 0x000fe40000010000 */
[----:B------:R-:W-:-:S10]  /*19390*/  WARPGROUP.ARRIVE ;  /* 0x00000000000079c5 */ /* 0x000fd40000000000 */
[----:B------:R-:W-:Y:S01]  /*193a0*/  HGMMA.64x96x16.F32.BF16 R88, gdesc[UR4].tnspB, R88, gsb0 ;  /* 0x41600000045879f0 */ /* 0x000fe20008001858 */
[----:B------:R-:W-:Y:S02]  /*193b0*/  R2UR UR4, R6 ;  /* 0x00000000060472ca */ /* 0x000fe400000e0000 */
[----:B------:R-:W-:Y:S01]  /*193c0*/  R2UR UR5, R7 ;  /* 0x00000000070572ca */ /* 0x000fe200000e0000 */
[----:B------:R-:W0:Y:S01]  /*193d0*/  SHFL.BFLY PT, R6, R5, 0x2, 0x1f ;  /* 0x0c401f0005067f89 */ /* 0x000e2200000e0000 */
[----:B------:R-:W-:Y:S02]  /*193e0*/  R2UR UR6, R8 ;  /* 0x00000000080672ca */ /* 0x000fe400000e0000 */
[----:B------:R-:W-:Y:S01]  /*193f0*/  R2UR UR7, R9 ;  /* 0x00000000090772ca */ /* 0x000fe200000e0000 */
[----:B------:R-:W1:Y:S01]  /*19400*/  SHFL.BFLY PT, R7, R4, 0x1, 0x1f ;  /* 0x0c201f0004077f89 */ /* 0x000e6200000e0000 */
[----:B0-----:R-:W-:Y:S01]  /*19410*/  FADD.FTZ R6, R6, R5 ;  /* 0x0000000506067221 */ /* 0x001fe20000010000 */
[----:B------:R-:W-:-:S02]  /*19420*/  IMAD.MOV.U32 R5, RZ, RZ, RZ ;  /* 0x000000ffff057224 */ /* 0x000fc400078e00ff */
[----:B-1----:R-:W-:Y:S02]  /*19430*/  FADD.FTZ R10, R4, R7 ;  /* 0x00000007040a7221 */ /* 0x002fe40000010000 */
[----:B------:R-:W0:Y:S01]  /*19440*/  SHFL.BFLY PT, R9, R6, 0x1, 0x1f ;  /* 0x0c201f0006097f89 */ /* 0x000e2200000e0000 */
[----:B------:R-:W-:Y:S02]  /*19450*/  IMAD.U32 R4, RZ, RZ, UR51 ;  /* 0x00000033ff047e24 */ /* 0x000fe4000f8e00ff */
[----:B------:R-:W-:-:S13]  /*19460*/  FSETP.NE.FTZ.AND P1, PT, R10, RZ, PT ;  /* 0x000000ff0a00720b */ /* 0x000fda0003f35000 */
[----:B------:R-:W1:Y:S01]  /*19470*/  @P1 MUFU.LG2 R7, R10 ;  /* 0x0000000a00071308 */ /* 0x000e620000000c00 */
[----:B------:R-:W-:Y:S01]  /*19480*/  @P1 FMUL.FTZ R4, R4, 0.69314718246459960938 ;  /* 0x3f31721804041820 */ /* 0x000fe20000410000 */
[----:B0-----:R-:W-:-:S06]  /*19490*/  FADD.FTZ R12, R6, R9 ;  /* 0x00000009060c7221 */ /* 0x001fcc0000010000 */
[----:B------:R-:W-:Y:S01]  /*194a0*/  @P1 MUFU.RCP R5, R10 ;  /* 0x0000000a00051308 */ /* 0x000fe20000001000 */
[----:B------:R-:W-:Y:S01]  /*194b0*/  IMAD.U32 R6, RZ, RZ, UR51 ;  /* 0x00000033ff067e24 */ /* 0x000fe2000f8e00ff */
[----:B------:R-:W-:Y:S01]  /*194c0*/  FSETP.NE.FTZ.AND P2, PT, R12, RZ, PT ;  /* 0x000000ff0c00720b */ /* 0x000fe20003f55000 */
[----:B-1----:R-:W-:-:S04]  /*194d0*/  @P1 FMUL.FTZ R7, R7, 0.69314718246459960938 ;  /* 0x3f31721807071820 */ /* 0x002fc80000410000 */
[----:B------:R-:W-:-:S08]  /*194e0*/  @P1 FFMA.FTZ R20, R4, R3, R7 ;  /* 0x0000000304141223 */ /* 0x000fd00000010007 */
        /* <DEDUP_REMOVED lines=11> */
.L_x_1561:
        /* <DEDUP_REMOVED lines=59> */
.L_x_1444:
[----:B------:R-:W0:Y:S01]  /*19950*/  S2R R2, SR_TID.X ;  /* 0x0000000000027919 */ /* 0x000e220000002100 */
[----:B------:R-:W-:Y:S05]  /*19960*/  WARPSYNC.ALL ;  /* 0x0000000000007948 */ /* 0x000fea0003800000 */
[----:B0-----:R-:W-:-:S05]  /*19970*/  VIADD R54, R2, 0xffffff80 ;  /* 0xffffff8002367836 */ /* 0x001fca0000000000 */
[----:B------:R-:W-:-:S04]  /*19980*/  SHF.R.S32.HI R4, RZ, 0x1f, R54 ;  /* 0x0000001fff047819 */ /* 0x000fc80000011436 */
[----:B------:R-:W-:-:S04]  /*19990*/  LEA.HI R36, R4, R54, RZ, 0x2 ;  /* 0x0000003604247211 */ /* 0x000fc800078f10ff */
[----:B------:R-:W-:-:S05]  /*199a0*/  LOP3.LUT R3, R36, 0xfffffffc, RZ, 0xc0, !PT ;  /* 0xfffffffc24037812 */ /* 0x000fca00078ec0ff */
[----:B------:R-:W-:-:S04]  /*199b0*/  IMAD.IADD R3, R54, 0x1, -R3 ;  /* 0x0000000136037824 */ /* 0x000fc800078e0a03 */
[----:B-1----:R-:W-:-:S04]  /*199c0*/  IMAD.SHL.U32 R40, R3, 0x8, RZ ;  /* 0x0000000803287824 */ /* 0x002fc800078e00ff */
[----:B--2---:R-:W-:Y:S01]  /*199d0*/  VIADD R41, R40, 0x40 ;  /* 0x0000004028297836 */ /* 0x004fe20000000000 */
        /* <DEDUP_REMOVED lines=9> */
[----:B------:R-:W2:Y:S01]  /*19a70*/  LDL R46, [R1+0x74] ;  /* 0x00007400012e7983 */ /* 0x000ea20000100800 */
[----:B------:R-:W3:Y:S01]  /*19a80*/  S2R R5, SR_SWINHI ;  /* 0x0000000000057919 */ /* 0x000ee20000002f00 */
[-C--:B------:R-:W-:Y:S02]  /*19a90*/  LEA.HI R8, R4, R54.reuse, RZ, 0x4 ;  /* 0x0000003604087211 */ /* 0x080fe400078f20ff */
[----:B------:R-:W4:Y:S02]  /*19aa0*/  LDL R55, [R1+0x70] ;  /* 0x0000700001377983 */ /* 0x000f240000100800 */
[----:B------:R-:W-:Y:S01]  /*19ab0*/  SHF.R.S32.HI R9, RZ, 0x4, R8 ;  /* 0x00000004ff097819 */ /* 0x000fe20000011408 */
[----:B------:R-:W-:Y:S05]  /*19ac0*/  WARPSYNC.ALL ;  /* 0x0000000000007948 */ /* 0x000fea0003800000 */
[----:B------:R-:W-:Y:S01]  /*19ad0*/  LEA.HI R10, R8, R9, RZ, 0x1 ;  /* 0x00000009080a7211 */ /* 0x000fe200078f08ff */
[----:B------:R-:W-:Y:S01]  /*19ae0*/  ULDC.64 UR4, c[0x0][0xc00] ;  /* 0x0003000000047ab9 */ /* 0x000fe20000000a00 */
[----:B------:R-:W-:-:S02]  /*19af0*/  LEA.HI R4, R4, R54, RZ, 0x5 ;  /* 0x0000003604047211 */ /* 0x000fc400078f28ff */
[----:B------:R-:W-:Y:S02]  /*19b00*/  LOP3.LUT R8, R8, 0xfffffff0, RZ, 0xc0, !PT ;  /* 0xfffffff008087812 */ /* 0x000fe400078ec0ff */
[----:B------:R-:W-:Y:S02]  /*19b10*/  LOP3.LUT R10, R10, 0x1ffffffe, RZ, 0xc0, !PT ;  /* 0x1ffffffe0a0a7812 */ /* 0x000fe400078ec0ff */
[----:B------:R-:W-:Y:S01]  /*19b20*/  SHF.R.S32.HI R11, RZ, 0x5, R4 ;  /* 0x00000005ff0b7819 */ /* 0x000fe20000011404 */
[----:B------:R-:W-:Y:S01]  /*19b30*/  IMAD.IADD R8, R54, 0x1, -R8 ;  /* 0x0000000136087824 */ /* 0x000fe200078e0a08 */
[----:B------:R-:W-:Y:S01]  /*19b40*/  F2FP.BF16.F32.PACK_AB R6, R93, R6 ;  /* 0x000000065d06723e */ /* 0x000fe200000010ff */
[----:B------:R-:W-:Y:S01]  /*19b50*/  IMAD.IADD R10, R9, 0x1, -R10 ;  /* 0x00000001090a7824 */ /* 0x000fe200078e0a0a */
[----:B------:R-:W-:Y:S01]  /*19b60*/  F2FP.BF16.F32.PACK_AB R7, R42, R7 ;  /* 0x000000072a07723e */ /* 0x000fe200000010ff */
[----:B------:R-:W-:Y:S01]  /*19b70*/  IMAD R11, R11, 0x10, R8 ;  /* 0x000000100b0b7824 */ /* 0x000fe200078e0208 */
[----:B------:R-:W-:Y:S01]  /*19b80*/  F2FP.BF16.F32.PACK_AB R26, R109, R26 ;  /* 0x0000001a6d1a723e */ /* 0x000fe200000010ff */
[----:B------:R-:W-:Y:S01]  /*19b90*/  IMAD.SHL.U32 R10, R10, 0x8, RZ ;  /* 0x000000080a0a7824 */ /* 0x000fe200078e00ff */
[----:B------:R-:W-:-:S02]  /*19ba0*/  F2FP.BF16.F32.PACK_AB R27, R38, R27 ;  /* 0x0000001b261b723e */ /* 0x000fc400000010ff */
[----:B------:R-:W-:Y:S02]  /*19bb0*/  MOV R28, R2 ;  /* 0x00000002001c7202 */ /* 0x000fe40000000f00 */
[----:B---3--:R-:W-:Y:S01]  /*19bc0*/  MOV R29, R5 ;  /* 0x00000005001d7202 */ /* 0x008fe20000000f00 */
[----:B------:R-:W-:-:S04]  /*19bd0*/  IMAD.U32 R5, R11, 0x20, R10 ;  /* 0x000000200b057824 */ /* 0x000fc800078e000a */
[----:B------:R-:W-:-:S03]  /*19be0*/  IMAD.WIDE R4, R5, 0x2, R28 ;  /* 0x0000000205047825 */ /* 0x000fc600078e021c */
[C---:B------:R-:W-:Y:S01]  /*19bf0*/  LOP3.LUT R9, R4.reuse, 0x180, RZ, 0xc0, !PT ;  /* 0x0000018004097812 */ /* 0x040fe200078ec0ff */
[----:B------:R-:W-:Y:S01]  /*19c00*/  BAR.SYNC.DEFER_BLOCKING 0x1, 0x180 ;  /* 0x0046000000007b1d */ /* 0x000fe20000010000 */
[C---:B------:R-:W-:Y:S02]  /*19c10*/  IADD3 R37, P4, R4.reuse, 0x20, RZ ;  /* 0x0000002004257810 */ /* 0x040fe40007f9e0ff */
[C---:B------:R-:W-:Y:S02]  /*19c20*/  IADD3 R47, P0, R4.reuse, 0x6020, RZ ;  /* 0x00006020042f7810 */ /* 0x040fe40007f1e0ff */
[----:B------:R-:W-:Y:S01]  /*19c30*/  SHF.R.U64 R9, R9, 0x3, RZ ;  /* 0x0000000309097819 */ /* 0x000fe200000012ff */
[----:B------:R-:W-:Y:S01]  /*19c40*/  IMAD.X R11, RZ, RZ, R5, P4 ;  /* 0x000000ffff0b7224 */ /* 0x000fe200020e0605 */
[----:B------:R-:W-:Y:S02]  /*19c50*/  LOP3.LUT R8, R37, 0x180, RZ, 0xc0, !PT ;  /* 0x0000018025087812 */ /* 0x000fe400078ec0ff */
[----:B------:R-:W-:-:S02]  /*19c60*/  IADD3 R39, P3, R4, 0x3000, RZ ;  /* 0x0000300004277810 */ /* 0x000fc40007f7e0ff */
[C---:B------:R-:W-:Y:S02]  /*19c70*/  IADD3 R43, P2, R4.reuse, 0x3020, RZ ;  /* 0x00003020042b7810 */ /* 0x040fe40007f5e0ff */
[----:B------:R-:W-:Y:S01]  /*19c80*/  IADD3 R45, P1, R4, 0x6000, RZ ;  /* 0x00006000042d7810 */ /* 0x000fe20007f3e0ff */
[--C-:B------:R-:W-:Y:S01]  /*19c90*/  IMAD.X R13, RZ, RZ, R5.reuse, P3 ;  /* 0x000000ffff0d7224 */ /* 0x100fe200018e0605 */
[----:B------:R-:W-:Y:S01]  /*19ca0*/  LOP3.LUT R4, R9, R4, RZ, 0x3c, !PT ;  /* 0x0000000409047212 */ /* 0x000fe200078e3cff */
[--C-:B------:R-:W-:Y:S01]  /*19cb0*/  IMAD.X R9, RZ, RZ, R5.reuse, P0 ;  /* 0x000000ffff097224 */ /* 0x100fe200000e0605 */
[----:B------:R-:W-:Y:S01]  /*19cc0*/  SHF.R.U64 R8, R8, 0x3, RZ ;  /* 0x0000000308087819 */ /* 0x000fe200000012ff */
[--C-:B------:R-:W-:Y:S01]  /*19cd0*/  IMAD.X R15, RZ, RZ, R5.reuse, P2 ;  /* 0x000000ffff0f7224 */ /* 0x100fe200010e0605 */
[----:B------:R-:W-:Y:S01]  /*19ce0*/  ISETP.NE.U32.AND P0, PT, RZ, UR4, PT ;  /* 0x00000004ff007c0c */ /* 0x000fe2000bf05070 */
[----:B------:R-:W-:Y:S01]  /*19cf0*/  IMAD.X R25, RZ, RZ, R5, P1 ;  /* 0x000000ffff197224 */ /* 0x000fe200008e0605 */
[----:B------:R-:W-:-:S02]  /*19d00*/  LOP3.LUT R10, R8, R37, RZ, 0x3c, !PT ;  /* 0x00000025080a7212 */ /* 0x000fc400078e3cff */
[----:B------:R-:W-:Y:S02]  /*19d10*/  LOP3.LUT R8, R39, 0x180, RZ, 0xc0, !PT ;  /* 0x0000018027087812 */ /* 0x000fe400078ec0ff */
[----:B------:R-:W-:Y:S02]  /*19d20*/  LOP3.LUT R14, R43, 0x180, RZ, 0xc0, !PT ;  /* 0x000001802b0e7812 */ /* 0x000fe400078ec0ff */
[----:B------:R-:W-:Y:S01]  /*19d30*/  ISETP.NE.AND.EX P0, PT, RZ, UR5, PT, P0 ;  /* 0x00000005ff007c0c */ /* 0x000fe2000bf05300 */
[----:B------:R-:W-:Y:S01]  /*19d40*/  ULDC.64 UR4, c[0x0][0xc08] ;  /* 0x0003020000047ab9 */ /* 0x000fe20000000a00 */
[----:B------:R-:W-:Y:S02]  /*19d50*/  LOP3.LUT R24, R45, 0x180, RZ, 0xc0, !PT ;  /* 0x000001802d187812 */ /* 0x000fe400078ec0ff */
[----:B-1----:R-:W-:Y:S02]  /*19d60*/  LOP3.LUT R32, R47, 0x180, RZ, 0xc0, !PT ;  /* 0x000001802f207812 */ /* 0x002fe400078ec0ff */
[----:B------:R-:W-:-:S02]  /*19d70*/  ISETP.NE.U32.AND P2, PT, RZ, UR4, PT ;  /* 0x00000004ff007c0c */ /* 0x000fc4000bf45070 */
[----:B------:R-:W-:Y:S02]  /*19d80*/  SHF.R.U64 R8, R8, 0x3, RZ ;  /* 0x0000000308087819 */ /* 0x000fe400000012ff */
[----:B------:R-:W-:Y:S02]  /*19d90*/  SHF.R.U64 R14, R14, 0x3, RZ ;  /* 0x000000030e0e7819 */ /* 0x000fe400000012ff */
[----:B------:R-:W-:Y:S02]  /*19da0*/  SHF.R.U64 R24, R24, 0x3, RZ ;  /* 0x0000000318187819 */ /* 0x000fe400000012ff */
[----:B------:R-:W-:Y:S02]  /*19db0*/  SHF.R.U64 R32, R32, 0x3, RZ ;  /* 0x0000000320207819 */ /* 0x000fe400000012ff */
[----:B------:R-:W-:Y:S02]  /*19dc0*/  ISETP.NE.AND.EX P2, PT, RZ, UR5, PT, P2 ;  /* 0x00000005ff007c0c */ /* 0x000fe4000bf45320 */
[----:B------:R-:W-:-:S02]  /*19dd0*/  LOP3.LUT R12, R8, R39, RZ, 0x3c, !PT ;  /* 0x00000027080c7212 */ /* 0x000fc400078e3cff */
[----:B------:R-:W-:Y:S02]  /*19de0*/  LOP3.LUT R14, R14, R43, RZ, 0x3c, !PT ;  /* 0x0000002b0e0e7212 */ /* 0x000fe400078e3cff */
[----:B------:R-:W-:Y:S02]  /*19df0*/  LOP3.LUT R24, R24, R45, RZ, 0x3c, !PT ;  /* 0x0000002d18187212 */ /* 0x000fe400078e3cff */
[----:B------:R-:W-:Y:S02]  /*19e00*/  LOP3.LUT R8, R32, R47, RZ, 0x3c, !PT ;  /* 0x0000002f20087212 */ /* 0x000fe400078e3cff */
[----:B------:R-:W-:Y:S02]  /*19e10*/  MOV R32, R4 ;  /* 0x0000000400207202 */ /* 0x000fe40000000f00 */
[----:B------:R-:W-:Y:S02]  /*19e20*/  F2FP.BF16.F32.PACK_AB R4, R89, R0 ;  /* 0x000000005904723e */ /* 0x000fe400000010ff */
[----:B------:R-:W-:-:S02]  /*19e30*/  F2FP.BF16.F32.PACK_AB R5, R91, R90 ;  /* 0x0000005a5b05723e */ /* 0x000fc400000010ff */
[----:B------:R-:W-:Y:S02]  /*19e40*/  MOV R0, R12 ;  /* 0x0000000c00007202 */ /* 0x000fe40000000f00 */
[----:B------:R-:W-:Y:S01]  /*19e50*/  MOV R39, R14 ;  /* 0x0000000e00277202 */ /* 0x000fe20000000f00 */
[----:B------:R1:W-:Y:S01]  /*19e60*/  STSM.16.M88.4 [R32], R4 ;  /* 0x0000000420007844 */ /* 0x0003e20000000200 */
[----:B------:R-:W-:Y:S02]  /*19e70*/  MOV R42, R10 ;  /* 0x0000000a002a7202 */ /* 0x000fe40000000f00 */
[----:B------:R-:W-:Y:S02]  /*19e80*/  MOV R37, R24 ;  /* 0x0000001800257202 */ /* 0x000fe40000000f00 */
[----:B------:R-:W-:Y:S02]  /*19e90*/  F2FP.BF16.F32.PACK_AB R12, R97, R96 ;  /* 0x00000060610c723e */ /* 0x000fe400000010ff */
[----:B------:R-:W-:-:S02]  /*19ea0*/  F2FP.BF16.F32.PACK_AB R13, R99, R30 ;  /* 0x0000001e630d723e */ /* 0x000fc400000010ff */
[----:B------:R-:W-:Y:S02]  /*19eb0*/  F2FP.BF16.F32.PACK_AB R14, R101, R100 ;  /* 0x00000064650e723e */ /* 0x000fe400000010ff */
[----:B------:R-:W-:Y:S02]  /*19ec0*/  F2FP.BF16.F32.PACK_AB R15, R31, R102 ;  /* 0x000000661f0f723e */ /* 0x000fe400000010ff */
[----:B------:R-:W-:Y:S01]  /*19ed0*/  F2FP.BF16.F32.PACK_AB R24, R105, R104 ;  /* 0x000000686918723e */ /* 0x000fe200000010ff */
[----:B------:R-:W2:Y:S01]  /*19ee0*/  LDC.64 R30, c[0x0][0xc00] ;  /* 0x00030000ff1e7b82 */ /* 0x000ea20000000a00 */
[----:B------:R-:W-:Y:S01]  /*19ef0*/  F2FP.BF16.F32.PACK_AB R25, R107, R106 ;  /* 0x0000006a6b19723e */ /* 0x000fe200000010ff */
[----:B------:R3:W-:Y:S01]  /*19f00*/  STSM.16.M88.4 [R42], R12 ;  /* 0x0000000c2a007844 */ /* 0x0007e20000000200 */
[----:B-1----:R-:W-:Y:S02]  /*19f10*/  MOV R32, R8 ;  /* 0x0000000800207202 */ /* 0x002fe40000000f00 */
[----:B------:R-:W-:Y:S01]  /*19f20*/  F2FP.BF16.F32.PACK_AB R4, R113, R112 ;  /* 0x000000707104723e */ /* 0x000fe200000010ff */
[----:B------:R1:W-:Y:S01]  /*19f30*/  STSM.16.M88.4 [R0], R24 ;  /* 0x0000001800007844 */ /* 0x0003e20000000200 */
[----:B------:R-:W-:-:S02]  /*19f40*/  F2FP.BF16.F32.PACK_AB R5, R115, R114 ;  /* 0x000000727305723e */ /* 0x000fc400000010ff */
[----:B------:R-:W-:Y:S02]  /*19f50*/  F2FP.BF16.F32.PACK_AB R6, R117, R116 ;  /* 0x000000747506723e */ /* 0x000fe400000010ff */
[----:B------:R-:W-:Y:S02]  /*19f60*/  F2FP.BF16.F32.PACK_AB R7, R119, R118 ;  /* 0x000000767707723e */ /* 0x000fe400000010ff */
[----:B------:R-:W-:Y:S02]  /*19f70*/  F2FP.BF16.F32.PACK_AB R8, R121, R120 ;  /* 0x000000787908723e */ /* 0x000fe400000010ff */
[----:B------:R-:W-:Y:S01]  /*19f80*/  F2FP.BF16.F32.PACK_AB R9, R123, R122 ;  /* 0x0000007a7b09723e */ /* 0x000fe200000010ff */
[----:B------:R0:W-:Y:S01]  /*19f90*/  STSM.16.M88.4 [R39], R4 ;  /* 0x0000000427007844 */ /* 0x0001e20000000200 */
[----:B------:R-:W-:Y:S01]  /*19fa0*/  F2FP.BF16.F32.PACK_AB R10, R125, R124 ;  /* 0x0000007c7d0a723e */ /* 0x000fe200000010ff */
[----:B------:R-:W-:Y:S01]  /*19fb0*/  ULDC UR4, c[0x0][0xa88] ;  /* 0x0002a20000047ab9 */ /* 0x000fe20000000800 */
[----:B------:R-:W-:Y:S01]  /*19fc0*/  F2FP.BF16.F32.PACK_AB R11, R127, R126 ;  /* 0x0000007e7f0b723e */ /* 0x000fe200000010ff */
[----:B---3--:R-:W-:Y:S01]  /*19fd0*/  IMAD.MOV.U32 R42, RZ, RZ, RZ ;  /* 0x000000ffff2a7224 */ /* 0x008fe200078e00ff */
[----:B------:R-:W-:Y:S01]  /*19fe0*/  F2FP.BF16.F32.PACK_AB R12, R129, R128 ;  /* 0x00000080810c723e */ /* 0x000fe200000010ff */
[----:B-1----:R-:W0:Y:S01]  /*19ff0*/  @P2 LDC.64 R24, c[0x0][0xc08] ;  /* 0x00030200ff182b82 */ /* 0x002e220000000a00 */
[----:B------:R-:W-:Y:S01]  /*1a000*/  F2FP.BF16.F32.PACK_AB R13, R131, R130 ;  /* 0x00000082830d723e */ /* 0x000fe200000010ff */
[----:B------:R1:W-:Y:S01]  /*1a010*/  STSM.16.M88.4 [R37], R8 ;  /* 0x0000000825007844 */ /* 0x0003e20000000200 */
[----:B------:R-:W-:-:S02]  /*1a020*/  F2FP.BF16.F32.PACK_AB R14, R133, R132 ;  /* 0x00000084850e723e */ /* 0x000fc400000010ff */
[----:B------:R-:W-:-:S03]  /*1a030*/  F2FP.BF16.F32.PACK_AB R15, R135, R134 ;  /* 0x00000086870f723e */ /* 0x000fc600000010ff */
[----:B------:R-:W3:Y:S02]  /*1a040*/  LDC R0, c[0x0][0xbe8] ;  /* 0x0002fa00ff007b82 */ /* 0x000ee40000000800 */
[----:B------:R0:W-:Y:S01]  /*1a050*/  STSM.16.M88.4 [R32], R12 ;  /* 0x0000000c20007844 */ /* 0x0001e20000000200 */
[----:B------:R-:W-:Y:S02]  /*1a060*/  IMAD.U32 R47, RZ, RZ, UR4 ;  /* 0x00000004ff2f7e24 */ /* 0x000fe4000f8e00ff */
[----:B--2---:R-:W-:-:S03]  /*1a070*/  IMAD.WIDE R30, R46, 0x4, R30 ;  /* 0x000000042e1e7825 */ /* 0x004fc600078e021e */
[----:B------:R-:W-:Y:S01]  /*1a080*/  BAR.SYNC.DEFER_BLOCKING 0x1, 0x180 ;  /* 0x0046000000007b1d */ /* 0x000fe20000010000 */
[----:B0-----:R-:W-:-:S05]  /*1a090*/  @P2 IMAD.WIDE R4, R46, 0x4, R24 ;  /* 0x000000042e042825 */ /* 0x001fca00078e0218 */
[----:B------:R0:W5:Y:S01]  /*1a0a0*/  @P0 LDG.E R42, desc[UR52][R30.64] ;  /* 0x000000341e2a0981 */ /* 0x000162000c1e1900 */
[----:B---3--:R-:W-:Y:S02]  /*1a0b0*/  ISETP.NE.AND P1, PT, R0, 0x1, PT ;  /* 0x000000010000780c */ /* 0x008fe40003f25270 */
[----:B----4-:R-:W-:Y:S01]  /*1a0c0*/  SHF.R.S32.HI R44, RZ, 0x1f, R55 ;  /* 0x0000001fff2c7819 */ /* 0x010fe20000011437 */
[----:B------:R0:W5:Y:S10]  /*1a0d0*/  @P2 LDG.E R47, desc[UR52][R4.64] ;  /* 0x00000034042f2981 */ /* 0x000174000c1e1900 */
[----:B------:R-:W2:Y:S08]  /*1a0e0*/  @P1 LDC R6, c[0x0][0xbec] ;  /* 0x0002fb00ff061b82 */ /* 0x000eb00000000800 */
[----:B-1----:R-:W1:Y:S01]  /*1a0f0*/  @P1 LDC R9, c[0x0][0xbf0] ;  /* 0x0002fc00ff091b82 */ /* 0x002e620000000800 */
[----:B0-----:R-:W-:Y:S05]  /*1a100*/  @P2 BRA `(.L_x_1564) ;  /* 0x0000000000102947 */ /* 0x001fea0003800000 */
[----:B------:R-:W-:Y:S05]  /*1a110*/  @!P0 BRA `(.L_x_1564) ;  /* 0x00000000000c8947 */ /* 0x000fea0003800000 */
[----:B------:R-:W3:Y:S04]  /*1a120*/  LDG.E R4, desc[UR52][R30.64] ;  /* 0x000000341e047981 */ /* 0x000ee8000c1e1900 */
[----:B-----5:R-:W3:Y:S02]  /*1a130*/  LDG.E R47, desc[UR52][R30.64+0x4] ;  /* 0x000004341e2f7981 */ /* 0x020ee4000c1e1900 */
[----:B---3--:R-:W-:-:S07]  /*1a140*/  IMAD.IADD R47, R47, 0x1, -R4 ;  /* 0x000000012f2f7824 */ /* 0x008fce00078e0a04 */
.L_x_1564:
[----:B------:R-:W3:Y:S01]  /*1a150*/  LDL R5, [R1+0x64] ;  /* 0x0000640001057983 */ /* 0x000ee20000100800 */
[----:B------:R-:W-:Y:S01]  /*1a160*/  ULDC.64 UR4, c[0x0][0xb90] ;  /* 0x0002e40000047ab9 */ /* 0x000fe20000000a00 */
[----:B------:R-:W0:Y:S01]  /*1a170*/  S2R R10, SR_TID.X ;  /* 0x00000000000a7919 */ /* 0x000e220000002100 */
[----:B-----5:R-:W-:Y:S02]  /*1a180*/  SHF.R.S32.HI R43, RZ, 0x1f, R42 ;  /* 0x0000001fff2b7819 */ /* 0x020fe4000001142a */
[----:B------:R-:W-:Y:S01]  /*1a190*/  SHF.R.S32.HI R32, RZ, 0x2, R36 ;  /* 0x00000002ff207819 */ /* 0x000fe20000011424 */
[----:B------:R-:W3:Y:S01]  /*1a1a0*/  LDL.LU R52, [R1+0x28] ;  /* 0x0000280001347983 */ /* 0x000ee20000300800 */
[----:B------:R-:W-:Y:S01]  /*1a1b0*/  IMAD R4, R44, UR4, RZ ;  /* 0x000000042c047c24 */ /* 0x000fe2000f8e02ff */
[----:B------:R-:W-:Y:S01]  /*1a1c0*/  SHF.R.S32.HI R45, RZ, 0x1f, R46 ;  /* 0x0000001fff2d7819 */ /* 0x000fe2000001142e */
[----:B------:R-:W-:Y:S01]  /*1a1d0*/  IMAD R47, R47, R0, RZ ;  /* 0x000000002f2f7224 */ /* 0x000fe200078e02ff */
[----:B------:R-:W4:Y:S01]  /*1a1e0*/  LDL R14, [R1+0x78] ;  /* 0x00007800010e7983 */ /* 0x000f220000100800 */
[----:B------:R-:W-:Y:S01]  /*1a1f0*/  IMAD R11, R55, UR5, R4 ;  /* 0x00000005370b7c24 */ /* 0x000fe2000f8e0204 */
[----:B------:R-:W-:Y:S01]  /*1a200*/  SEL R45, R45, RZ, !P0 ;  /* 0x000000ff2d2d7207 */ /* 0x000fe20004000000 */
[----:B------:R-:W4:Y:S01]  /*1a210*/  @P1 LDC R53, c[0x0][0xbec] ;  /* 0x0002fb00ff351b82 */ /* 0x000f220000000800 */
[----:B------:R-:W-:Y:S01]  /*1a220*/  SEL R46, R46, RZ, !P0 ;  /* 0x000000ff2e2e7207 */ /* 0x000fe20004000000 */
[----:B0-----:R-:W-:-:S05]  /*1a230*/  VIADD R10, R10, 0xffffff80 ;  /* 0xffffff800a0a7836 */ /* 0x001fca0000000000 */
[----:B------:R-:W-:-:S04]  /*1a240*/  SHF.R.S32.HI R26, RZ, 0x1f, R10 ;  /* 0x0000001fff1a7819 */ /* 0x000fc8000001140a */
[----:B------:R-:W-:-:S04]  /*1a250*/  LEA.HI R26, R26, R10, RZ, 0x7 ;  /* 0x0000000a1a1a7211 */ /* 0x000fc800078f38ff */
[----:B------:R-:W-:-:S05]  /*1a260*/  LOP3.LUT R26, R26, 0xffffff80, RZ, 0xc0, !PT ;  /* 0xffffff801a1a7812 */ /* 0x000fca00078ec0ff */
[----:B------:R-:W-:Y:S02]  /*1a270*/  IMAD.IADD R26, R10, 0x1, -R26 ;  /* 0x000000010a1a7824 */ /* 0x000fe400078e0a1a */
[----:B------:R-:W-:Y:S01]  /*1a280*/  IMAD R3, R3, 0x60, R32 ;  /* 0x0000006003037824 */ /* 0x000fe200078e0220 */
[----:B------:R-:W-:Y:S01]  /*1a290*/  BSSY B1, `(.L_x_1565) ;  /* 0x000008b000017945 */ /* 0x000fe20003800000 */
[----:B---3--:R-:W-:Y:S02]  /*1a2a0*/  IMAD.IADD R15, R5, 0x1, R52 ;  /* 0x00000001050f7824 */ /* 0x008fe400078e0234 */
[----:B------:R-:W-:Y:S01]  /*1a2b0*/  IMAD.WIDE.U32 R4, R55, UR4, R42 ;  /* 0x0000000437047c25 */ /* 0x000fe2000f8e002a */
[----:B------:R-:W-:-:S03]  /*1a2c0*/  ULDC.64 UR4, c[0x0][0xb98] ;  /* 0x0002e60000047ab9 */ /* 0x000fc60000000a00 */
[----:B--2---:R-:W-:-:S04]  /*1a2d0*/  @P1 IMAD.HI.U32 R6, R15, R6, RZ ;  /* 0x000000060f061227 */ /* 0x004fc800078e00ff */
[----:B------:R-:W-:Y:S01]  /*1a2e0*/  IMAD.MOV.U32 R7, RZ, RZ, R15 ;  /* 0x000000ffff077224 */ /* 0x000fe200078e000f */
[----:B-1----:R-:W-:Y:S01]  /*1a2f0*/  @P1 SHF.R.U32.HI R7, RZ, R9, R6 ;  /* 0x00000009ff071219 */ /* 0x002fe20000011606 */
[----:B------:R-:W-:Y:S02]  /*1a300*/  IMAD R9, R32, 0x20, R40 ;  /* 0x0000002020097824 */ /* 0x000fe400078e0228 */
[----:B------:R-:W-:Y:S02]  /*1a310*/  IMAD.IADD R5, R5, 0x1, R11 ;  /* 0x0000000105057824 */ /* 0x000fe400078e020b */
        /* <DEDUP_REMOVED lines=18> */
[----:B------:R-:W-:Y:S01]  /*1a440*/  SHFL.IDX PT, R48, R6, RZ, 0x1c1f ;  /* 0x001c1fff06307589 */ /* 0x000fe200000e0000 */
[----:B------:R-:W-:Y:S01]  /*1a450*/  IADD3 R7, P2, R28, 0x1800, RZ ;  /* 0x000018001c077810 */ /* 0x000fe20007f5e0ff */
[----:B----4-:R-:W-:Y:S01]  /*1a460*/  IMAD.IADD R4, R14, 0x1, R52 ;  /* 0x000000010e047824 */ /* 0x010fe200078e0234 */
[----:B------:R-:W-:Y:S01]  /*1a470*/  IADD3 R13, P3, R28, 0x3000, RZ ;  /* 0x000030001c0d7810 */ /* 0x000fe20007f7e0ff */
[----:B------:R-:W0:Y:S01]  /*1a480*/  SHFL.IDX PT, R49, R10, RZ, 0x1c1f ;  /* 0x001c1fff0a317589 */ /* 0x000e2200000e0000 */
[----:B------:R-:W-:Y:S01]  /*1a490*/  LOP3.LUT P0, RZ, R26, 0x3, RZ, 0xc0, !PT ;  /* 0x000000031aff7812 */ /* 0x000fe2000780c0ff */
[----:B------:R-:W-:Y:S01]  /*1a4a0*/  IMAD.X R9, RZ, RZ, R29, P2 ;  /* 0x000000ffff097224 */ /* 0x000fe200010e061d */
[----:B------:R-:W-:Y:S01]  /*1a4b0*/  ULDC.64 UR4, c[0x0][0xaa0] ;  /* 0x0002a80000047ab9 */ /* 0x000fe20000000a00 */
[----:B------:R-:W-:Y:S01]  /*1a4c0*/  SHFL.IDX PT, R50, R6, 0x1, 0x1c1f ;  /* 0x003c1f0006327f89 */ /* 0x000fe200000e0000 */
[----:B------:R-:W-:-:S03]  /*1a4d0*/  ISETP.GE.OR P2, PT, R4, R47, P0 ;  /* 0x0000002f0400720c */ /* 0x000fc60000746670 */
[----:B------:R-:W1:Y:S01]  /*1a4e0*/  SHFL.IDX PT, R51, R10, 0x1, 0x1c1f ;  /* 0x003c1f000a337f89 */ /* 0x000e6200000e0000 */
[----:B------:R-:W-:-:S05]  /*1a4f0*/  VIADD R4, R4, 0x8 ;  /* 0x0000000804047836 */ /* 0x000fca0000000000 */
[----:B------:R-:W-:Y:S01]  /*1a500*/  ISETP.GE.OR P0, PT, R4, R47, P0 ;  /* 0x0000002f0400720c */ /* 0x000fe20000706670 */
[----:B------:R-:W-:-:S03]  /*1a510*/  IMAD R43, R43, UR4, RZ ;  /* 0x000000042b2b7c24 */ /* 0x000fc6000f8e02ff */
[----:B0-----:R0:W-:Y:S01]  /*1a520*/  @!P2 ST.E desc[UR52][R48.64], R20 ;  /* 0x000000143000a985 */ /* 0x0011e2000c101934 */
[----:B------:R-:W-:Y:S01]  /*1a530*/  LOP3.LUT R12, R13, 0x180, RZ, 0xc0, !PT ;  /* 0x000001800d0c7812 */ /* 0x000fe200078ec0ff */
[----:B------:R-:W-:Y:S01]  /*1a540*/  IMAD R43, R42, UR5, R43 ;  /* 0x000000052a2b7c24 */ /* 0x000fe2000f8e022b */
[----:B------:R-:W-:Y:S01]  /*1a550*/  LOP3.LUT R8, R7, 0x180, RZ, 0xc0, !PT ;  /* 0x0000018007087812 */ /* 0x000fe200078ec0ff */
[----:B0-----:R-:W0:Y:S05]  /*1a560*/  @P1 LDC R49, c[0x0][0xbf0] ;  /* 0x0002fc00ff311b82 */ /* 0x001e2a0000000800 */
[----:B-1----:R1:W-:Y:S01]  /*1a570*/  @!P0 ST.E desc[UR52][R50.64], R21 ;  /* 0x0000001532008985 */ /* 0x0023e2000c101934 */
[----:B------:R-:W-:-:S02]  /*1a580*/  SHF.R.U64 R12, R12, 0x3, RZ ;  /* 0x000000030c0c7819 */ /* 0x000fc400000012ff */
[----:B------:R-:W-:Y:S01]  /*1a590*/  SHF.R.U64 R8, R8, 0x3, RZ ;  /* 0x0000000308087819 */ /* 0x000fe200000012ff */
[----:B------:R-:W-:Y:S01]  /*1a5a0*/  IMAD.IADD R48, R52, 0x1, R3 ;  /* 0x0000000134307824 */ /* 0x000fe200078e0203 */
[----:B------:R-:W-:Y:S01]  /*1a5b0*/  LOP3.LUT R12, R12, R13, RZ, 0x3c, !PT ;  /* 0x0000000d0c0c7212 */ /* 0x000fe200078e3cff */
[----:B-1----:R-:W-:Y:S01]  /*1a5c0*/  IMAD.WIDE.U32 R20, R42, UR4, RZ ;  /* 0x000000042a147c25 */ /* 0x002fe2000f8e00ff */
[----:B------:R-:W-:-:S03]  /*1a5d0*/  ULDC.64 UR4, c[0x0][0xae8] ;  /* 0x0002ba0000047ab9 */ /* 0x000fc60000000a00 */
[----:B------:R-:W-:Y:S02]  /*1a5e0*/  IMAD.IADD R21, R21, 0x1, R43 ;  /* 0x0000000115157824 */ /* 0x000fe400078e022b */
[----:B------:R-:W-:Y:S01]  /*1a5f0*/  IMAD R44, R44, UR4, RZ ;  /* 0x000000042c2c7c24 */ /* 0x000fe2000f8e02ff */
[----:B------:R-:W-:Y:S01]  /*1a600*/  IADD3 R25, P5, R28, 0x4800, RZ ;  /* 0x000048001c197810 */ /* 0x000fe20007fbe0ff */
[----:B------:R-:W-:Y:S01]  /*1a610*/  IMAD.X R13, RZ, RZ, R29, P3 ;  /* 0x000000ffff0d7224 */ /* 0x000fe200018e061d */
[----:B------:R-:W-:Y:S01]  /*1a620*/  LOP3.LUT R8, R8, R7, RZ, 0x3c, !PT ;  /* 0x0000000708087212 */ /* 0x000fe200078e3cff */
[C---:B------:R-:W-:Y:S01]  /*1a630*/  IMAD R3, R55.reuse, UR5, R44 ;  /* 0x0000000537037c24 */ /* 0x040fe2000f8e022c */
[C---:B------:R-:W-:Y:S01]  /*1a640*/  IADD3 R31, P4, R28.reuse, 0x6000, RZ ;  /* 0x000060001c1f7810 */ /* 0x040fe20007f9e0ff */
[----:B------:R-:W-:Y:S01]  /*1a650*/  IMAD.WIDE.U32 R20, R55, UR4, R20 ;  /* 0x0000000437147c25 */ /* 0x000fe2000f8e0014 */
[----:B------:R-:W-:Y:S01]  /*1a660*/  IADD3 R7, P3, R28, 0x7800, RZ ;  /* 0x000078001c077810 */ /* 0x000fe20007f7e0ff */
[----:B------:R-:W-:-:S02]  /*1a670*/  ULDC.64 UR4, c[0x0][0xaf0] ;  /* 0x0002bc0000047ab9 */ /* 0x000fc40000000a00 */
[----:B------:R-:W-:Y:S01]  /*1a680*/  @P1 IMAD.HI.U32 R42, R48, R53, RZ ;  /* 0x00000035302a1227 */ /* 0x000fe200078e00ff */
[----:B------:R-:W-:Y:S01]  /*1a690*/  LOP3.LUT R24, R25, 0x180, RZ, 0xc0, !PT ;  /* 0x0000018019187812 */ /* 0x000fe200078ec0ff */
[----:B------:R-:W5:Y:S01]  /*1a6a0*/  LD.E.128 R8, desc[UR52][R8.64] ;  /* 0x0000003408087980 */ /* 0x000f62000c101d00 */
[----:B------:R-:W-:Y:S01]  /*1a6b0*/  LOP3.LUT R30, R31, 0x180, RZ, 0xc0, !PT ;  /* 0x000001801f1e7812 */ /* 0x000fe200078ec0ff */
[----:B------:R-:W-:Y:S01]  /*1a6c0*/  IMAD.IADD R21, R21, 0x1, R3 ;  /* 0x0000000115157824 */ /* 0x000fe200078e0203 */
[----:B------:R-:W-:Y:S01]  /*1a6d0*/  LOP3.LUT R5, R28, 0x180, RZ, 0xc0, !PT ;  /* 0x000001801c057812 */ /* 0x000fe200078ec0ff */
[----:B------:R-:W-:Y:S01]  /*1a6e0*/  IMAD.MOV.U32 R3, RZ, RZ, R48 ;  /* 0x000000ffff037224 */ /* 0x000fe200078e0030 */
[----:B------:R-:W-:Y:S01]  /*1a6f0*/  LOP3.LUT R6, R7, 0x180, RZ, 0xc0, !PT ;  /* 0x0000018007067812 */ /* 0x000fe200078ec0ff */
[----:B------:R-:W5:Y:S01]  /*1a700*/  LD.E.128 R12, desc[UR52][R12.64] ;  /* 0x000000340c0c7980 */ /* 0x000f62000c101d00 */
[----:B0-----:R-:W-:Y:S02]  /*1a710*/  @P1 SHF.R.U32.HI R3, RZ, R49, R42 ;  /* 0x00000031ff031219 */ /* 0x001fe4000001162a */
[----:B------:R-:W-:-:S02]  /*1a720*/  SHF.R.U64 R24, R24, 0x3, RZ ;  /* 0x0000000318187819 */ /* 0x000fc400000012ff */
[----:B------:R-:W-:Y:S02]  /*1a730*/  SHF.R.U64 R30, R30, 0x3, RZ ;  /* 0x000000031e1e7819 */ /* 0x000fe400000012ff */
[----:B------:R-:W-:Y:S01]  /*1a740*/  SHF.R.U64 R5, R5, 0x3, RZ ;  /* 0x0000000305057819 */ /* 0x000fe200000012ff */
[----:B------:R-:W-:Y:S01]  /*1a750*/  IMAD R45, R45, UR4, RZ ;  /* 0x000000042d2d7c24 */ /* 0x000fe2000f8e02ff */
[----:B------:R-:W-:Y:S01]  /*1a760*/  SHF.R.U64 R6, R6, 0x3, RZ ;  /* 0x0000000306067819 */ /* 0x000fe200000012ff */
[----:B------:R-:W-:Y:S01]  /*1a770*/  IMAD.MOV R43, RZ, RZ, -R3 ;  /* 0x000000ffff2b7224 */ /* 0x000fe200078e0a03 */
[----:B------:R-:W-:Y:S01]  /*1a780*/  LOP3.LUT R24, R24, R25, RZ, 0x3c, !PT ;  /* 0x0000001918187212 */ /* 0x000fe200078e3cff */
[--C-:B------:R-:W-:Y:S01]  /*1a790*/  IMAD.X R25, RZ, RZ, R29.reuse, P5 ;  /* 0x000000ffff197224 */ /* 0x100fe200028e061d */
[----:B------:R-:W-:Y:S01]  /*1a7a0*/  LOP3.LUT R30, R30, R31, RZ, 0x3c, !PT ;  /* 0x0000001f1e1e7212 */ /* 0x000fe200078e3cff */
[--C-:B------:R-:W-:Y:S01]  /*1a7b0*/  IMAD.X R31, RZ, RZ, R29.reuse, P4 ;  /* 0x000000ffff1f7224 */ /* 0x100fe200020e061d */
[----:B------:R-:W-:Y:S01]  /*1a7c0*/  LOP3.LUT R4, R5, R28, RZ, 0x3c, !PT ;  /* 0x0000001c05047212 */ /* 0x000fe200078e3cff */
[--C-:B------:R-:W-:Y:S01]  /*1a7d0*/  IMAD.X R37, RZ, RZ, R29.reuse, P3 ;  /* 0x000000ffff257224 */ /* 0x100fe200018e061d */
[----:B------:R-:W-:Y:S01]  /*1a7e0*/  LOP3.LUT R36, R6, R7, RZ, 0x3c, !PT ;  /* 0x0000000706247212 */ /* 0x000fe200078e3cff */
[----:B------:R-:W-:Y:S01]  /*1a7f0*/  IMAD.MOV.U32 R5, RZ, RZ, R29 ;  /* 0x000000ffff057224 */ /* 0x000fe200078e001d */
[----:B------:R-:W-:Y:S01]  /*1a800*/  SHF.R.S32.HI R42, RZ, 0x1f, R3 ;  /* 0x0000001fff2a7819 */ /* 0x000fe20000011403 */
[C---:B------:R-:W-:Y:S01]  /*1a810*/  IMAD R45, R46.reuse, UR5, R45 ;  /* 0x000000052e2d7c24 */ /* 0x040fe2000f8e022d */
[----:B------:R-:W5:Y:S01]  /*1a820*/  LD.E.128 R24, desc[UR52][R24.64] ;  /* 0x0000003418187980 */ /* 0x000f62000c101d00 */
[----:B------:R-:W-:Y:S01]  /*1a830*/  IMAD.WIDE.U32 R20, R46, UR4, R20 ;  /* 0x000000042e147c25 */ /* 0x000fe2000f8e0014 */
[----:B------:R-:W-:-:S02]  /*1a840*/  ULDC.64 UR4, c[0x0][0xae0] ;  /* 0x0002b80000047ab9 */ /* 0x000fc40000000a00 */
[----:B------:R-:W5:Y:S01]  /*1a850*/  LD.E.128 R4, desc[UR52][R4.64] ;  /* 0x0000003404047980 */ /* 0x000f62000c101d00 */
[----:B------:R-:W-:Y:S02]  /*1a860*/  IMAD R43, R0, R43, R48 ;  /* 0x0000002b002b7224 */ /* 0x000fe400078e0230 */
[----:B------:R-:W-:Y:S01]  /*1a870*/  IMAD.IADD R21, R21, 0x1, R45 ;  /* 0x0000000115157824 */ /* 0x000fe200078e022d */
[----:B------:R-:W5:Y:S01]  /*1a880*/  LD.E.128 R28, desc[UR52][R30.64] ;  /* 0x000000341e1c7980 */ /* 0x000f62000c101d00 */
[----:B------:R-:W-:Y:S01]  /*1a890*/  IMAD R42, R42, UR4, RZ ;  /* 0x000000042a2a7c24 */ /* 0x000fe2000f8e02ff */
[----:B------:R-:W-:Y:S02]  /*1a8a0*/  SHF.R.S32.HI R0, RZ, 0x1f, R43 ;  /* 0x0000001fff007819 */ /* 0x000fe4000001142b */
[----:B------:R-:W5:Y:S01]  /*1a8b0*/  LD.E.128 R36, desc[UR52][R36.64] ;  /* 0x0000003424247980 */ /* 0x000f62000c101d00 */
[C---:B------:R-:W-:Y:S01]  /*1a8c0*/  IMAD R45, R3.reuse, UR5, R42 ;  /* 0x00000005032d7c24 */ /* 0x040fe2000f8e022a */
[----:B------:R-:W-:Y:S01]  /*1a8d0*/  @!PT LDS RZ, [RZ] ;  /* 0x00000000fffff984 */ /* 0x000fe20000000800 */
[----:B------:R-:W-:Y:S01]  /*1a8e0*/  @!PT LDS RZ, [RZ] ;  /* 0x00000000fffff984 */ /* 0x000fe20000000800 */
[----:B------:R-:W-:Y:S01]  /*1a8f0*/  @!PT LDS RZ, [RZ] ;  /* 0x00000000fffff984 */ /* 0x000fe20000000800 */
[----:B------:R-:W-:Y:S01]  /*1a900*/  @!PT LDS RZ, [RZ] ;  /* 0x00000000fffff984 */ /* 0x000fe20000000800 */
[----:B------:R0:W-:Y:S06]  /*1a910*/  MEMBAR.ALL.CTA ;  /* 0x0000000000007992 */ /* 0x0001ec0000008000 */
[----:B0-----:R-:W0:Y:S01]  /*1a920*/  FENCE.VIEW.ASYNC.S ;  /* 0x00000000000073c6 */ /* 0x001e220000000000 */
[----:B------:R-:W-:Y:S01]  /*1a930*/  IMAD.WIDE.U32 R20, R3, UR4, R20 ;  /* 0x0000000403147c25 */ /* 0x000fe2000f8e0014 */
[----:B------:R-:W-:-:S03]  /*1a940*/  ULDC.64 UR4, c[0x0][0xad8] ;  /* 0x0002b60000047ab9 */ /* 0x000fc60000000a00 */
[----:B------:R-:W-:Y:S02]  /*1a950*/  IMAD.IADD R21, R21, 0x1, R45 ;  /* 0x0000000115157824 */ /* 0x000fe400078e022d */
[----:B------:R-:W-:Y:S02]  /*1a960*/  IMAD R0, R0, UR4, RZ ;  /* 0x0000000400007c24 */ /* 0x000fe4000f8e02ff */
[----:B------:R-:W-:Y:S02]  /*1a970*/  IMAD.IADD R46, R32, 0x1, R52 ;  /* 0x00000001202e7824 */ /* 0x000fe400078e0234 */
[C---:B------:R-:W-:Y:S02]  /*1a980*/  IMAD R3, R43.reuse, UR5, R0 ;  /* 0x000000052b037c24 */ /* 0x040fe4000f8e0200 */
[----:B------:R-:W-:Y:S01]  /*1a990*/  IMAD.WIDE.U32 R20, R43, UR4, R20 ;  /* 0x000000042b147c25 */ /* 0x000fe2000f8e0014 */
[----:B------:R-:W-:Y:S01]  /*1a9a0*/  ISETP.GE.AND P0, PT, R46, R47, PT ;  /* 0x0000002f2e00720c */ /* 0x000fe20003f06270 */
[----:B------:R-:W-:-:S02]  /*1a9b0*/  ULDC.64 UR4, c[0x0][0xa80] ;  /* 0x0002a00000047ab9 */ /* 0x000fc40000000a00 */
[----:B------:R-:W-:Y:S01]  /*1a9c0*/  IMAD.IADD R3, R21, 0x1, R3 ;  /* 0x0000000115037824 */ /* 0x000fe200078e0203 */
[----:B------:R-:W-:Y:S01]  /*1a9d0*/  LEA R32, P1, R20, UR4, 0x1 ;  /* 0x0000000414207c11 */ /* 0x000fe2000f8208ff */
[----:B------:R-:W-:-:S03]  /*1a9e0*/  VIADD R0, R2, 0x2d820 ;  /* 0x0002d82002007836 */ /* 0x000fc60000000000 */
[----:B------:R-:W-:Y:S02]  /*1a9f0*/  LEA.HI.X R3, R20, UR5, R3, 0x1, P1 ;  /* 0x0000000514037c11 */ /* 0x000fe400088f0c03 */
[----:B------:R-:W-:Y:S01]  /*1aa00*/  PRMT R0, RZ, 0x654, R0 ;  /* 0x00000654ff007816 */ /* 0x000fe20000000000 */
[----:B------:R-:W-:Y:S01]  /*1aa10*/  VIADD R51, R40, 0x20 ;  /* 0x0000002028337836 */ /* 0x000fe20000000000 */
[----:B0-----:R0:W1:Y:S02]  /*1aa20*/  SHFL.IDX PT, R42, R32, RZ, 0x1c1f ;  /* 0x001c1fff202a7589 */ /* 0x00106400000e0000 */
        /* <DEDUP_REMOVED lines=17> */
.L_x_1566:
[----:B------:R-:W-:Y:S05]  /*1ab40*/  BSYNC B1 ;  /* 0x0000000000017941 */ /* 0x000fea0003800000 */
.L_x_1565:
        /* <DEDUP_REMOVED lines=19> */
.L_x_1563:
[----:B------:R-:W2:Y:S01]  /*1ac80*/  LDL R10, [R1+0x74] ;  /* 0x00007400010a7983 */ /* 0x000ea20000100800 */
[----:B------:R-:W-:Y:S01]  /*1ac90*/  ULDC.64 UR4, c[0x0][0xc00] ;  /* 0x0003000000047ab9 */ /* 0x000fe20000000a00 */
[----:B------:R-:W2:Y:S01]  /*1aca0*/  LDC.64 R4, c[0x0][0xc00] ;  /* 0x00030000ff047b82 */ /* 0x000ea20000000a00 */
[----:B------:R-:W-:Y:S01]  /*1acb0*/  ISETP.NE.U32.AND P0, PT, RZ, UR4, PT ;  /* 0x00000004ff007c0c */ /* 0x000fe2000bf05070 */
[----:B------:R-:W-:-:S03]  /*1acc0*/  IMAD.MOV.U32 R0, RZ, RZ, RZ ;  /* 0x000000ffff007224 */ /* 0x000fc600078e00ff */
[----:B------:R-:W-:Y:S01]  /*1acd0*/  ISETP.NE.AND.EX P0, PT, RZ, UR5, PT, P0 ;  /* 0x00000005ff007c0c */ /* 0x000fe2000bf05300 */
[----:B------:R-:W-:Y:S02]  /*1ace0*/  ULDC.64 UR4, c[0x0][0xc08] ;  /* 0x0003020000047ab9 */ /* 0x000fe40000000a00 */
[----:B------:R-:W-:Y:S01]  /*1acf0*/  ISETP.NE.U32.AND P1, PT, RZ, UR4, PT ;  /* 0x00000004ff007c0c */ /* 0x000fe2000bf25070 */
[----:B------:R-:W3:Y:S03]  /*1ad00*/  LDC R27, c[0x0][0xbe8] ;  /* 0x0002fa00ff1b7b82 */ /* 0x000ee60000000800 */
[----:B------:R-:W-:-:S13]  /*1ad10*/  ISETP.NE.AND.EX P1, PT, RZ, UR5, PT, P1 ;  /* 0x00000005ff007c0c */ /* 0x000fda000bf25310 */
[----:B------:R-:W4:Y:S01]  /*1ad20*/  @P1 LDC.64 R6, c[0x0][0xc08] ;  /* 0x00030200ff061b82 */ /* 0x000f220000000a00 */
[----:B------:R-:W-:Y:S02]  /*1ad30*/  ULDC UR4, c[0x0][0xa88] ;  /* 0x0002a20000047ab9 */ /* 0x000fe40000000800 */
[----:B------:R-:W-:Y:S02]  /*1ad40*/  IMAD.U32 R8, RZ, RZ, UR4 ;  /* 0x00000004ff087e24 */ /* 0x000fe4000f8e00ff */
[----:B--2---:R-:W-:-:S04]  /*1ad50*/  IMAD.WIDE R4, R10, 0x4, R4 ;  /* 0x000000040a047825 */ /* 0x004fc800078e0204 */
[----:B----4-:R-:W-:Y:S01]  /*1ad60*/  @P1 IMAD.WIDE R6, R10, 0x4, R6 ;  /* 0x000000040a061825 */ /* 0x010fe200078e0206 */
[----:B------:R2:W5:Y:S04]  /*1ad70*/  @P0 LDG.E R0, desc[UR52][R4.64] ;  /* 0x0000003404000981 */ /* 0x000568000c1e1900 */
[----:B------:R2:W5:Y:S01]  /*1ad80*/  @P1 LDG.E R8, desc[UR52][R6.64] ;  /* 0x0000003406081981 */ /* 0x000562000c1e1900 */
[----:B---3--:R-:W-:Y:S02]  /*1ad90*/  ISETP.NE.AND P2, PT, R27, 0x1, PT ;  /* 0x000000011b00780c */ /* 0x008fe40003f45270 */
[----:B------:R-:W-:Y:S02]  /*1ada0*/  ISETP.GE.AND P3, PT, R54, 0xc0, PT ;  /* 0x000000c03600780c */ /* 0x000fe40003f66270 */
[----:B------:R-:W-:-:S09]  /*1adb0*/  SHF.R.S32.HI R9, RZ, 0x1f, R10 ;  /* 0x0000001fff097819 */ /* 0x000fd2000001140a */
[----:B------:R-:W3:Y:S08]  /*1adc0*/  @P2 LDC R20, c[0x0][0xbec] ;  /* 0x0002fb00ff142b82 */ /* 0x000ef00000000800 */
[----:B------:R-:W4:Y:S01]  /*1add0*/  @P2 LDC R29, c[0x0][0xbf0] ;  /* 0x0002fc00ff1d2b82 */ /* 0x000f220000000800 */
[----:B--2---:R-:W-:Y:S05]  /*1ade0*/  @P1 BRA `(.L_x_1568) ;  /* 0x0000000000101947 */ /* 0x004fea0003800000 */
[----:B------:R-:W-:Y:S05]  /*1adf0*/  @!P0 BRA `(.L_x_1568) ;  /* 0x00000000000c8947 */ /* 0x000fea0003800000 */
[----:B------:R-:W2:Y:S04]  /*1ae00*/  LDG.E R7, desc[UR52][R4.64] ;  /* 0x0000003404077981 */ /* 0x000ea8000c1e1900 */
[----:B-----5:R-:W2:Y:S02]  /*1ae10*/  LDG.E R8, desc[UR52][R4.64+0x4] ;  /* 0x0000043404087981 */ /* 0x020ea4000c1e1900 */
[----:B--2---:R-:W-:-:S07]  /*1ae20*/  IMAD.IADD R8, R8, 0x1, -R7 ;  /* 0x0000000108087824 */ /* 0x004fce00078e0a07 */
.L_x_1568:
[----:B------:R-:W2:Y:S04]  /*1ae30*/  LDL R26, [R1+0x70] ;  /* 0x00007000011a7983 */ /* 0x000ea80000100800 */
[----:B------:R0:W5:Y:S01]  /*1ae40*/  LDL R24, [R1+0x28] ;  /* 0x0000280001187983 */ /* 0x0001620000100800 */
[----:B------:R-:W-:Y:S01]  /*1ae50*/  BSSY B1, `(.L_x_1569) ;  /* 0x000002d000017945 */ /* 0x000fe20003800000 */
[----:B------:R-:W-:Y:S02]  /*1ae60*/  SEL R15, R10, RZ, !P0 ;  /* 0x000000ff0a0f7207 */ /* 0x000fe40004000000 */
[----:B------:R-:W-:Y:S02]  /*1ae70*/  SEL R14, R9, RZ, !P0 ;  /* 0x000000ff090e7207 */ /* 0x000fe40004000000 */
[----:B-----5:R-:W-:-:S02]  /*1ae80*/  SHF.R.S32.HI R13, RZ, 0x1f, R0 ;  /* 0x0000001fff0d7819 */ /* 0x020fc40000011400 */
[----:B--2---:R-:W-:Y:S01]  /*1ae90*/  SHF.R.S32.HI R12, RZ, 0x1f, R26 ;  /* 0x0000001fff0c7819 */ /* 0x004fe2000001141a */
[----:B0-----:R-:W-:Y:S06]  /*1aea0*/  @P3 BRA `(.L_x_1570) ;  /* 0x00000000009c3947 */ /* 0x001fec0003800000 */
[----:B------:R-:W0:Y:S01]  /*1aeb0*/  S2R R5, SR_TID.X ;  /* 0x0000000000057919 */ /* 0x000e220000002100 */
[----:B------:R-:W2:Y:S02]  /*1aec0*/  LDC R11, c[0x0][0xbe8] ;  /* 0x0002fa00ff0b7b82 */ /* 0x000ea40000000800 */
[----:B--2---:R-:W-:Y:S01]  /*1aed0*/  IMAD R4, R8, R11, RZ ;  /* 0x0000000b08047224 */ /* 0x004fe200078e02ff */
[----:B0-----:R-:W-:-:S04]  /*1aee0*/  IADD3 R10, R24, -0x80, R5 ;  /* 0xffffff80180a7810 */ /* 0x001fc80007ffe005 */
        /* <DEDUP_REMOVED lines=35> */
.L_x_1570:
[----:B------:R-:W-:Y:S05]  /*1b120*/  BSYNC B1 ;  /* 0x0000000000017941 */ /* 0x000fea0003800000 */
.L_x_1569:
[----:B------:R-:W-:Y:S01]  /*1b130*/  ULDC.64 UR4, c[0x0][0xaa0] ;  /* 0x0002a80000047ab9 */ /* 0x000fe20000000a00 */
[----:B------:R-:W-:Y:S01]  /*1b140*/  SHF.R.S32.HI R36, RZ, 0x2, R36 ;  /* 0x00000002ff247819 */ /* 0x000fe20000011424 */
[----:B0-----:R-:W-:Y:S01]  /*1b150*/  IMAD R5, R13, UR4, RZ ;  /* 0x000000040d057c24 */ /* 0x001fe2000f8e02ff */
[----:B------:R-:W-:-:S03]  /*1b160*/  SHF.R.S32.HI R10, RZ, 0x1f, R41 ;  /* 0x0000001fff0a7819 */ /* 0x000fc60000011429 */
[C---:B------:R-:W-:Y:S02]  /*1b170*/  IMAD R7, R0.reuse, UR5, R5 ;  /* 0x0000000500077c24 */ /* 0x040fe4000f8e0205 */
[----:B------:R-:W-:Y:S02]  /*1b180*/  IMAD R3, R3, 0x60, R36 ;  /* 0x0000006003037824 */ /* 0x000fe400078e0224 */
[----:B------:R-:W-:Y:S01]  /*1b190*/  IMAD.WIDE.U32 R4, R0, UR4, RZ ;  /* 0x0000000400047c25 */ /* 0x000fe2000f8e00ff */
[----:B------:R-:W-:-:S03]  /*1b1a0*/  ULDC.64 UR4, c[0x0][0xae8] ;  /* 0x0002ba0000047ab9 */ /* 0x000fc60000000a00 */
[----:B------:R-:W-:Y:S02]  /*1b1b0*/  IMAD.IADD R9, R24, 0x1, R3 ;  /* 0x0000000118097824 */ /* 0x000fe400078e0203 */
[----:B------:R-:W-:Y:S02]  /*1b1c0*/  IMAD.IADD R5, R5, 0x1, R7 ;  /* 0x0000000105057824 */ /* 0x000fe400078e0207 */
[----:B------:R-:W-:Y:S02]  /*1b1d0*/  IMAD R6, R12, UR4, RZ ;  /* 0x000000040c067c24 */ /* 0x000fe4000f8e02ff */
[----:B---3--:R-:W-:-:S04]  /*1b1e0*/  @P2 IMAD.HI.U32 R0, R9, R20, RZ ;  /* 0x0000001409002227 */ /* 0x008fc800078e00ff */
[C---:B------:R-:W-:Y:S02]  /*1b1f0*/  IMAD R7, R26.reuse, UR5, R6 ;  /* 0x000000051a077c24 */ /* 0x040fe4000f8e0206 */
[----:B------:R-:W-:Y:S01]  /*1b200*/  IMAD.WIDE.U32 R4, R26, UR4, R4 ;  /* 0x000000041a047c25 */ /* 0x000fe2000f8e0004 */
[----:B------:R-:W-:-:S03]  /*1b210*/  ULDC.64 UR4, c[0x0][0xaf0] ;  /* 0x0002bc0000047ab9 */ /* 0x000fc60000000a00 */
[----:B------:R-:W-:Y:S01]  /*1b220*/  IMAD.MOV.U32 R3, RZ, RZ, R9 ;  /* 0x000000ffff037224 */ /* 0x000fe200078e0009 */
[----:B----4-:R-:W-:Y:S01]  /*1b230*/  @P2 SHF.R.U32.HI R3, RZ, R29, R0 ;  /* 0x0000001dff032219 */ /* 0x010fe20000011600 */
        /* <DEDUP_REMOVED lines=19> */
[----:B------:R-:W-:Y:S01]  /*1b370*/  VIADD R7, R40, 0x20 ;  /* 0x0000002028077836 */ /* 0x000fe20000000000 */
[C---:B------:R-:W-:Y:S01]  /*1b380*/  LEA R0, P0, R4.reuse, UR4, 0x1 ;  /* 0x0000000404007c11 */ /* 0x040fe2000f8008ff */
[----:B------:R-:W-:Y:S01]  /*1b390*/  IMAD.IADD R3, R5, 0x1, R3 ;  /* 0x0000000105037824 */ /* 0x000fe200078e0203 */
[----:B------:R-:W-:Y:S02]  /*1b3a0*/  UMOV UR4, 0xffffffff ;  /* 0xffffffff00047882 */ /* 0x000fe40000000000 */
[----:B------:R-:W-:Y:S02]  /*1b3b0*/  SHF.R.S32.HI R20, RZ, 0x1f, R7 ;  /* 0x0000001fff147819 */ /* 0x000fe40000011407 */
[----:B------:R-:W-:Y:S01]  /*1b3c0*/  LEA.HI.X R4, R4, UR5, R3, 0x1, P0 ;  /* 0x0000000504047c11 */ /* 0x000fe200080f0c03 */
[----:B------:R-:W-:Y:S06]  /*1b3d0*/  BRA.DIV UR4, `(.L_x_1571) ;  /* 0x0000008604187947 */ /* 0x000fec000b800000 */
[----:B------:R0:W2:Y:S04]  /*1b3e0*/  SHFL.IDX PT, R3, R4, RZ, 0x1c1f ;  /* 0x001c1fff04037589 */ /* 0x0000a800000e0000 */
[----:B------:R0:W3:Y:S02]  /*1b3f0*/  SHFL.IDX PT, R14, R0, RZ, 0x1c1f ;  /* 0x001c1fff000e7589 */ /* 0x0000e400000e0000 */
.L_x_1749:
[----:B------:R-:W-:Y:S01]  /*1b400*/  IMAD R27, R8, R27, RZ ;  /* 0x0000001b081b7224 */ /* 0x000fe200078e02ff */
[----:B------:R-:W-:Y:S01]  /*1b410*/  BSSY B1, `(.L_x_1572) ;  /* 0x0000011000017945 */ /* 0x000fe20003800000 */
[----:B------:R-:W-:-:S05]  /*1b420*/  IMAD.IADD R6, R36, 0x1, R24 ;  /* 0x0000000124067824 */ /* 0x000fca00078e0218 */
        /* <DEDUP_REMOVED lines=8> */
[----:B------:R-:W-:Y:S01]  /*1b4b0*/  @!P4 LEA R24, P1, R41, R14, 0x1 ;  /* 0x0000000e2918c211 */ /* 0x000fe200078208ff */
[----:B------:R-:W-:Y:S01]  /*1b4c0*/  @!P2 IMAD.WIDE R8, R40, 0x2, R14 ;  /* 0x000000022808a825 */ /* 0x000fe200078e020e */
[-C--:B------:R-:W-:Y:S02]  /*1b4d0*/  @!P3 LEA.HI.X R13, R7, R3.reuse, R20, 0x1, P0 ;  /* 0x00000003070db211 */ /* 0x080fe400000f0c14 */
[----:B------:R-:W-:Y:S02]  /*1b4e0*/  @!P4 LEA.HI.X R25, R41, R3, R10, 0x1, P1 ;  /* 0x000000032919c211 */ /* 0x000fe400008f0c0a */
[----:B------:R4:W-:Y:S04]  /*1b4f0*/  @!P2 ST.E.128 desc[UR52][R8.64], RZ ;  /* 0x000000ff0800a985 */ /* 0x0009e8000c101d34 */
[----:B------:R4:W-:Y:S04]  /*1b500*/  @!P3 ST.E.128 desc[UR52][R12.64], RZ ;  /* 0x000000ff0c00b985 */ /* 0x0009e8000c101d34 */
[----:B------:R4:W-:Y:S02]  /*1b510*/  @!P4 ST.E.128 desc[UR52][R24.64], RZ ;  /* 0x000000ff1800c985 */ /* 0x0009e4000c101d34 */
.L_x_1573:
[----:B------:R-:W-:Y:S05]  /*1b520*/  BSYNC B1 ;  /* 0x0000000000017941 */ /* 0x000fea0003800000 */
.L_x_1572:
[----:B------:R-:W-:-:S03]  /*1b530*/  UMOV UR4, 0xffffffff ;  /* 0xffffffff00047882 */ /* 0x000fc60000000000 */
[----:B------:R-:W-:Y:S05]  /*1b540*/  BRA.DIV UR4, `(.L_x_1574) ;  /* 0x0000008204f07947 */ /* 0x000fea000b800000 */
[----:B--2---:R2:W0:Y:S04]  /*1b550*/  SHFL.IDX PT, R3, R4, 0x1, 0x1c1f ;  /* 0x003c1f0004037f89 */ /* 0x00442800000e0000 */
[----:B---3--:R2:W3:Y:S02]  /*1b560*/  SHFL.IDX PT, R14, R0, 0x1, 0x1c1f ;  /* 0x003c1f00000e7f89 */ /* 0x0084e400000e0000 */
.L_x_1753:
        /* <DEDUP_REMOVED lines=9> */
[----:B----4-:R-:W-:Y:S01]  /*1b600*/  @!P4 LEA R8, P1, R41, R14, 0x1 ;  /* 0x0000000e2908c211 */ /* 0x010fe200078208ff */
[----:B------:R-:W-:Y:S01]  /*1b610*/  @!P2 IMAD.WIDE R4, R40, 0x2, R14 ;  /* 0x000000022804a825 */ /* 0x000fe200078e020e */
[-C--:B------:R-:W-:Y:S02]  /*1b620*/  @!P3 LEA.HI.X R7, R7, R3.reuse, R20, 0x1, P0 ;  /* 0x000000030707b211 */ /* 0x080fe400000f0c14 */
[----:B------:R-:W-:Y:S02]  /*1b630*/  @!P4 LEA.HI.X R9, R41, R3, R10, 0x1, P1 ;  /* 0x000000032909c211 */ /* 0x000fe400008f0c0a */
[----:B------:R0:W-:Y:S04]  /*1b640*/  @!P2 ST.E.128 desc[UR52][R4.64], RZ ;  /* 0x000000ff0400a985 */ /* 0x0001e8000c101d34 */
[----:B------:R0:W-:Y:S04]  /*1b650*/  @!P3 ST.E.128 desc[UR52][R6.64], RZ ;  /* 0x000000ff0600b985 */ /* 0x0001e8000c101d34 */
[----:B------:R0:W-:Y:S02]  /*1b660*/  @!P4 ST.E.128 desc[UR52][R8.64], RZ ;  /* 0x000000ff0800c985 */ /* 0x0001e4000c101d34 */
.L_x_1567:
[----:B------:R-:W-:Y:S05]  /*1b670*/  BSYNC B0 ;  /* 0x0000000000007941 */ /* 0x000fea0003800000 */
.L_x_1562:
[----:B------:R-:W-:Y:S02]  /*1b680*/  ULDC UR4, c[0x0][0xc3c] ;  /* 0x00030f0000047ab9 */ /* 0x000fe40000000800 */
[----:B-1----:R-:W-:-:S13]  /*1b690*/  ISETP.GE.AND P0, PT, R35, UR4, PT ;  /* 0x0000000423007c0c */ /* 0x002fda000bf06270 */
[----:B------:R-:W-:Y:S05]  /*1b6a0*/  @!P0 BRA `(.L_x_1575) ;  /* 0xfffffe5c00148947 */ /* 0x000fea000383ffff */
[----:B------:R-:W-:Y:S05]  /*1b6b0*/  BRA `(.L_x_1359) ;  /* 0x0000007400447947 */ /* 0x000fea0003800000 */
.L_x_1357:
        /* <DEDUP_REMOVED lines=16> */
.L_x_1576:
        /* <DEDUP_REMOVED lines=42> */
.L_x_1582:
        /* <DEDUP_REMOVED lines=12> */
.L_x_1581:
[----:B------:R-:W-:Y:S05]  /*1bb20*/  BSYNC B0 ;  /* 0x0000000000007941 */ /* 0x000fea0003800000 */
.L_x_1580:
        /* <DEDUP_REMOVED lines=21> */
.L_x_1578:
        /* <DEDUP_REMOVED lines=16> */
[----:B------:R-:W0:Y:S02]  /*1bd80*/  F2I.FTZ.U32.TRUNC.NTZ R3, R11 ;  /* 0x0000000b00037305 */ /* 0x000e24000021f000 */
[----:B0-----:R-:W-:Y:S01]  /*1bd90*/  IMAD.MOV R11, RZ, RZ, -R3 ;  /* 0x000000ffff0b7224 */ /* 0x001fe200078e0a03 */
[----:B------:R-:W-:Y:S06]  /*1bda0*/  @!P0 BRA `(.L_x_1583) ;  /* 0x0000000000088947 */ /* 0x000fec0003800000 */
[----:B------:R-:W-:-:S05]  /*1bdb0*/  VIADD R9, R15, 0xffffffff ;  /* 0xffffffff0f097836 */ /* 0x000fca0000000000 */
[----:B------:R0:W1:Y:S02]  /*1bdc0*/  SHFL.IDX PT, R16, R6, R9, 0x1f ;  /* 0x00001f0906107589 */ /* 0x00006400000e0000 */
.L_x_1583:
[----:B-1----:R-:W-:Y:S01]  /*1bdd0*/  IMAD R16, R16, UR5, R13 ;  /* 0x0000000510107c24 */ /* 0x002fe2000f8e020d */
[----:B------:R-:W-:Y:S01]  /*1bde0*/  IABS R10, R4 ;  /* 0x00000004000a7213 */ /* 0x000fe20000000000 */
[----:B------:R-:W-:Y:S02]  /*1bdf0*/  IMAD R11, R11, R8, RZ ;  /* 0x000000080b0b7224 */ /* 0x000fe400078e02ff */
[----:B------:R-:W-:Y:S01]  /*1be00*/  IMAD.MOV.U32 R2, RZ, RZ, RZ ;  /* 0x000000ffff027224 */ /* 0x000fe200078e00ff */
[----:B0-----:R-:W-:Y:S01]  /*1be10*/  IADD3 R9, -R16, UR6, RZ ;  /* 0x0000000610097c10 */ /* 0x001fe2000fffe1ff */
[----:B------:R-:W-:Y:S02]  /*1be20*/  IMAD.MOV R10, RZ, RZ, -R10 ;  /* 0x000000ffff0a7224 */ /* 0x000fe400078e0a0a */
[----:B------:R-:W-:Y:S01]  /*1be30*/  IMAD.HI.U32 R2, R3, R11, R2 ;  /* 0x0000000b03027227 */ /* 0x000fe200078e0002 */
[----:B------:R-:W-:-:S05]  /*1be40*/  IABS R6, R9 ;  /* 0x0000000900067213 */ /* 0x000fca0000000000 */
        /* <DEDUP_REMOVED lines=27> */
[----:B------:R-:W-:Y:S01]  /*1c000*/  IMAD R9, R11, R8, RZ ;  /* 0x000000080b097224 */ /* 0x000fe200078e02ff */
[----:B------:R-:W-:-:S03]  /*1c010*/  IABS R11, R4 ;  /* 0x00000004000b7213 */ /* 0x000fc60000000000 */
[----:B------:R-:W-:-:S04]  /*1c020*/  IMAD.HI.U32 R2, R3, R9, R2 ;  /* 0x0000000903027227 */ /* 0x000fc800078e0002 */
[----:B------:R-:W-:Y:S02]  /*1c030*/  IMAD.MOV.U32 R9, RZ, RZ, R11 ;  /* 0x000000ffff097224 */ /* 0x000fe400078e000b */
        /* <DEDUP_REMOVED lines=19> */
.L_x_1579:
[----:B------:R-:W-:Y:S02]  /*1c170*/  IMAD.MOV.U32 R17, RZ, RZ, RZ ;  /* 0x000000ffff117224 */ /* 0x000fe400078e00ff */
[----:B------:R-:W-:Y:S02]  /*1c180*/  IMAD.U32 R16, RZ, RZ, UR6 ;  /* 0x00000006ff107e24 */ /* 0x000fe4000f8e00ff */
[----:B------:R-:W-:-:S07]  /*1c190*/  IMAD.MOV.U32 R18, RZ, RZ, RZ ;  /* 0x000000ffff127224 */ /* 0x000fce00078e00ff */
.L_x_1584:
[----:B------:R-:W-:-:S13]  /*1c1a0*/  ISETP.NE.AND P0, PT, R5, RZ, PT ;  /* 0x000000ff0500720c */ /* 0x000fda0003f05270 */
[----:B------:R-:W0:Y:S01]  /*1c1b0*/  @!P0 S2R R3, SR_CgaCtaId ;  /* 0x0000000000038919 */ /* 0x000e220000008800 */
[----:B------:R-:W-:-:S04]  /*1c1c0*/  @!P0 MOV R0, 0x400 ;  /* 0x0000040000008802 */ /* 0x000fc80000000f00 */
[----:B0-----:R-:W-:-:S05]  /*1c1d0*/  @!P0 LEA R0, R3, R0, 0x18 ;  /* 0x0000000003008211 */ /* 0x001fca00078ec0ff */
[----:B------:R1:W-:Y:S01]  /*1c1e0*/  @!P0 STS.128 [R0+0x2d8d0], R16 ;  /* 0x02d8d01000008388 */ /* 0x0003e20000000c00 */
[----:B------:R-:W-:Y:S06]  /*1c1f0*/  BAR.ARV 0x5, 0x200 ;  /* 0x0148000000007b1d */ /* 0x000fec0000002000 */
.L_x_1577:
[----:B-1----:R-:W-:Y:S01]  /*1c200*/  IMAD.MOV.U32 R0, RZ, RZ, 0x1 ;  /* 0x00000001ff007424 */ /* 0x002fe200078e00ff */
[----:B------:R-:W-:Y:S01]  /*1c210*/  ULDC UR4, c[0x0][0xc3c] ;  /* 0x00030f0000047ab9 */ /* 0x000fe20000000800 */
[----:B------:R-:W-:Y:S01]  /*1c220*/  IMAD.MOV.U32 R25, RZ, RZ, RZ ;  /* 0x000000ffff197224 */ /* 0x000fe200078e00ff */
[----:B0-----:R-:W-:Y:S02]  /*1c230*/  ISETP.GE.AND P0, PT, R19, UR4, PT ;  /* 0x0000000413007c0c */ /* 0x001fe4000bf06270 */
[----:B------:R0:W-:Y:S04]  /*1c240*/  STL [R1], R0 ;  /* 0x0000000001007387 */ /* 0x0001e80000100800 */
[----:B------:R0:W-:Y:S07]  /*1c250*/  STL [R1+0x4c], RZ ;  /* 0x00004cff01007387 */ /* 0x0001ee0000100800 */
[----:B------:R-:W-:Y:S05]  /*1c260*/  @P0 BRA `(.L_x_1585) ;  /* 0x0000006400740947 */ /* 0x000fea0003800000 */
[----:B------:R-:W1:Y:S01]  /*1c270*/  S2R R7, SR_TID.X ;  /* 0x0000000000077919 */ /* 0x000e620000002100 */
[----:B------:R-:W2:Y:S01]  /*1c280*/  S2UR UR5, SR_CgaCtaId ;  /* 0x00000000000579c3 */ /* 0x000ea20000008800 */
[----:B------:R-:W-:Y:S01]  /*1c290*/  UMOV UR4, 0x400 ;  /* 0x0000040000047882 */ /* 0x000fe20000000000 */
[----:B------:R-:W-:Y:S01]  /*1c2a0*/  BSSY B8, `(.L_x_1585) ;  /* 0x0000659000087945 */ /* 0x000fe20003800000 */
[----:B------:R-:W-:Y:S01]  /*1c2b0*/  IMAD.MOV.U32 R27, RZ, RZ, RZ ;  /* 0x000000ffff1b7224 */ /* 0x000fe200078e00ff */
[----:B------:R-:W-:Y:S01]  /*1c2c0*/  ULDC.64 UR40, c[0x0][0x198] ;  /* 0x0000660000287ab9 */ /* 0x000fe20000000a00 */
[----:B------:R-:W-:Y:S01]  /*1c2d0*/  IMAD.MOV.U32 R25, RZ, RZ, RZ ;  /* 0x000000ffff197224 */ /* 0x000fe200078e00ff */
[----:B------:R-:W-:Y:S01]  /*1c2e0*/  ULOP3.LUT UR38, UR36, 0x2, URZ, 0xfc, !UPT ;  /* 0x0000000224267892 */ /* 0x000fe2000f8efc3f */
[----:B------:R-:W-:Y:S01]  /*1c2f0*/  ULDC UR37, c[0x0][0xc] ;  /* 0x0000030000257ab9 */ /* 0x000fe20000000800 */
[----:B--2---:R-:W-:-:S06]  /*1c300*/  ULEA UR4, UR5, UR4, 0x18 ;  /* 0x0000000405047291 */ /* 0x004fcc000f8ec03f */
[----:B------:R-:W-:Y:S01]  /*1c310*/  IMAD.U32 R23, RZ, RZ, UR4 ;  /* 0x00000004ff177e24 */ /* 0x000fe2000f8e00ff */
[C---:B-1----:R-:W-:Y:S01]  /*1c320*/  LOP3.LUT R6, R7.reuse, 0x7f, RZ, 0xc0, !PT ;  /* 0x0000007f07067812 */ /* 0x042fe200078ec0ff */
[----:B0-----:R-:W-:-:S04]  /*1c330*/  IMAD.SHL.U32 R0, R7, 0x8, RZ ;  /* 0x0000000807007824 */ /* 0x001fc800078e00ff */
        /* <DEDUP_REMOVED lines=9> */
[----:B------:R-:W-:Y:S01]  /*1c3d0*/  SHF.R.U32.HI R3, RZ, 0x2, R6 ;  /* 0x00000002ff037819 */ /* 0x000fe20000011606 */
[----:B------:R-:W-:-:S02]  /*1c3e0*/  IMAD.MOV.U32 R6, RZ, RZ, 0x1 ;  /* 0x00000001ff067424 */ /* 0x000fc400078e00ff */
[----:B------:R-:W-:Y:S01]  /*1c3f0*/  STL [R1+0x14], R5 ;  /* 0x0000140501007387 */ /* 0x000fe20000100800 */
[----:B------:R-:W-:-:S03]  /*1c400*/  LOP3.LUT R2, R2, 0x60, RZ, 0xc0, !PT ;  /* 0x0000006002027812 */ /* 0x000fc600078ec0ff */
[----:B------:R-:W-:Y:S04]  /*1c410*/  STL [R1+0x4c], RZ ;  /* 0x00004cff01007387 */ /* 0x000fe80000100800 */
[----:B------:R0:W-:Y:S04]  /*1c420*/  STL [R1+0x4], R4 ;  /* 0x0000040401007387 */ /* 0x0001e80000100800 */
[----:B------:R1:W-:Y:S01]  /*1c430*/  STL [R1], R6 ;  /* 0x0000000601007387 */ /* 0x0003e20000100800 */
[----:B0-----:R-:W-:Y:S02]  /*1c440*/  LOP3.LUT R4, R3, R2, RZ, 0xfc, !PT ;  /* 0x0000000203047212 */ /* 0x001fe400078efcff */
[----:B------:R-:W-:-:S02]  /*1c450*/  LOP3.LUT R3, R0, 0x20, RZ, 0xfc, !PT ;  /* 0x0000002000037812 */ /* 0x000fc400078efcff */
[----:B------:R-:W-:Y:S01]  /*1c460*/  LOP3.LUT R2, R0, 0x40, RZ, 0xfc, !PT ;  /* 0x0000004000027812 */ /* 0x000fe200078efcff */
[----:B------:R-:W-:-:S05]  /*1c470*/  IMAD R0, R5, 0x2, R23 ;  /* 0x0000000205007824 */ /* 0x000fca00078e0217 */
[----:B------:R1:W-:Y:S02]  /*1c480*/  STL [R1+0x34], R0 ;  /* 0x0000340001007387 */ /* 0x0003e40000100800 */
.L_x_1702:
[----:B------:R-:W-:Y:S05]  /*1c490*/  YIELD ;  /* 0x0000000000007946 */ /* 0x000fea0003800000 */
[----:B------:R-:W-:Y:S01]  /*1c4a0*/  ULDC.64 UR4, c[0x0][0xa28] ;  /* 0x00028a0000047ab9 */ /* 0x000fe20000000a00 */
[----:B------:R-:W-:Y:S02]  /*1c4b0*/  CS2R R8, SRZ ;  /* 0x0000000000087805 */ /* 0x000fe4000001ff00 */
[----:B------:R-:W-:Y:S01]  /*1c4c0*/  ISETP.NE.U32.AND P0, PT, RZ, UR4, PT ;  /* 0x00000004ff007c0c */ /* 0x000fe2000bf05070 */
[----:B0-----:R-:W0:Y:S01]  /*1c4d0*/  LDC.64 R4, c[0x0][0xa00] ;  /* 0x00028000ff047b82 */ /* 0x001e220000000a00 */
[----:B------:R-:W-:-:S02]  /*1c4e0*/  ULDC.64 UR6, c[0x0][0xa10] ;  /* 0x0002840000067ab9 */ /* 0x000fc40000000a00 */
[----:B------:R-:W-:Y:S01]  /*1c4f0*/  ISETP.NE.AND.EX P0, PT, RZ, UR5, PT, P0 ;  /* 0x00000005ff007c0c */ /* 0x000fe2000bf05300 */
[----:B------:R-:W-:-:S12]  /*1c500*/  ULDC.64 UR4, c[0x0][0xa18] ;  /* 0x0002860000047ab9 */ /* 0x000fd80000000a00 */
[----:B--2---:R-:W2:Y:S02]  /*1c510*/  @P0 LDC.64 R2, c[0x0][0xa28] ;  /* 0x00028a00ff020b82 */ /* 0x004ea40000000a00 */
[----:B--2---:R-:W-:-:S05]  /*1c520*/  @P0 IMAD.WIDE R2, R19, 0x4, R2 ;  /* 0x0000000413020825 */ /* 0x004fca00078e0202 */
[----:B---3--:R2:W3:Y:S01]  /*1c530*/  @P0 LDG.E R9, desc[UR52][R2.64] ;  /* 0x0000003402090981 */ /* 0x0084e2000c1e1900 */
[----:B------:R-:W-:Y:S01]  /*1c540*/  ISETP.NE.U32.AND P0, PT, RZ, UR4, PT ;  /* 0x00000004ff007c0c */ /* 0x000fe2000bf05070 */
[----:B0-----:R-:W-:Y:S01]  /*1c550*/  IMAD.WIDE R4, R19, 0x4, R4 ;  /* 0x0000000413047825 */ /* 0x001fe200078e0204 */
[----:B------:R-:W-:Y:S02]  /*1c560*/  ISETP.NE.U32.AND P1, PT, RZ, UR6, PT ;  /* 0x00000006ff007c0c */ /* 0x000fe4000bf25070 */
[----:B------:R-:W-:Y:S01]  /*1c570*/  ISETP.NE.AND.EX P2, PT, RZ, UR5, PT, P0 ;  /* 0x00000005ff007c0c */ /* 0x000fe2000bf45300 */
[----:B------:R-:W-:Y:S01]  /*1c580*/  ULDC.64 UR4, c[0x0][0xa00] ;  /* 0x0002800000047ab9 */ /* 0x000fe20000000a00 */
[----:B------:R-:W-:Y:S01]  /*1c590*/  ISETP.NE.AND.EX P1, PT, RZ, UR7, PT, P1 ;  /* 0x00000007ff007c0c */ /* 0x000fe2000bf25310 */
[----:B-1----:R-:W-:Y:S01]  /*1c5a0*/  IMAD.MOV.U32 R0, RZ, RZ, RZ ;  /* 0x000000ffff007224 */ /* 0x002fe200078e00ff */
[----:B------:R-:W-:Y:S01]  /*1c5b0*/  ISETP.NE.U32.AND P0, PT, RZ, UR4, PT ;  /* 0x00000004ff007c0c */ /* 0x000fe2000bf05070 */
[----:B--2---:R-:W0:Y:S03]  /*1c5c0*/  LDC.64 R2, c[0x0][0xa10] ;  /* 0x00028400ff027b82 */ /* 0x004e260000000a00 */
[----:B------:R-:W-:-:S05]  /*1c5d0*/  ISETP.NE.AND.EX P0, PT, RZ, UR5, PT, P0 ;  /* 0x00000005ff007c0c */ /* 0x000fca000bf05300 */
[----:B------:R-:W1:Y:S08]  /*1c5e0*/  @P2 LDC.64 R6, c[0x0][0xa18] ;  /* 0x00028600ff062b82 */ /* 0x000e700000000a00 */
[----:B------:R-:W2:Y:S01]  /*1c5f0*/  @P0 LDG.E R8, desc[UR52][R4.64] ;  /* 0x0000003404080981 */ /* 0x000ea2000c1e1900 */
[----:B0-----:R-:W-:-:S05]  /*1c600*/  IMAD.WIDE R2, R19, 0x4, R2 ;  /* 0x0000000413027825 */ /* 0x001fca00078e0202 */
[----:B-----5:R-:W5:Y:S01]  /*1c610*/  @P1 LDG.E R0, desc[UR52][R2.64] ;  /* 0x0000003402001981 */ /* 0x020f62000c1e1900 */
[----:B------:R-:W-:Y:S02]  /*1c620*/  ULDC UR4, c[0x0][0x288] ;  /* 0x0000a20000047ab9 */ /* 0x000fe40000000800 */
[----:B------:R-:W-:Y:S01]  /*1c630*/  IMAD.U32 R29, RZ, RZ, UR4 ;  /* 0x00000004ff1d7e24 */ /* 0x000fe2000f8e00ff */
[----:B------:R-:W-:Y:S02]  /*1c640*/  ULDC.64 UR4, c[0x0][0x418] ;  /* 0x0001060000047ab9 */ /* 0x000fe40000000a00 */
[----:B------:R-:W-:-:S03]  /*1c650*/  UISETP.NE.U32.AND UP0, UPT, UR4, URZ, UPT ;  /* 0x0000003f0400728c */ /* 0x000fc6000bf05070 */
[----:B------:R-:W-:Y:S01]  /*1c660*/  ULDC UR4, c[0x0][0x424] ;  /* 0x0001090000047ab9 */ /* 0x000fe20000000800 */
[----:B------:R-:W-:Y:S01]  /*1c670*/  UISETP.NE.AND.EX UP0, UPT, UR5, URZ, UPT, UP0 ;  /* 0x0000003f0500728c */ /* 0x000fe2000bf05300 */
[----:B-1----:R-:W-:Y:S02]  /*1c680*/  @P2 IMAD.WIDE R6, R19, 0x4, R6 ;  /* 0x0000000413062825 */ /* 0x002fe400078e0206 */
[----:B------:R-:W-:Y:S01]  /*1c690*/  ULDC UR5, c[0x0][0x2f0] ;  /* 0x0000bc0000057ab9 */ /* 0x000fe20000000800 */
[----:B------:R-:W-:Y:S02]  /*1c6a0*/  USEL UR4, UR4, 0x1, UP0 ;  /* 0x0000000104047887 */ /* 0x000fe40008000000 */
[----:B------:R0:W5:Y:S02]  /*1c6b0*/  @P2 LDG.E R29, desc[UR52][R6.64] ;  /* 0x00000034061d2981 */ /* 0x000164000c1e1900 */
[----:B------:R-:W-:-:S03]  /*1c6c0*/  UIMAD UR4, UR4, UR5, URZ ;  /* 0x00000005040472a4 */ /* 0x000fc6000f8e023f */
[----:B------:R-:W-:Y:S02]  /*1c6d0*/  ULDC UR5, c[0x0][0x348] ;  /* 0x0000d20000057ab9 */ /* 0x000fe40000000800 */
[----:B0-----:R-:W-:Y:S02]  /*1c6e0*/  IMAD.U32 R7, RZ, RZ, UR5 ;  /* 0x00000005ff077e24 */ /* 0x001fe4000f8e00ff */
[----:B------:R-:W-:Y:S01]  /*1c6f0*/  IMAD.U32 R6, RZ, RZ, UR4 ;  /* 0x00000004ff067e24 */ /* 0x000fe2000f8e00ff */
[----:B---3--:R0:W-:Y:S04]  /*1c700*/  STL [R1+0x2c], R9 ;  /* 0x00002c0901007387 */ /* 0x0081e80000100800 */
[----:B--2---:R0:W-:Y:S01]  /*1c710*/  STL [R1+0x8], R8 ;  /* 0x0000080801007387 */ /* 0x0041e20000100800 */
[----:B------:R-:W-:Y:S05]  /*1c720*/  @P2 BRA `(.L_x_1586) ;  /* 0x0000000000102947 */ /* 0x000fea0003800000 */
[----:B------:R-:W-:Y:S05]  /*1c730*/  @!P0 BRA `(.L_x_1586) ;  /* 0x00000000000c8947 */ /* 0x000fea0003800000 */
[----:B-----5:R-:W2:Y:S04]  /*1c740*/  LDG.E R29, desc[UR52][R4.64] ;  /* 0x00000034041d7981 */ /* 0x020ea8000c1e1900 */
[----:B------:R-:W2:Y:S02]  /*1c750*/  LDG.E R4, desc[UR52][R4.64+0x4] ;  /* 0x0000043404047981 */ /* 0x000ea4000c1e1900 */
[----:B--2---:R-:W-:-:S07]  /*1c760*/  IMAD.IADD R29, R4, 0x1, -R29 ;  /* 0x00000001041d7824 */ /* 0x004fce00078e0a1d */
.L_x_1586:
        /* <DEDUP_REMOVED lines=8> */
.L_x_1587:
[----:B------:R-:W-:Y:S02]  /*1c7f0*/  ULDC.64 UR4, c[0x0][0xa08] ;  /* 0x0002820000047ab9 */ /* 0x000fe40000000a00 */
[----:B------:R-:W-:-:S04]  /*1c800*/  ISETP.NE.U32.AND P0, PT, RZ, UR4, PT ;  /* 0x00000004ff007c0c */ /* 0x000fc8000bf05070 */
[----:B------:R-:W-:-:S13]  /*1c810*/  ISETP.NE.AND.EX P0, PT, RZ, UR5, PT, P0 ;  /* 0x00000005ff007c0c */ /* 0x000fda000bf05300 */
[----:B------:R-:W-:Y:S05]  /*1c820*/  @!P0 BRA `(.L_x_1588) ;  /* 0x0000000000148947 */ /* 0x000fea0003800000 */
[----:B------:R-:W1:Y:S02]  /*1c830*/  LDC.64 R4, c[0x0][0xa08] ;  /* 0x00028200ff047b82 */ /* 0x000e640000000a00 */
[----:B-1----:R-:W-:-:S05]  /*1c840*/  IMAD.WIDE R4, R19, 0x4, R4 ;  /* 0x0000000413047825 */ /* 0x002fca00078e0204 */
[----:B------:R-:W2:Y:S04]  /*1c850*/  LDG.E R6, desc[UR52][R4.64] ;  /* 0x0000003404067981 */ /* 0x000ea8000c1e1900 */
[----:B------:R-:W2:Y:S02]  /*1c860*/  LDG.E R4, desc[UR52][R4.64+0x4] ;  /* 0x0000043404047981 */ /* 0x000ea4000c1e1900 */
[----:B--2---:R-:W-:-:S07]  /*1c870*/  IMAD.IADD R6, R4, 0x1, -R6 ;  /* 0x0000000104067824 */ /* 0x004fce00078e0a06 */
.L_x_1588:
[----:B-1----:R-:W2:Y:S04]  /*1c880*/  @P1 LDG.E R4, desc[UR52][R2.64] ;  /* 0x0000003402041981 */ /* 0x002ea8000c1e1900 */
[----:B------:R1:W2:Y:S01]  /*1c890*/  @P1 LDG.E R5, desc[UR52][R2.64+0x4] ;  /* 0x0000043402051981 */ /* 0x0002a2000c1e1900 */
[----:B------:R-:W-:Y:S02]  /*1c8a0*/  IMAD R28, R17, 0xc0, RZ ;  /* 0x000000c0111c7824 */ /* 0x000fe400078e02ff */
[----:B-----5:R-:W-:Y:S02]  /*1c8b0*/  IMAD.IADD R6, R6, 0x1, -R9 ;  /* 0x0000000106067824 */ /* 0x020fe400078e0a09 */
[----:B0-----:R-:W-:Y:S01]  /*1c8c0*/  VIADD R8, R28, 0xbf ;  /* 0x000000bf1c087836 */ /* 0x001fe20000000000 */
[----:B-1----:R-:W0:Y:S02]  /*1c8d0*/  LDC R2, c[0x0][0x448] ;  /* 0x00011200ff027b82 */ /* 0x002e240000000800 */
[----:B0-----:R-:W-:-:S13]  /*1c8e0*/  ISETP.NE.AND P2, PT, R2, 0x1, PT ;  /* 0x000000010200780c */ /* 0x001fda0003f45270 */
[----:B------:R-:W0:Y:S08]  /*1c8f0*/  @P2 LDC R3, c[0x0][0x44c] ;  /* 0x00011300ff032b82 */ /* 0x000e300000000800 */
[----:B------:R-:W1:Y:S01]  /*1c900*/  @P2 LDC R2, c[0x0][0x450] ;  /* 0x00011400ff022b82 */ /* 0x000e620000000800 */
[----:B0-----:R-:W-:-:S05]  /*1c910*/  @P2 IMAD.HI.U32 R3, R8, R3, RZ ;  /* 0x0000000308032227 */ /* 0x001fca00078e00ff */
[----:B-1----:R-:W-:Y:S01]  /*1c920*/  @P2 SHF.R.U32.HI R8, RZ, R2, R3 ;  /* 0x00000002ff082219 */ /* 0x002fe20000011603 */
[----:B--2---:R-:W-:-:S04]  /*1c930*/  @P1 IMAD.IADD R7, R5, 0x1, -R4 ;  /* 0x0000000105071824 */ /* 0x004fc800078e0a04 */
[----:B------:R-:W-:-:S04]  /*1c940*/  IMAD.IADD R10, R6, 0x1, R7 ;  /* 0x00000001060a7824 */ /* 0x000fc800078e0207 */
[C---:B------:R-:W-:Y:S01]  /*1c950*/  VIADD R21, R10.reuse, 0x7f ;  /* 0x0000007f0a157836 */ /* 0x040fe20000000000 */
[----:B------:R0:W-:Y:S01]  /*1c960*/  STL [R1+0x24], R10 ;  /* 0x0000240a01007387 */ /* 0x0001e20000100800 */
[----:B------:R-:W-:-:S03]  /*1c970*/  IADD3 R17, R10, 0x1, -R29 ;  /* 0x000000010a117810 */ /* 0x000fc60007ffe81d */
[----:B------:R-:W-:Y:S02]  /*1c980*/  SHF.R.S32.HI R2, RZ, 0x1f, R21 ;  /* 0x0000001fff027819 */ /* 0x000fe40000011415 */
[----:B------:R-:W-:Y:S02]  /*1c990*/  IMAD.IADD R8, R17, 0x1, R8 ;  /* 0x0000000111087824 */ /* 0x000fe400078e0208 */
[----:B------:R-:W-:Y:S02]  /*1c9a0*/  LEA.HI R21, R2, R21, RZ, 0x7 ;  /* 0x0000001502157211 */ /* 0x000fe400078f38ff */
[----:B------:R-:W1:Y:S02]  /*1c9b0*/  LDC.64 R2, c[0x0][0x9e0] ;  /* 0x00027800ff027b82 */ /* 0x000e640000000a00 */
[----:B------:R-:W-:Y:S02]  /*1c9c0*/  SHF.R.S32.HI R21, RZ, 0x7, R21 ;  /* 0x00000007ff157819 */ /* 0x000fe40000011415 */
[----:B-1----:R-:W-:Y:S01]  /*1c9d0*/  ISETP.GE.AND P3, PT, R3, 0x1, PT ;  /* 0x000000010300780c */ /* 0x002fe20003f66270 */
[----:B------:R-:W-:-:S12]  /*1c9e0*/  IMAD.IADD R2, R8, 0x1, R2 ;  /* 0x0000000108027824 */ /* 0x000fd800078e0202 */
[----:B0-----:R-:W-:Y:S05]  /*1c9f0*/  @!P3 BRA `(.L_x_1589) ;  /* 0x000000000048b947 */ /* 0x001fea0003800000 */
        /* <DEDUP_REMOVED lines=11> */
.L_x_1591:
[----:B------:R-:W-:-:S13]  /*1cab0*/  ISETP.NE.AND P0, PT, R3, 0x1, PT ;  /* 0x000000010300780c */ /* 0x000fda0003f05270 */
[----:B------:R-:W0:Y:S02]  /*1cac0*/  @P0 LDC.64 R4, c[0x0][0x9e8] ;  /* 0x00027a00ff040b82 */ /* 0x000e240000000a00 */
[----:B0-----:R-:W-:-:S05]  /*1cad0*/  @P0 IMAD.HI.U32 R4, R9, R4, RZ ;  /* 0x0000000409040227 */ /* 0x001fca00078e00ff */
[----:B------:R-:W-:-:S07]  /*1cae0*/  @P0 SHF.R.U32.HI R9, RZ, R5, R4 ;  /* 0x00000005ff090219 */ /* 0x000fce0000011604 */
.L_x_1592:
[----:B------:R-:W-:Y:S05]  /*1caf0*/  BSYNC B0 ;  /* 0x0000000000007941 */ /* 0x000fea0003800000 */
.L_x_1590:
[----:B------:R-:W-:-:S05]  /*1cb00*/  IMAD R9, R9, R3, R3 ;  /* 0x0000000309097224 */ /* 0x000fca00078e0203 */
[----:B------:R-:W-:-:S07]  /*1cb10*/  VIMNMX R2, R2, R9, PT ;  /* 0x0000000902027248 */ /* 0x000fce0003fe0100 */
.L_x_1589:
        /* <DEDUP_REMOVED lines=20> */
.L_x_1595:
[----:B------:R-:W-:-:S13]  /*1cc60*/  ISETP.NE.AND P0, PT, R3, 0x1, PT ;  /* 0x000000010300780c */ /* 0x000fda0003f05270 */
[----:B------:R-:W0:Y:S02]  /*1cc70*/  @P0 LDC.64 R4, c[0x0][0x9e8] ;  /* 0x00027a00ff040b82 */ /* 0x000e240000000a00 */
[----:B0-----:R-:W-:-:S05]  /*1cc80*/  @P0 IMAD.HI.U32 R4, R9, R4, RZ ;  /* 0x0000000409040227 */ /* 0x001fca00078e00ff */
[----:B------:R-:W-:-:S07]  /*1cc90*/  @P0 SHF.R.U32.HI R9, RZ, R5, R4 ;  /* 0x00000005ff090219 */ /* 0x000fce0000011604 */
.L_x_1596:
[----:B------:R-:W-:Y:S05]  /*1cca0*/  BSYNC B0 ;  /* 0x0000000000007941 */ /* 0x000fea0003800000 */
.L_x_1594:
[----:B------:R-:W-:-:S05]  /*1ccb0*/  IMAD R3, R9, R3, RZ ;  /* 0x0000000309037224 */ /* 0x000fca00078e02ff */
[----:B------:R-:W-:-:S07]  /*1ccc0*/  VIMNMX R8, R8, R3, !PT ;  /* 0x0000000308087248 */ /* 0x000fce0007fe0100 */
.L_x_1593:
[----:B------:R-:W-:Y:S01]  /*1ccd0*/  VIADD R2, R2, 0x7f ;  /* 0x0000007f02027836 */ /* 0x000fe20000000000 */
[----:B------:R-:W-:Y:S04]  /*1cce0*/  BSSY B0, `(.L_x_1597) ;  /* 0x000015d000007945 */ /* 0x000fe80003800000 */
[----:B------:R-:W-:-:S04]  /*1ccf0*/  SHF.R.S32.HI R3, RZ, 0x1f, R2 ;  /* 0x0000001fff037819 */ /* 0x000fc80000011402 */
[----:B------:R-:W-:Y:S02]  /*1cd00*/  LEA.HI R3, R3, R2, RZ, 0x7 ;  /* 0x0000000203037211 */ /* 0x000fe400078f38ff */
[----:B------:R-:W-:Y:S02]  /*1cd10*/  SHF.R.S32.HI R2, RZ, 0x1f, R8 ;  /* 0x0000001fff027819 */ /* 0x000fe40000011408 */
[----:B------:R-:W-:Y:S02]  /*1cd20*/  SHF.R.S32.HI R3, RZ, 0x7, R3 ;  /* 0x00000007ff037819 */ /* 0x000fe40000011403 */
[----:B------:R-:W-:Y:S02]  /*1cd30*/  LEA.HI R2, R2, R8, RZ, 0x7 ;  /* 0x0000000802027211 */ /* 0x000fe400078f38ff */
[----:B------:R-:W-:Y:S02]  /*1cd40*/  VIMNMX R3, R21, R3, PT ;  /* 0x0000000315037248 */ /* 0x000fe40003fe0100 */
[----:B------:R-:W-:-:S03]  /*1cd50*/  SHF.R.S32.HI R2, RZ, 0x7, R2 ;  /* 0x00000007ff027819 */ /* 0x000fc60000011402 */
[----:B------:R-:W-:Y:S01]  /*1cd60*/  IMAD R3, R3, 0x80, -R6 ;  /* 0x0000008003037824 */ /* 0x000fe200078e0a06 */
[----:B------:R-:W-:-:S04]  /*1cd70*/  VIMNMX R2, RZ, R2, !PT ;  /* 0x00000002ff027248 */ /* 0x000fc80007fe0100 */
[----:B------:R-:W-:Y:S01]  /*1cd80*/  VIMNMX R3, R3, R7, PT ;  /* 0x0000000703037248 */ /* 0x000fe20003fe0100 */
[----:B------:R-:W-:-:S05]  /*1cd90*/  IMAD R2, R2, 0x80, -R6 ;  /* 0x0000008002027824 */ /* 0x000fca00078e0a06 */
[----:B------:R-:W-:-:S04]  /*1cda0*/  VIMNMX R4, RZ, R2, !PT ;  /* 0x00000002ff047248 */ /* 0x000fc80007fe0100 */
[----:B------:R-:W-:Y:S02]  /*1cdb0*/  ISETP.GT.AND P0, PT, R3, R4, PT ;  /* 0x000000040300720c */ /* 0x000fe40003f04270 */
[----:B------:R-:W-:-:S11]  /*1cdc0*/  SHF.R.U32.HI R4, RZ, 0x7, R4 ;  /* 0x00000007ff047819 */ /* 0x000fd60000011604 */
[----:B------:R-:W-:-:S05]  /*1cdd0*/  @P0 VIADD R2, R3, 0x7f ;  /* 0x0000007f03020836 */ /* 0x000fca0000000000 */
[----:B------:R-:W-:-:S04]  /*1cde0*/  @P0 SHF.R.S32.HI R3, RZ, 0x1f, R2 ;  /* 0x0000001fff030819 */ /* 0x000fc80000011402 */
        /* <DEDUP_REMOVED lines=13> */
.L_x_1756:
[----:B-1----:R-:W-:Y:S02]  /*1cec0*/  ISETP.NE.AND P0, PT, R14, RZ, PT ;  /* 0x000000ff0e00720c */ /* 0x002fe40003f05270 */
[----:B------:R-:W-:-:S11]  /*1ced0*/  PLOP3.LUT P6, PT, PT, PT, PT, 0x8, 0x0 ;  /* 0x000000000000781c */ /* 0x000fd60003fce170 */
[----:B------:R-:W-:Y:S05]  /*1cee0*/  @P0 BRA `(.L_x_1600) ;  /* 0x00000000000c0947 */ /* 0x000fea0003800000 */
[----:B------:R-:W-:-:S03]  /*1cef0*/  UMOV UR4, 0xffffffff ;  /* 0xffffffff00047882 */ /* 0x000fc60000000000 */
[----:B------:R-:W-:Y:S05]  /*1cf00*/  BRA.DIV UR4, `(.L_x_1601) ;  /* 0x0000006a04fc7947 */ /* 0x000fea000b800000 */
[----:B------:R-:W-:-:S13]  /*1cf10*/  ELECT P6, URZ, PT ;  /* 0x00000000003f782f */ /* 0x000fda00038c0000 */
.L_x_1600:
        /* <DEDUP_REMOVED lines=9> */
.L_x_1759:
[----:B------:R-:W-:Y:S05]  /*1cfb0*/  BSYNC B1 ;  /* 0x0000000000017941 */ /* 0x000fea0003800000 */
.L_x_1602:
        /* <DEDUP_REMOVED lines=11> */
.L_x_1760:
[----:B------:R-:W-:Y:S05]  /*1d070*/  BSYNC B2 ;  /* 0x0000000000027941 */ /* 0x000fea0003800000 */
.L_x_1606:
        /* <DEDUP_REMOVED lines=9> */
.L_x_1609:
[----:B------:R-:W-:Y:S05]  /*1d110*/  BSYNC B2 ;  /* 0x0000000000027941 */ /* 0x000fea0003800000 */
.L_x_1608:
        /* <DEDUP_REMOVED lines=12> */
.L_x_1610:
        /* <DEDUP_REMOVED lines=16> */
.L_x_1611:
        /* <DEDUP_REMOVED lines=16> */
.L_x_1612:
        /* <DEDUP_REMOVED lines=13> */
.L_x_1761:
[----:B------:R-:W-:Y:S05]  /*1d4b0*/  BSYNC B2 ;  /* 0x0000000000027941 */ /* 0x000fea0003800000 */
.L_x_1613:
        /* <DEDUP_REMOVED lines=11> */
.L_x_1616:
[----:B------:R-:W-:Y:S05]  /*1d570*/  BSYNC B2 ;  /* 0x0000000000027941 */ /* 0x000fea0003800000 */
.L_x_1615:
        /* <DEDUP_REMOVED lines=8> */
.L_x_1617:
        /* <DEDUP_REMOVED lines=15> */
.L_x_1618:
        /* <DEDUP_REMOVED lines=15> */
.L_x_1619:
        /* <DEDUP_REMOVED lines=10> */
.L_x_1605:
[----:B------:R-:W-:Y:S05]  /*1d880*/  BSYNC B1 ;  /* 0x0000000000017941 */ /* 0x000fea0003800000 */
.L_x_1604:
[----:B0-----:R-:W2:Y:S01]  /*1d890*/  LDL.LU R5, [R1+0x4] ;  /* 0x0000040001057983 */ /* 0x001ea20000300800 */
[----:B------:R-:W-:Y:S01]  /*1d8a0*/  VIADD R27, R27, 0x1 ;  /* 0x000000011b1b7836 */ /* 0x000fe20000000000 */
[----:B------:R-:W-:Y:S01]  /*1d8b0*/  PLOP3.LUT P0, PT, PT, PT, PT, 0x8, 0x0 ;  /* 0x000000000000781c */ /* 0x000fe20003f0e170 */
[----:B------:R-:W-:-:S03]  /*1d8c0*/  VIADD R9, R3, 0xfffffffe ;  /* 0xfffffffe03097836 */ /* 0x000fc60000000000 */
[----:B------:R-:W-:Y:S02]  /*1d8d0*/  ISETP.NE.AND P1, PT, R27, 0x2, PT ;  /* 0x000000021b00780c */ /* 0x000fe40003f25270 */
[----:B------:R-:W-:Y:S02]  /*1d8e0*/  ISETP.GE.AND P2, PT, R9, R4, PT ;  /* 0x000000040900720c */ /* 0x000fe40003f46270 */
[----:B------:R-:W-:Y:S02]  /*1d8f0*/  SEL R3, RZ, 0x1, P1 ;  /* 0x00000001ff037807 */ /* 0x000fe40000800000 */
[----:B------:R-:W-:Y:S02]  /*1d900*/  SEL R27, R27, RZ, P1 ;  /* 0x000000ff1b1b7207 */ /* 0x000fe40000800000 */
[----:B--2---:R-:W-:-:S05]  /*1d910*/  LOP3.LUT R5, R5, R3, RZ, 0x3c, !PT ;  /* 0x0000000305057212 */ /* 0x004fca00078e3cff */
[----:B------:R0:W-:Y:S02]  /*1d920*/  STL [R1+0x4], R5 ;  /* 0x0000040501007387 */ /* 0x0001e40000100800 */
[----:B------:R-:W-:Y:S05]  /*1d930*/  @!P2 BRA `(.L_x_1598) ;  /* 0x00000008005ca947 */ /* 0x000fea0003800000 */
.L_x_1636:
        /* <DEDUP_REMOVED lines=12> */
.L_x_1762:
[----:B------:R-:W-:Y:S05]  /*1da00*/  BSYNC B2 ;  /* 0x0000000000027941 */ /* 0x000fea0003800000 */
.L_x_1622:
        /* <DEDUP_REMOVED lines=9> */
.L_x_1625:
[----:B------:R-:W-:Y:S05]  /*1daa0*/  BSYNC B2 ;  /* 0x0000000000027941 */ /* 0x000fea0003800000 */
.L_x_1624:
        /* <DEDUP_REMOVED lines=11> */
.L_x_1626:
        /* <DEDUP_REMOVED lines=16> */
.L_x_1627:
        /* <DEDUP_REMOVED lines=16> */
.L_x_1628:
        /* <DEDUP_REMOVED lines=13> */
.L_x_1763:
[----:B------:R-:W-:Y:S05]  /*1de30*/  BSYNC B2 ;  /* 0x0000000000027941 */ /* 0x000fea0003800000 */
.L_x_1629:
        /* <DEDUP_REMOVED lines=11> */
.L_x_1632:
[----:B------:R-:W-:Y:S05]  /*1def0*/  BSYNC B2 ;  /* 0x0000000000027941 */ /* 0x000fea0003800000 */
.L_x_1631:
        /* <DEDUP_REMOVED lines=8> */
.L_x_1633:
        /* <DEDUP_REMOVED lines=15> */
.L_x_1634:
        /* <DEDUP_REMOVED lines=15> */
.L_x_1635:
        /* <DEDUP_REMOVED lines=10> */
.L_x_1621:
[----:B------:R-:W-:Y:S05]  /*1e200*/  BSYNC B1 ;  /* 0x0000000000017941 */ /* 0x000fea0003800000 */
.L_x_1620:
        /* <DEDUP_REMOVED lines=10> */
.L_x_1598:
[----:B------:R-:W-:Y:S05]  /*1e2b0*/  BSYNC B0 ;  /* 0x0000000000007941 */ /* 0x000fea0003800000 */
.L_x_1597:
[----:B------:R-:W2:Y:S01]  /*1e2c0*/  LDC R0, c[0x0][0x448] ;  /* 0x00011200ff007b82 */ /* 0x000ea20000000800 */
[----:B------:R-:W-:Y:S01]  /*1e2d0*/  VIADD R2, R28, 0xbf ;  /* 0x000000bf1c027836 */ /* 0x000fe20000000000 */
[----:B------:R-:W-:Y:S06]  /*1e2e0*/  @!P0 WARPSYNC.ALL ;  /* 0x0000000000008948 */ /* 0x000fec0003800000 */
[----:B------:R-:W-:Y:S01]  /*1e2f0*/  @!P0 BAR.SYNC.DEFER_BLOCKING 0xc, 0x200 ;  /* 0x0308000000008b1d */ /* 0x000fe20000010000 */
[----:B--2---:R-:W-:-:S13]  /*1e300*/  ISETP.NE.AND P1, PT, R0, 0x1, PT ;  /* 0x000000010000780c */ /* 0x004fda0003f25270 */
[----:B------:R-:W2:Y:S08]  /*1e310*/  @P1 LDC R3, c[0x0][0x44c] ;  /* 0x00011300ff031b82 */ /* 0x000eb00000000800 */
[----:B------:R-:W3:Y:S01]  /*1e320*/  @P1 LDC R0, c[0x0][0x450] ;  /* 0x00011400ff001b82 */ /* 0x000ee20000000800 */
[----:B--2---:R-:W-:-:S05]  /*1e330*/  @P1 IMAD.HI.U32 R3, R2, R3, RZ ;  /* 0x0000000302031227 */ /* 0x004fca00078e00ff */
[----:B---3--:R-:W-:-:S05]  /*1e340*/  @P1 SHF.R.U32.HI R2, RZ, R0, R3 ;  /* 0x00000000ff021219 */ /* 0x008fca0000011603 */
[----:B------:R-:W-:Y:S02]  /*1e350*/  IMAD.IADD R17, R17, 0x1, R2 ;  /* 0x0000000111117824 */ /* 0x000fe400078e0202 */
[----:B------:R-:W2:Y:S02]  /*1e360*/  LDC.64 R2, c[0x0][0x9e0] ;  /* 0x00027800ff027b82 */ /* 0x000ea40000000a00 */
[----:B--2---:R-:W-:Y:S01]  /*1e370*/  ISETP.GE.AND P2, PT, R3, 0x1, PT ;  /* 0x000000010300780c */ /* 0x004fe20003f46270 */
[----:B------:R-:W-:-:S12]  /*1e380*/  IMAD.IADD R2, R17, 0x1, R2 ;  /* 0x0000000111027824 */ /* 0x000fd800078e0202 */
[----:B------:R-:W-:Y:S05]  /*1e390*/  @!P2 BRA `(.L_x_1637) ;  /* 0x000000000048a947 */ /* 0x000fea0003800000 */
[C---:B------:R-:W-:Y:S01]  /*1e3a0*/  ISETP.GT.AND P0, PT, R17.reuse, RZ, PT ;  /* 0x000000ff1100720c */ /* 0x040fe20003f04270 */
[----:B------:R-:W-:Y:S01]  /*1e3b0*/  BSSY B0, `(.L_x_1638) ;  /* 0x000000e000007945 */ /* 0x000fe20003800000 */
[----:B------:R-:W-:-:S11]  /*1e3c0*/  VIADD R0, R17, 0xffffffff ;  /* 0xffffffff11007836 */ /* 0x000fd60000000000 */
[----:B------:R-:W-:Y:S05]  /*1e3d0*/  @P0 BRA `(.L_x_1639) ;  /* 0x00000000001c0947 */ /* 0x000fea0003800000 */
[----:B------:R-:W-:Y:S01]  /*1e3e0*/  ISETP.NE.AND P0, PT, R3, 0x1, PT ;  /* 0x000000010300780c */ /* 0x000fe20003f05270 */
[----:B------:R-:W-:-:S12]  /*1e3f0*/  IMAD.MOV R0, RZ, RZ, -R17 ;  /* 0x000000ffff007224 */ /* 0x000fd800078e0a11 */
[----:B0-----:R-:W0:Y:S02]  /*1e400*/  @P0 LDC.64 R4, c[0x0][0x9e8] ;  /* 0x00027a00ff040b82 */ /* 0x001e240000000a00 */
[----:B0-----:R-:W-:-:S05]  /*1e410*/  @P0 IMAD.HI.U32 R4, R0, R4, RZ ;  /* 0x0000000400040227 */ /* 0x001fca00078e00ff */
[----:B------:R-:W-:-:S04]  /*1e420*/  @P0 SHF.R.U32.HI R0, RZ, R5, R4 ;  /* 0x00000005ff000219 */ /* 0x000fc80000011604 */
[----:B------:R-:W-:Y:S01]  /*1e430*/  LOP3.LUT R0, RZ, R0, RZ, 0x33, !PT ;  /* 0x00000000ff007212 */ /* 0x000fe200078e33ff */
[----:B------:R-:W-:Y:S06]  /*1e440*/  BRA `(.L_x_1640) ;  /* 0x0000000000107947 */ /* 0x000fec0003800000 */
.L_x_1639:
[----:B------:R-:W-:-:S13]  /*1e450*/  ISETP.NE.AND P0, PT, R3, 0x1, PT ;  /* 0x000000010300780c */ /* 0x000fda0003f05270 */
[----:B0-----:R-:W0:Y:S02]  /*1e460*/  @P0 LDC.64 R4, c[0x0][0x9e8] ;  /* 0x00027a00ff040b82 */ /* 0x001e240000000a00 */
[----:B0-----:R-:W-:-:S05]  /*1e470*/  @P0 IMAD.HI.U32 R4, R0, R4, RZ ;  /* 0x0000000400040227 */ /* 0x001fca00078e00ff */
[----:B------:R-:W-:-:S07]  /*1e480*/  @P0 SHF.R.U32.HI R0, RZ, R5, R4 ;  /* 0x00000005ff000219 */ /* 0x000fce0000011604 */
.L_x_1640:
[----:B------:R-:W-:Y:S05]  /*1e490*/  BSYNC B0 ;  /* 0x0000000000007941 */ /* 0x000fea0003800000 */
.L_x_1638:
[----:B------:R-:W-:-:S05]  /*1e4a0*/  IMAD R0, R0, R3, R3 ;  /* 0x0000000300007224 */ /* 0x000fca00078e0203 */
[----:B------:R-:W-:-:S07]  /*1e4b0*/  VIMNMX R2, R2, R0, PT ;  /* 0x0000000002027248 */ /* 0x000fce0003fe0100 */
.L_x_1637:
[----:B------:R-:W-:Y:S01]  /*1e4c0*/  VIADD R2, R2, 0x7f ;  /* 0x0000007f02027836 */ /* 0x000fe20000000000 */
[----:B------:R-:W-:Y:S01]  /*1e4d0*/  ULDC UR4, c[0x0][0x9dc] ;  /* 0x0002770000047ab9 */ /* 0x000fe20000000800 */
[----:B------:R-:W-:-:S03]  /*1e4e0*/  IMAD.MOV.U32 R4, RZ, RZ, R28 ;  /* 0x000000ffff047224 */ /* 0x000fc600078e001c */
[----:B------:R-:W-:-:S04]  /*1e4f0*/  SHF.R.S32.HI R0, RZ, 0x1f, R2 ;  /* 0x0000001fff007819 */ /* 0x000fc80000011402 */
[----:B------:R-:W-:Y:S02]  /*1e500*/  LEA.HI R0, R0, R2, RZ, 0x7 ;  /* 0x0000000200007211 */ /* 0x000fe400078f38ff */
[----:B------:R-:W2:Y:S02]  /*1e510*/  @P1 LDC R2, c[0x0][0x44c] ;  /* 0x00011300ff021b82 */ /* 0x000ea40000000800 */
[----:B------:R-:W-:-:S04]  /*1e520*/  SHF.R.S32.HI R0, RZ, 0x7, R0 ;  /* 0x00000007ff007819 */ /* 0x000fc80000011400 */
[----:B------:R-:W-:Y:S02]  /*1e530*/  VIMNMX R26, R21, R0, PT ;  /* 0x00000000151a7248 */ /* 0x000fe40003fe0100 */
[----:B------:R-:W3:Y:S03]  /*1e540*/  @P1 LDC R0, c[0x0][0x450] ;  /* 0x00011400ff001b82 */ /* 0x000ee60000000800 */
[----:B------:R4:W-:Y:S01]  /*1e550*/  STL [R1+0x44], R26 ;  /* 0x0000441a01007387 */ /* 0x0009e20000100800 */
[----:B--2---:R-:W-:-:S05]  /*1e560*/  @P1 IMAD.HI.U32 R2, R28, R2, RZ ;  /* 0x000000021c021227 */ /* 0x004fca00078e00ff */
[----:B---3--:R-:W-:-:S05]  /*1e570*/  @P1 SHF.R.U32.HI R4, RZ, R0, R2 ;  /* 0x00000000ff041219 */ /* 0x008fca0000011602 */
[----:B------:R-:W-:-:S04]  /*1e580*/  IMAD.IADD R2, R20, 0x1, R4 ;  /* 0x0000000114027824 */ /* 0x000fc800078e0204 */
[----:B------:R-:W-:Y:S01]  /*1e590*/  VIADD R0, R2, -UR4 ;  /* 0x8000000402007c36 */ /* 0x000fe20008000000 */
[----:B----4-:R-:W-:Y:S06]  /*1e5a0*/  @!P2 BRA `(.L_x_1641) ;  /* 0x000000000044a947 */ /* 0x010fec0003800000 */
[----:B------:R-:W-:Y:S01]  /*1e5b0*/  ISETP.GT.AND P0, PT, R2, -0x1, PT ;  /* 0xffffffff0200780c */ /* 0x000fe20003f04270 */
[----:B------:R-:W-:-:S12]  /*1e5c0*/  BSSY B0, `(.L_x_1642) ;  /* 0x000000d000007945 */ /* 0x000fd80003800000 */
[----:B------:R-:W-:Y:S05]  /*1e5d0*/  @P0 BRA `(.L_x_1643) ;  /* 0x00000000001c0947 */ /* 0x000fea0003800000 */
[----:B------:R-:W-:Y:S02]  /*1e5e0*/  ISETP.NE.AND P0, PT, R3, 0x1, PT ;  /* 0x000000010300780c */ /* 0x000fe40003f05270 */
[----:B------:R-:W-:-:S11]  /*1e5f0*/  LOP3.LUT R2, RZ, R2, RZ, 0x33, !PT ;  /* 0x00000002ff027212 */ /* 0x000fd600078e33ff */
[----:B0-----:R-:W0:Y:S02]  /*1e600*/  @P0 LDC.64 R4, c[0x0][0x9e8] ;  /* 0x00027a00ff040b82 */ /* 0x001e240000000a00 */
[----:B0-----:R-:W-:-:S05]  /*1e610*/  @P0 IMAD.HI.U32 R4, R2, R4, RZ ;  /* 0x0000000402040227 */ /* 0x001fca00078e00ff */
[----:B------:R-:W-:-:S04]  /*1e620*/  @P0 SHF.R.U32.HI R2, RZ, R5, R4 ;  /* 0x00000005ff020219 */ /* 0x000fc80000011604 */
[----:B------:R-:W-:Y:S01]  /*1e630*/  LOP3.LUT R2, RZ, R2, RZ, 0x33, !PT ;  /* 0x00000002ff027212 */ /* 0x000fe200078e33ff */
[----:B------:R-:W-:Y:S06]  /*1e640*/  BRA `(.L_x_1644) ;  /* 0x0000000000107947 */ /* 0x000fec0003800000 */
.L_x_1643:
[----:B------:R-:W-:-:S13]  /*1e650*/  ISETP.NE.AND P0, PT, R3, 0x1, PT ;  /* 0x000000010300780c */ /* 0x000fda0003f05270 */
[----:B0-----:R-:W0:Y:S02]  /*1e660*/  @P0 LDC.64 R4, c[0x0][0x9e8] ;  /* 0x00027a00ff040b82 */ /* 0x001e240000000a00 */
[----:B0-----:R-:W-:-:S05]  /*1e670*/  @P0 IMAD.HI.U32 R4, R2, R4, RZ ;  /* 0x0000000402040227 */ /* 0x001fca00078e00ff */
[----:B------:R-:W-:-:S07]  /*1e680*/  @P0 SHF.R.U32.HI R2, RZ, R5, R4 ;  /* 0x00000005ff020219 */ /* 0x000fce0000011604 */
.L_x_1644:
[----:B------:R-:W-:Y:S05]  /*1e690*/  BSYNC B0 ;  /* 0x0000000000007941 */ /* 0x000fea0003800000 */
.L_x_1642:
[----:B------:R-:W-:-:S05]  /*1e6a0*/  IMAD R3, R2, R3, RZ ;  /* 0x0000000302037224 */ /* 0x000fca00078e02ff */
[----:B------:R-:W-:-:S07]  /*1e6b0*/  VIMNMX R0, R0, R3, !PT ;  /* 0x0000000300007248 */ /* 0x000fce0007fe0100 */
.L_x_1641:
[----:B------:R-:W-:Y:S01]  /*1e6c0*/  SHF.R.S32.HI R3, RZ, 0x1f, R0 ;  /* 0x0000001fff037819 */ /* 0x000fe20000011400 */
[----:B------:R-:W-:Y:S03]  /*1e6d0*/  BSSY B7, `(.L_x_1645) ;  /* 0x0000354000077945 */ /* 0x000fe60003800000 */
[----:B------:R-:W-:-:S04]  /*1e6e0*/  LEA.HI R3, R3, R0, RZ, 0x7 ;  /* 0x0000000003037211 */ /* 0x000fc800078f38ff */
[----:B------:R-:W-:-:S04]  /*1e6f0*/  SHF.R.S32.HI R3, RZ, 0x7, R3 ;  /* 0x00000007ff037819 */ /* 0x000fc80000011403 */
[----:B------:R-:W-:-:S04]  /*1e700*/  VIMNMX R2, RZ, R3, !PT ;  /* 0x00000003ff027248 */ /* 0x000fc80007fe0100 */
[----:B------:R-:W-:Y:S01]  /*1e710*/  ISETP.GT.AND P0, PT, R26, R2, PT ;  /* 0x000000021a00720c */ /* 0x000fe20003f04270 */
[----:B------:R2:W-:-:S12]  /*1e720*/  STL [R1+0x28], R2 ;  /* 0x0000280201007387 */ /* 0x0005d80000100800 */
[----:B--2---:R-:W-:Y:S05]  /*1e730*/  @P0 BRA `(.L_x_1646) ;  /* 0x0000000000440947 */ /* 0x004fea0003800000 */
        /* <DEDUP_REMOVED lines=17> */
.L_x_1646:
        /* <DEDUP_REMOVED lines=20> */
.L_x_1649:
[----:B------:R-:W-:Y:S05]  /*1e990*/  BSYNC B6 ;  /* 0x0000000000067941 */ /* 0x000fea0003800000 */
.L_x_1648:
        /* <DEDUP_REMOVED lines=20> */
.L_x_1652:
        /* <DEDUP_REMOVED lines=15> */
.L_x_1651:
[----:B------:R-:W-:Y:S05]  /*1ebd0*/  BSYNC B6 ;  /* 0x0000000000067941 */ /* 0x000fea0003800000 */
.L_x_1650:
[----:B------:R-:W-:Y:S01]  /*1ebe0*/  ULDC.64 UR4, c[0x0][0x9f8] ;  /* 0x00027e0000047ab9 */ /* 0x000fe20000000a00 */
[----:B------:R-:W2:Y:S01]  /*1ebf0*/  LDL R20, [R1+0x24] ;  /* 0x0000240001147983 */ /* 0x000ea20000100800 */
[----:B------:R-:W-:-:S03]  /*1ec00*/  ISETP.NE.U32.AND P0, PT, RZ, UR4, PT ;  /* 0x00000004ff007c0c */ /* 0x000fc6000bf05070 */
[----:B------:R-:W3:Y:S01]  /*1ec10*/  LDL R17, [R1+0x2c] ;  /* 0x00002c0001117983 */ /* 0x000ee20000100800 */
[----:B------:R-:W-:Y:S01]  /*1ec20*/  ISETP.NE.AND.EX P0, PT, RZ, UR5, PT, P0 ;  /* 0x00000005ff007c0c */ /* 0x000fe2000bf05300 */
[----:B------:R-:W-:Y:S01]  /*1ec30*/  IMAD.MOV.U32 R8, RZ, RZ, R19 ;  /* 0x000000ffff087224 */ /* 0x000fe200078e0013 */
[----:B-1----:R-:W1:Y:S01]  /*1ec40*/  LDC R7, c[0x0][0x430] ;  /* 0x00010c00ff077b82 */ /* 0x002e620000000800 */
[----:B------:R-:W4:Y:S01]  /*1ec50*/  S2R R24, SR_TID.X ;  /* 0x0000000000187919 */ /* 0x000f220000002100 */
[----:B------:R-:W0:Y:S01]  /*1ec60*/  S2R R21, SR_TID.X ;  /* 0x0000000000157919 */ /* 0x000e220000002100 */
[----:B------:R-:W-:Y:S01]  /*1ec70*/  VIADD R26, R26, 0xffffffff ;  /* 0xffffffff1a1a7836 */ /* 0x000fe20000000000 */
[----:B------:R-:W-:-:S07]  /*1ec80*/  ULDC UR4, c[0x0][0x2f4] ;  /* 0x0000bd0000047ab9 */ /* 0x000fce0000000800 */
[----:B------:R-:W4:Y:S02]  /*1ec90*/  @P0 LDC.64 R2, c[0x0][0x9f8] ;  /* 0x00027e00ff020b82 */ /* 0x000f240000000a00 */
[----:B----4-:R-:W-:-:S05]  /*1eca0*/  @P0 IMAD.WIDE R2, R19, 0x4, R2 ;  /* 0x0000000413020825 */ /* 0x010fca00078e0202 */
[----:B------:R4:W4:Y:S01]  /*1ecb0*/  @P0 LDG.E R8, desc[UR52][R2.64] ;  /* 0x0000003402080981 */ /* 0x000922000c1e1900 */
[----:B-1----:R-:W-:Y:S01]  /*1ecc0*/  ISETP.NE.AND P1, PT, R7, 0x1, PT ;  /* 0x000000010700780c */ /* 0x002fe20003f25270 */
[----:B------:R-:W-:Y:S01]  /*1ecd0*/  IMAD.SHL.U32 R24, R24, 0x20, RZ ;  /* 0x0000002018187824 */ /* 0x000fe200078e00ff */
[----:B0-----:R-:W-:Y:S01]  /*1ece0*/  LOP3.LUT R21, R21, 0x7f, RZ, 0xc0, !PT ;  /* 0x0000007f15157812 */ /* 0x001fe200078ec0ff */
[----:B------:R-:W-:Y:S01]  /*1ecf0*/  IMAD.SHL.U32 R10, R26, 0x80, RZ ;  /* 0x000000801a0a7824 */ /* 0x000fe200078e00ff */
[----:B------:R-:W0:Y:S02]  /*1ed00*/  S2R R11, SR_TID.X ;  /* 0x00000000000b7919 */ /* 0x000e240000002100 */
[----:B------:R-:W-:Y:S02]  /*1ed10*/  SHF.R.U32.HI R21, RZ, 0x2, R21 ;  /* 0x00000002ff157819 */ /* 0x000fe40000011615 */
[----:B------:R-:W-:-:S04]  /*1ed20*/  LOP3.LUT R24, R24, 0x60, RZ, 0xc0, !PT ;  /* 0x0000006018187812 */ /* 0x000fc800078ec0ff */
[----:B------:R-:W-:Y:S01]  /*1ed30*/  LOP3.LUT R0, R10, R21, R24, 0xfe, !PT ;  /* 0x000000150a007212 */ /* 0x000fe200078efe18 */
[----:B------:R-:W1:Y:S08]  /*1ed40*/  @P1 LDC R4, c[0x0][0x434] ;  /* 0x00010d00ff041b82 */ /* 0x000e700000000800 */
[----:B------:R-:W4:Y:S01]  /*1ed50*/  @P1 LDC R5, c[0x0][0x438] ;  /* 0x00010e00ff051b82 */ /* 0x000f220000000800 */
[----:B------:R-:W-:Y:S01]  /*1ed60*/  LOP3.LUT R22, R22, 0xfffffff7, RZ, 0xc0, !PT ;  /* 0xfffffff716167812 */ /* 0x000fe200078ec0ff */
[----:B0-----:R-:W-:-:S05]  /*1ed70*/  IMAD.SHL.U32 R11, R11, 0x8, RZ ;  /* 0x000000080b0b7824 */ /* 0x001fca00078e00ff */
[----:B------:R-:W-:-:S04]  /*1ed80*/  LOP3.LUT R11, R11, 0x18, RZ, 0xc0, !PT ;  /* 0x000000180b0b7812 */ /* 0x000fc800078ec0ff */
[----:B------:R-:W-:Y:S01]  /*1ed90*/  LOP3.LUT R12, R11, 0x20, RZ, 0xfc, !PT ;  /* 0x000000200b0c7812 */ /* 0x000fe200078efcff */
[----:B------:R-:W-:Y:S01]  /*1eda0*/  UMOV UR5, 0xffffffff ;  /* 0xffffffff00057882 */ /* 0x000fe20000000000 */
[C---:B--2---:R-:W-:Y:S01]  /*1edb0*/  ISETP.GE.AND P0, PT, R0.reuse, R20, PT ;  /* 0x000000140000720c */ /* 0x044fe20003f06270 */
[----:B---3--:R-:W-:-:S04]  /*1edc0*/  IMAD.IADD R0, R0, 0x1, R17 ;  /* 0x0000000100007824 */ /* 0x008fc800078e0211 */
[----:B-1----:R-:W-:-:S04]  /*1edd0*/  @P1 IMAD.HI.U32 R4, R0, R4, RZ ;  /* 0x0000000400041227 */ /* 0x002fc800078e00ff */
[----:B------:R-:W-:-:S04]  /*1ede0*/  IMAD.MOV.U32 R6, RZ, RZ, R0 ;  /* 0x000000ffff067224 */ /* 0x000fc800078e0000 */
[----:B----4-:R-:W0:Y:S01]  /*1edf0*/  @!P0 LDC.64 R2, c[0x0][0x428] ;  /* 0x00010a00ff028b82 */ /* 0x010e220000000a00 */
[----:B------:R-:W-:-:S05]  /*1ee00*/  @P1 SHF.R.U32.HI R6, RZ, R5, R4 ;  /* 0x00000005ff061219 */ /* 0x000fca0000011604 */
[----:B------:R-:W-:-:S04]  /*1ee10*/  IMAD.MOV R4, RZ, RZ, -R6 ;  /* 0x000000ffff047224 */ /* 0x000fc800078e0a06 */
[----:B------:R-:W-:Y:S01]  /*1ee20*/  IMAD R4, R7, R4, R0 ;  /* 0x0000000407047224 */ /* 0x000fe200078e0200 */
[----:B------:R-:W-:Y:S02]  /*1ee30*/  @!P0 SHF.R.S32.HI R7, RZ, 0x1f, R6 ;  /* 0x0000001fff078819 */ /* 0x000fe40000011406 */
[----:B------:R-:W-:Y:S01]  /*1ee40*/  SHF.R.S32.HI R9, RZ, 0x1f, R8 ;  /* 0x0000001fff097819 */ /* 0x000fe20000011408 */
[CC--:B0-----:R-:W-:Y:S01]  /*1ee50*/  @!P0 IMAD.WIDE.U32 R6, R8.reuse, R2.reuse, R6 ;  /* 0x0000000208068225 */ /* 0x0c1fe200078e0006 */
[----:B------:R0:W-:Y:S03]  /*1ee60*/  STL [R1+0x10], R8 ;  /* 0x0000100801007387 */ /* 0x0001e60000100800 */
[----:B------:R-:W-:Y:S01]  /*1ee70*/  @!P0 IMAD R0, R9, R2, RZ ;  /* 0x0000000209008224 */ /* 0x000fe200078e02ff */
[----:B------:R1:W-:Y:S03]  /*1ee80*/  STL [R1+0x30], R9 ;  /* 0x0000300901007387 */ /* 0x0003e60000100800 */
[----:B------:R-:W-:-:S02]  /*1ee90*/  @!P0 IMAD R0, R8, R3, R0 ;  /* 0x0000000308008224 */ /* 0x000fc400078e0200 */
[----:B------:R-:W0:Y:S01]  /*1eea0*/  @!P0 LDC.64 R2, c[0x0][0x418] ;  /* 0x00010600ff028b82 */ /* 0x000e220000000a00 */
[----:B------:R-:W-:Y:S02]  /*1eeb0*/  IMAD.U32 R5, RZ, RZ, UR38 ;  /* 0x00000026ff057e24 */ /* 0x000fe4000f8e00ff */
[----:B------:R-:W-:-:S03]  /*1eec0*/  @!P0 IMAD.IADD R0, R7, 0x1, R0 ;  /* 0x0000000107008824 */ /* 0x000fc600078e0200 */
[----:B------:R-:W-:Y:S02]  /*1eed0*/  ISETP.NE.AND P2, PT, R5, 0x3, PT ;  /* 0x000000030500780c */ /* 0x000fe40003f45270 */
[----:B0-----:R-:W-:Y:S01]  /*1eee0*/  @!P0 LEA R8, P1, R6, R2, 0x2 ;  /* 0x0000000206088211 */ /* 0x001fe200078210ff */
[----:B------:R-:W-:-:S03]  /*1eef0*/  IMAD.MOV.U32 R2, RZ, RZ, RZ ;  /* 0x000000ffff027224 */ /* 0x000fc600078e00ff */
[----:B-1----:R-:W-:-:S05]  /*1ef00*/  @!P0 LEA.HI.X R9, R6, R3, R0, 0x2, P1 ;  /* 0x0000000306098211 */ /* 0x002fca00008f1400 */
[----:B------:R0:W5:Y:S01]  /*1ef10*/  @!P0 LDG.E R2, desc[UR52][R8.64] ;  /* 0x0000003408028981 */ /* 0x000162000c1e1900 */
[C---:B------:R-:W-:Y:S02]  /*1ef20*/  ISETP.GE.AND P0, PT, R11.reuse, UR4, PT ;  /* 0x000000040b007c0c */ /* 0x040fe4000bf06270 */
[----:B------:R-:W-:Y:S02]  /*1ef30*/  @P2 LOP3.LUT R22, R22, 0x8, RZ, 0xfc, !PT ;  /* 0x0000000816162812 */ /* 0x000fe400078efcff */
[----:B------:R-:W-:Y:S02]  /*1ef40*/  LOP3.LUT R11, R11, 0x40, RZ, 0xfc, !PT ;  /* 0x000000400b0b7812 */ /* 0x000fe400078efcff */
[----:B------:R-:W-:Y:S02]  /*1ef50*/  LOP3.LUT R22, R22, 0xfffffffb, RZ, 0xc0, !PT ;  /* 0xfffffffb16167812 */ /* 0x000fe400078ec0ff */
[----:B------:R-:W-:-:S05]  /*1ef60*/  ISETP.GE.AND P1, PT, R12, UR4, PT ;  /* 0x000000040c007c0c */ /* 0x000fca000bf26270 */
[----:B------:R-:W-:Y:S02]  /*1ef70*/  @P0 LOP3.LUT R22, R22, 0x4, RZ, 0xfc, !PT ;  /* 0x0000000416160812 */ /* 0x000fe400078efcff */
[----:B------:R-:W-:Y:S02]  /*1ef80*/  ISETP.GE.AND P0, PT, R11, UR4, PT ;  /* 0x000000040b007c0c */ /* 0x000fe4000bf06270 */
[----:B------:R-:W-:-:S04]  /*1ef90*/  LOP3.LUT R22, R22, 0xfffffffe, RZ, 0xc0, !PT ;  /* 0xfffffffe16167812 */ /* 0x000fc800078ec0ff */
[----:B------:R-:W-:-:S04]  /*1efa0*/  LOP3.LUT R22, R22, 0xfffffffd, RZ, 0xc0, !PT ;  /* 0xfffffffd16167812 */ /* 0x000fc800078ec0ff */
[----:B------:R-:W-:-:S04]  /*1efb0*/  @P1 LOP3.LUT R22, R22, 0x2, RZ, 0xfc, !PT ;  /* 0x0000000216161812 */ /* 0x000fc800078efcff */
[----:B------:R-:W-:Y:S01]  /*1efc0*/  @P0 LOP3.LUT R22, R22, 0x1, RZ, 0xfc, !PT ;  /* 0x0000000116160812 */ /* 0x000fe200078efcff */
[----:B0-----:R-:W-:Y:S06]  /*1efd0*/  BRA.DIV UR5, `(.L_x_1653) ;  /* 0x0000004e054c7947 */ /* 0x001fec000b800000 */
.L_x_1766:
[----:B------:R-:W-:-:S05]  /*1efe0*/  SHF.R.S32.HI R9, RZ, 0x1f, R18 ;  /* 0x0000001fff097819 */ /* 0x000fca0000011412 */
[----:B------:R0:W-:Y:S01]  /*1eff0*/  STL [R1+0xc], R9 ;  /* 0x00000c0901007387 */ /* 0x0001e20000100800 */
[----:B------:R-:W-:Y:S05]  /*1f000*/  @!P2 BRA `(.L_x_1654) ;  /* 0x000000000004a947 */ /* 0x000fea0003800000 */
[----:B------:R-:W-:Y:S01]  /*1f010*/  BPT.TRAP 0x1 ;  /* 0x000000040000795c */ /* 0x000fe20000300000 */
.L_x_1654:
        /* <DEDUP_REMOVED lines=26> */
.L_x_1767:
[----:B------:R-:W-:Y:S05]  /*1f1c0*/  BSYNC B0 ;  /* 0x0000000000007941 */ /* 0x000fea0003800000 */
.L_x_1655:
[----:B------:R-:W2:Y:S01]  /*1f1d0*/  LDL R7, [R1+0xc] ;  /* 0x00000c0001077983 */ /* 0x000ea20000100800 */
[----:B------:R-:W-:-:S03]  /*1f1e0*/  ULDC.64 UR4, c[0x0][0x300] ;  /* 0x0000c00000047ab9 */ /* 0x000fc60000000a00 */
[----:B------:R-:W3:Y:S04]  /*1f1f0*/  LDL R12, [R1+0x24] ;  /* 0x00002400010c7983 */ /* 0x000ee80000100800 */
[----:B------:R-:W4:Y:S01]  /*1f200*/  LDL R11, [R1+0x14] ;  /* 0x00001400010b7983 */ /* 0x000f220000100800 */
[----:B------:R-:W-:Y:S01]  /*1f210*/  IMAD R3, R3, UR4, RZ ;  /* 0x0000000403037c24 */ /* 0x000fe2000f8e02ff */
[----:B------:R-:W-:Y:S01]  /*1f220*/  LOP3.LUT P4, RZ, R22, 0x4, RZ, 0xc0, !PT ;  /* 0x0000000416ff7812 */ /* 0x000fe2000788c0ff */
[----:B------:R-:W5:Y:S02]  /*1f230*/  S2R R6, SR_TID.X ;  /* 0x0000000000067919 */ /* 0x000f640000002100 */
[----:B------:R-:W-:Y:S01]  /*1f240*/  IMAD R3, R4, UR5, R3 ;  /* 0x0000000504037c24 */ /* 0x000fe2000f8e0203 */
[----:B------:R-:W-:Y:S01]  /*1f250*/  LOP3.LUT P3, RZ, R22, 0x2, RZ, 0xc0, !PT ;  /* 0x0000000216ff7812 */ /* 0x000fe2000786c0ff */
[----:B-1----:R-:W-:Y:S01]  /*1f260*/  IMAD.WIDE.U32 R4, R4, UR4, RZ ;  /* 0x0000000404047c25 */ /* 0x002fe2000f8e00ff */
[----:B0-----:R-:W0:Y:S01]  /*1f270*/  S2R R9, SR_TID.X ;  /* 0x0000000000097919 */ /* 0x001e220000002100 */
[----:B------:R-:W-:Y:S01]  /*1f280*/  ULDC.64 UR4, c[0x0][0x310] ;  /* 0x0000c40000047ab9 */ /* 0x000fe20000000a00 */
[----:B------:R-:W-:Y:S01]  /*1f290*/  LOP3.LUT P2, RZ, R22, 0x1, RZ, 0xc0, !PT ;  /* 0x0000000116ff7812 */ /* 0x000fe2000784c0ff */
[----:B------:R-:W-:-:S02]  /*1f2a0*/  IMAD.IADD R5, R5, 0x1, R3 ;  /* 0x0000000105057824 */ /* 0x000fc400078e0203 */
[----:B------:R-:W-:Y:S02]  /*1f2b0*/  IMAD R8, R8, UR4, RZ ;  /* 0x0000000408087c24 */ /* 0x000fe4000f8e02ff */
[----:B------:R-:W-:-:S04]  /*1f2c0*/  IMAD.WIDE.U32 R4, R2, UR4, R4 ;  /* 0x0000000402047c25 */ /* 0x000fc8000f8e0004 */
[----:B------:R-:W-:Y:S01]  /*1f2d0*/  IMAD R2, R2, UR5, R8 ;  /* 0x0000000502027c24 */ /* 0x000fe2000f8e0208 */
[----:B------:R-:W-:-:S03]  /*1f2e0*/  ULDC.64 UR4, c[0x0][0x308] ;  /* 0x0000c20000047ab9 */ /* 0x000fc60000000a00 */
[----:B------:R-:W-:Y:S02]  /*1f2f0*/  IMAD.IADD R3, R5, 0x1, R2 ;  /* 0x0000000105037824 */ /* 0x000fe400078e0202 */
[----:B------:R-:W-:Y:S01]  /*1f300*/  IMAD.MOV.U32 R2, RZ, RZ, R4 ;  /* 0x000000ffff027224 */ /* 0x000fe200078e0004 */
[----:B-----5:R-:W-:-:S04]  /*1f310*/  LOP3.LUT R6, R6, 0x7f, RZ, 0xc0, !PT ;  /* 0x0000007f06067812 */ /* 0x020fc800078ec0ff */
[----:B------:R-:W-:Y:S01]  /*1f320*/  SHF.R.U32.HI R6, RZ, 0x2, R6 ;  /* 0x00000002ff067819 */ /* 0x000fe20000011606 */
[----:B0-----:R-:W-:-:S05]  /*1f330*/  IMAD.SHL.U32 R9, R9, 0x8, RZ ;  /* 0x0000000809097824 */ /* 0x001fca00078e00ff */
[----:B------:R-:W-:Y:S01]  /*1f340*/  LOP3.LUT R9, R9, 0x18, RZ, 0xc0, !PT ;  /* 0x0000001809097812 */ /* 0x000fe200078ec0ff */
[----:B--2---:R-:W-:-:S04]  /*1f350*/  IMAD R4, R7, UR4, RZ ;  /* 0x0000000407047c24 */ /* 0x004fc8000f8e02ff */
[----:B------:R-:W-:Y:S01]  /*1f360*/  IMAD R7, R18, UR5, R4 ;  /* 0x0000000512077c24 */ /* 0x000fe2000f8e0204 */
[----:B---3--:R-:W-:Y:S01]  /*1f370*/  IADD3 R6, -R6, R12, -R10 ;  /* 0x0000000c06067210 */ /* 0x008fe20007ffe90a */
[----:B------:R-:W-:Y:S01]  /*1f380*/  IMAD.WIDE.U32 R4, R18, UR4, R2 ;  /* 0x0000000412047c25 */ /* 0x000fe2000f8e0002 */
[----:B------:R-:W-:-:S03]  /*1f390*/  ULDC.64 UR4, c[0x0][0x2e8] ;  /* 0x0000ba0000047ab9 */ /* 0x000fc60000000a00 */
[----:B------:R-:W-:Y:S01]  /*1f3a0*/  IMAD.IADD R7, R5, 0x1, R7 ;  /* 0x0000000105077824 */ /* 0x000fe200078e0207 */
[C---:B------:R-:W-:Y:S01]  /*1f3b0*/  LEA R2, P0, R4.reuse, UR4, 0x1 ;  /* 0x0000000404027c11 */ /* 0x040fe2000f8008ff */
[----:B------:R-:W-:Y:S01]  /*1f3c0*/  UMOV UR4, 0xffffffff ;  /* 0xffffffff00047882 */ /* 0x000fe20000000000 */
[----:B----4-:R-:W-:Y:S02]  /*1f3d0*/  IMAD R8, R25, 0x3000, R11 ;  /* 0x0000300019087824 */ /* 0x010fe400078e020b */
[----:B------:R-:W-:Y:S02]  /*1f3e0*/  LEA.HI.X R7, R4, UR5, R7, 0x1, P0 ;  /* 0x0000000504077c11 */ /* 0x000fe400080f0c07 */
[----:B------:R-:W-:Y:S01]  /*1f3f0*/  ISETP.GE.AND P0, PT, R6, 0x1, PT ;  /* 0x000000010600780c */ /* 0x000fe20003f06270 */
[----:B------:R-:W-:-:S12]  /*1f400*/  BRA.DIV UR4, `(.L_x_1657) ;  /* 0x0000004a04887947 */ /* 0x000fd8000b800000 */
[----:B------:R-:W0:Y:S04]  /*1f410*/  SHFL.IDX PT, R3, R2, RZ, 0x1c1f ;  /* 0x001c1fff02037589 */ /* 0x000e2800000e0000 */
[----:B------:R-:W1:Y:S01]  /*1f420*/  SHFL.IDX PT, R4, R7, RZ, 0x1c1f ;  /* 0x001c1fff07047589 */ /* 0x000e6200000e0000 */
[----:B0-----:R-:W-:Y:S01]  /*1f430*/  @P0 LEA R5, P1, R9, R3, 0x1 ;  /* 0x0000000309050211 */ /* 0x001fe200078208ff */
[----:B------:R-:W-:-:S04]  /*1f440*/  @P0 IMAD R3, R8, 0x2, R23 ;  /* 0x0000000208030824 */ /* 0x000fc800078e0217 */
        /* <DEDUP_REMOVED lines=11> */
[----:B0-----:R-:W-:Y:S01]  /*1f500*/  @P1 LEA R5, P0, R9, R3, 0x1 ;  /* 0x0000000309051211 */ /* 0x001fe200078008ff */
[----:B------:R-:W-:-:S04]  /*1f510*/  @P1 IMAD R3, R8, 0x2, R23 ;  /* 0x0000000208031824 */ /* 0x000fc800078e0217 */
        /* <DEDUP_REMOVED lines=12> */
[----:B0-----:R-:W-:Y:S01]  /*1f5e0*/  @P1 LEA R5, P0, R9, R3, 0x1 ;  /* 0x0000000309051211 */ /* 0x001fe200078008ff */
[----:B------:R-:W-:-:S04]  /*1f5f0*/  @P1 IMAD R3, R8, 0x2, R23 ;  /* 0x0000000208031824 */ /* 0x000fc800078e0217 */
[----:B-1----:R-:W-:-:S05]  /*1f600*/  @P1 IMAD.X R4, RZ, RZ, R4, P0 ;  /* 0x000000ffff041224 */ /* 0x002fca00000e0604 */
[----:B------:R-:W-:-:S04]  /*1f610*/  @P1 LOP3.LUT R5, R5, R4, RZ, 0x3c, !PT ;  /* 0x0000000405051212 */ /* 0x000fc800078e3cff */
[----:B------:R-:W-:-:S04]  /*1f620*/  @P1 LOP3.LUT R4, R5, R4, RZ, 0x3c, !PT ;  /* 0x0000000405041212 */ /* 0x000fc800078e3cff */
[----:B------:R-:W-:-:S05]  /*1f630*/  @P1 LOP3.LUT R5, R5, R4, RZ, 0x3c, !PT ;  /* 0x0000000405051212 */ /* 0x000fca00078e3cff */
[----:B------:R0:W-:Y:S04]  /*1f640*/  @P1 LDGSTS.E.BYPASS.LTC128B.128 [R3+0x16400], desc[UR52][R4.64], !P4 ;  /* 0x1640000004031fae */ /* 0x0001e8000e101d74 */
[----:B------:R0:W-:Y:S04]  /*1f650*/  @P1 LDGSTS.E.BYPASS.LTC128B.128 [R3+0x18400], desc[UR52][R4.64+0x40], !P3 ;  /* 0x1840004004031fae */ /* 0x0001e8000d901d74 */
[----:B--23--:R0:W-:Y:S02]  /*1f660*/  @P1 LDGSTS.E.BYPASS.LTC128B.128 [R3+0x1a400], desc[UR52][R4.64+0x80], !P2 ;  /* 0x1a40008004031fae */ /* 0x00c1e4000d101d74 */
.L_x_1777:
[----:B------:R-:W-:-:S13]  /*1f670*/  ISETP.GE.AND P0, PT, R6, 0x61, PT ;  /* 0x000000610600780c */ /* 0x000fda0003f06270 */
[----:B------:R-:W-:Y:S01]  /*1f680*/  @P0 LEA R2, P1, R9, R2, 0x1 ;  /* 0x0000000209020211 */ /* 0x000fe200078208ff */
[----:B------:R-:W-:-:S04]  /*1f690*/  @P0 IMAD R8, R8, 0x2, R23 ;  /* 0x0000000208080824 */ /* 0x000fc800078e0217 */
[----:B01----:R-:W-:-:S05]  /*1f6a0*/  @P0 IMAD.X R3, RZ, RZ, R7, P1 ;  /* 0x000000ffff030224 */ /* 0x003fca00008e0607 */
        /* <DEDUP_REMOVED lines=8> */
.L_x_1658:
        /* <DEDUP_REMOVED lines=11> */
.L_x_1659:
[----:B------:R0:W5:Y:S01]  /*1f7e0*/  LDL.LU R3, [R1+0x8] ;  /* 0x0000080001037983 */ /* 0x0001620000300800 */
[----:B------:R0:W-:Y:S02]  /*1f7f0*/  SYNCS.ARRIVE.TRANS64.A1T0 RZ, [R0+URZ+0x2d830], RZ ;  /* 0x02d830ff00ff79a7 */ /* 0x0001e4000810003f */
        /* <DEDUP_REMOVED lines=8> */
[----:B------:R-:W-:Y:S01]  /*1f880*/  BSSY B6, `(.L_x_1660) ;  /* 0x000001e000067945 */ /* 0x000fe20003800000 */
[----:B-----5:R-:W-:Y:S01]  /*1f890*/  SHF.R.S32.HI R2, RZ, 0x1f, R3 ;  /* 0x0000001fff027819 */ /* 0x020fe20000011403 */
[----:B------:R-:W-:-:S04]  /*1f8a0*/  IMAD.WIDE.U32 R4, R3, UR4, RZ ;  /* 0x0000000403047c25 */ /* 0x000fc8000f8e00ff */
[----:B------:R-:W-:Y:S01]  /*1f8b0*/  IMAD R2, R2, UR4, RZ ;  /* 0x0000000402027c24 */ /* 0x000fe2000f8e02ff */
[----:B------:R0:W-:Y:S03]  /*1f8c0*/  STL.64 [R1+0x38], R4 ;  /* 0x0000380401007387 */ /* 0x0001e60000100a00 */
[----:B------:R-:W-:Y:S01]  /*1f8d0*/  IMAD R0, R3, UR5, R2 ;  /* 0x0000000503007c24 */ /* 0x000fe2000f8e0202 */
[----:B------:R-:W-:-:S03]  /*1f8e0*/  SHF.R.S32.HI R2, RZ, 0x1f, R19 ;  /* 0x0000001fff027819 */ /* 0x000fc60000011413 */
[----:B------:R-:W-:Y:S01]  /*1f8f0*/  IMAD.IADD R3, R5, 0x1, R0 ;  /* 0x0000000105037824 */ /* 0x000fe200078e0200 */
[----:B------:R-:W-:Y:S02]  /*1f900*/  SEL R0, R19, RZ, !P0 ;  /* 0x000000ff13007207 */ /* 0x000fe40004000000 */
[----:B------:R-:W-:Y:S02]  /*1f910*/  SEL R2, R2, RZ, !P0 ;  /* 0x000000ff02027207 */ /* 0x000fe40004000000 */
[----:B------:R0:W-:Y:S04]  /*1f920*/  STL [R1+0x40], R3 ;  /* 0x0000400301007387 */ /* 0x0001e80000100800 */
        /* <DEDUP_REMOVED lines=19> */
.L_x_1661:
[----:B------:R-:W-:Y:S05]  /*1fa60*/  BSYNC B6 ;  /* 0x0000000000067941 */ /* 0x000fea0003800000 */
.L_x_1660:
[----:B0-----:R-:W2:Y:S01]  /*1fa70*/  LDL.LU R0, [R1+0x48] ;  /* 0x0000480001007983 */ /* 0x001ea20000300800 */
[----:B------:R-:W0:Y:S01]  /*1fa80*/  LDC R9, c[0x0][0x448] ;  /* 0x00011200ff097b82 */ /* 0x000e220000000800 */
[----:B------:R-:W-:Y:S01]  /*1fa90*/  ULDC.64 UR4, c[0x0][0x2d8] ;  /* 0x0000b60000047ab9 */ /* 0x000fe20000000a00 */
[----:B------:R-:W-:Y:S01]  /*1faa0*/  ULDC.64 UR6, c[0x0][0x2c8] ;  /* 0x0000b20000067ab9 */ /* 0x000fe20000000a00 */
[----:B------:R-:W3:Y:S01]  /*1fab0*/  LDL.LU R21, [R1+0x40] ;  /* 0x0000400001157983 */ /* 0x000ee20000300800 */
[----:B------:R-:W-:-:S03]  /*1fac0*/  ULDC.64 UR8, c[0x0][0x280] ;  /* 0x0000a00000087ab9 */ /* 0x000fc60000000a00 */
[----:B------:R-:W3:Y:S04]  /*1fad0*/  LDL.LU.64 R2, [R1+0x38] ;  /* 0x0000380001027983 */ /* 0x000ee80000300a00 */
[----:B------:R-:W4:Y:S04]  /*1fae0*/  LDL R20, [R1+0xc] ;  /* 0x00000c0001147983 */ /* 0x000f280000100800 */
[----:B------:R-:W5:Y:S01]  /*1faf0*/  LDL.LU R4, [R1+0x8] ;  /* 0x0000080001047983 */ /* 0x000f620000300800 */
[----:B0-----:R-:W-:-:S13]  /*1fb00*/  ISETP.NE.AND P1, PT, R9, 0x1, PT ;  /* 0x000000010900780c */ /* 0x001fda0003f25270 */
[----:B------:R-:W0:Y:S08]  /*1fb10*/  @P1 LDC R6, c[0x0][0x450] ;  /* 0x00011400ff061b82 */ /* 0x000e300000000800 */
[----:B------:R-:W1:Y:S01]  /*1fb20*/  @P1 LDC R8, c[0x0][0x450] ;  /* 0x00011400ff081b82 */ /* 0x000e620000000800 */
[----:B------:R-:W0:Y:S02]  /*1fb30*/  S2R R11, SR_TID.X ;  /* 0x00000000000b7919 */ /* 0x000e240000002100 */
[----:B0-----:R-:W-:-:S05]  /*1fb40*/  IMAD.SHL.U32 R10, R11, 0x8, RZ ;  /* 0x000000080b0a7824 */ /* 0x001fca00078e00ff */
[----:B------:R-:W-:Y:S01]  /*1fb50*/  LOP3.LUT R10, R10, 0x18, RZ, 0xc0, !PT ;  /* 0x000000180a0a7812 */ /* 0x000fe200078ec0ff */
[----:B--2---:R-:W-:Y:S02]  /*1fb60*/  IMAD.MOV.U32 R5, RZ, RZ, R0 ;  /* 0x000000ffff057224 */ /* 0x004fe400078e0000 */
[----:B---3--:R-:W-:Y:S02]  /*1fb70*/  IMAD.MOV.U32 R3, RZ, RZ, R21 ;  /* 0x000000ffff037224 */ /* 0x008fe400078e0015 */
[----:B------:R-:W0:Y:S01]  /*1fb80*/  S2R R21, SR_TID.X ;  /* 0x0000000000157919 */ /* 0x000e220000002100 */
        /* <DEDUP_REMOVED lines=8> */
[----:B-----5:R-:W-:-:S04]  /*1fc10*/  IMAD.WIDE.U32 R2, R4, UR4, R2 ;  /* 0x0000000404027c25 */ /* 0x020fc8000f8e0002 */
[----:B------:R-:W-:Y:S01]  /*1fc20*/  IMAD R0, R4, UR5, R0 ;  /* 0x0000000504007c24 */ /* 0x000fe2000f8e0200 */
[----:B------:R-:W-:Y:S01]  /*1fc30*/  ULDC.64 UR4, c[0x0][0x2d0] ;  /* 0x0000b40000047ab9 */ /* 0x000fe20000000a00 */
[----:B0-----:R-:W-:Y:S01]  /*1fc40*/  IMAD.SHL.U32 R21, R21, 0x20, RZ ;  /* 0x0000002015157824 */ /* 0x001fe200078e00ff */
[----:B--2---:R-:W-:-:S04]  /*1fc50*/  LOP3.LUT R20, R20, 0x7f, RZ, 0xc0, !PT ;  /* 0x0000007f14147812 */ /* 0x004fc800078ec0ff */
[----:B------:R-:W-:Y:S02]  /*1fc60*/  LOP3.LUT R21, R21, 0x60, RZ, 0xc0, !PT ;  /* 0x0000006015157812 */ /* 0x000fe400078ec0ff */
[----:B------:R-:W-:-:S04]  /*1fc70*/  SHF.R.U32.HI R20, RZ, 0x2, R20 ;  /* 0x00000002ff147819 */ /* 0x000fc80000011614 */
[----:B------:R-:W-:Y:S01]  /*1fc80*/  LOP3.LUT R20, R20, R21, RZ, 0xfc, !PT ;  /* 0x0000001514147212 */ /* 0x000fe200078efcff */
[----:B------:R-:W-:-:S04]  /*1fc90*/  IMAD.IADD R3, R3, 0x1, R0 ;  /* 0x0000000103037824 */ /* 0x000fc800078e0200 */
[----:B------:R-:W-:-:S04]  /*1fca0*/  IMAD.IADD R0, R20, 0x1, R28 ;  /* 0x0000000114007824 */ /* 0x000fc800078e021c */
[----:B---3--:R-:W-:-:S04]  /*1fcb0*/  @P1 IMAD.HI.U32 R5, R0, R5, RZ ;  /* 0x0000000500051227 */ /* 0x008fc800078e00ff */
[----:B------:R-:W-:Y:S01]  /*1fcc0*/  IMAD.MOV.U32 R4, RZ, RZ, R0 ;  /* 0x000000ffff047224 */ /* 0x000fe200078e0000 */
[----:B------:R-:W-:-:S04]  /*1fcd0*/  @P1 SHF.R.U32.HI R4, RZ, R6, R5 ;  /* 0x00000006ff041219 */ /* 0x000fc80000011605 */
        /* <DEDUP_REMOVED lines=11> */
[----:B------:R-:W0:Y:S02]  /*1fd90*/  @P1 LDC R7, c[0x0][0x44c] ;  /* 0x00011300ff071b82 */ /* 0x000e240000000800 */
[----:B------:R-:W-:Y:S01]  /*1fda0*/  IMAD.IADD R6, R5, 0x1, R6 ;  /* 0x0000000105067824 */ /* 0x000fe200078e0206 */
[----:B------:R-:W-:-:S04]  /*1fdb0*/  LEA R5, P0, R4, UR8, 0x1 ;  /* 0x0000000804057c11 */ /* 0x000fc8000f8008ff */
[----:B------:R-:W-:Y:S01]  /*1fdc0*/  LEA.HI.X R4, R4, UR9, R6, 0x1, P0 ;  /* 0x0000000904047c11 */ /* 0x000fe200080f0c06 */
[----:B------:R-:W-:-:S04]  /*1fdd0*/  VIADD R6, R0, 0x80 ;  /* 0x0000008000067836 */ /* 0x000fc80000000000 */
[----:B------:R-:W-:Y:S02]  /*1fde0*/  IMAD.MOV.U32 R0, RZ, RZ, R6 ;  /* 0x000000ffff007224 */ /* 0x000fe400078e0006 */
[----:B0-----:R-:W-:-:S05]  /*1fdf0*/  @P1 IMAD.HI.U32 R7, R6, R7, RZ ;  /* 0x0000000706071227 */ /* 0x001fca00078e00ff */
[----:B-1----:R-:W-:-:S05]  /*1fe00*/  @P1 SHF.R.U32.HI R0, RZ, R8, R7 ;  /* 0x00000008ff001219 */ /* 0x002fca0000011607 */
[----:B------:R-:W-:-:S04]  /*1fe10*/  IMAD.MOV R7, RZ, RZ, -R0 ;  /* 0x000000ffff077224 */ /* 0x000fc800078e0a00 */
[----:B------:R-:W-:Y:S01]  /*1fe20*/  IMAD R6, R9, R7, R6 ;  /* 0x0000000709067224 */ /* 0x000fe200078e0206 */
[----:B------:R-:W-:Y:S01]  /*1fe30*/  SHF.R.S32.HI R7, RZ, 0x1f, R0 ;  /* 0x0000001fff077819 */ /* 0x000fe20000011400 */
[----:B------:R-:W-:-:S04]  /*1fe40*/  IMAD.WIDE.U32 R2, R0, UR4, R2 ;  /* 0x0000000400027c25 */ /* 0x000fc8000f8e0002 */
[----:B------:R-:W-:Y:S02]  /*1fe50*/  IMAD R7, R7, UR4, RZ ;  /* 0x0000000407077c24 */ /* 0x000fe4000f8e02ff */
[C---:B------:R-:W-:Y:S01]  /*1fe60*/  IMAD.SHL.U32 R21, R11.reuse, 0x8, RZ ;  /* 0x000000080b157824 */ /* 0x040fe200078e00ff */
[----:B------:R-:W-:Y:S01]  /*1fe70*/  LOP3.LUT R20, R11, 0x7f, RZ, 0xc0, !PT ;  /* 0x0000007f0b147812 */ /* 0x000fe200078ec0ff */
[----:B------:R-:W-:Y:S01]  /*1fe80*/  IMAD R0, R0, UR5, R7 ;  /* 0x0000000500007c24 */ /* 0x000fe2000f8e0207 */
[----:B------:R-:W-:-:S03]  /*1fe90*/  ULDC UR4, c[0x0][0x2b8] ;  /* 0x0000ae0000047ab9 */ /* 0x000fc60000000800 */
[----:B------:R-:W-:Y:S01]  /*1fea0*/  IMAD.IADD R3, R3, 0x1, R0 ;  /* 0x0000000103037824 */ /* 0x000fe200078e0200 */
[----:B------:R-:W-:-:S05]  /*1feb0*/  SHF.R.S32.HI R0, RZ, 0x1f, R6 ;  /* 0x0000001fff007819 */ /* 0x000fca0000011406 */
[----:B------:R-:W-:Y:S02]  /*1fec0*/  IMAD R0, R0, UR6, RZ ;  /* 0x0000000600007c24 */ /* 0x000fe4000f8e02ff */
[----:B------:R-:W-:Y:S01]  /*1fed0*/  IMAD.WIDE.U32 R2, R6, UR6, R2 ;  /* 0x0000000606027c25 */ /* 0x000fe2000f8e0002 */
[----:B------:R-:W-:-:S03]  /*1fee0*/  LOP3.LUT R21, R21, 0x18, RZ, 0xc0, !PT ;  /* 0x0000001815157812 */ /* 0x000fc600078ec0ff */
[----:B------:R-:W-:Y:S01]  /*1fef0*/  IMAD R6, R6, UR7, R0 ;  /* 0x0000000706067c24 */ /* 0x000fe2000f8e0200 */
[----:B------:R-:W-:-:S03]  /*1ff00*/  LEA R7, P0, R2, UR8, 0x1 ;  /* 0x0000000802077c11 */ /* 0x000fc6000f8008ff */
[----:B------:R-:W-:Y:S01]  /*1ff10*/  IMAD.IADD R6, R3, 0x1, R6 ;  /* 0x0000000103067824 */ /* 0x000fe200078e0206 */
[C---:B------:R-:W-:Y:S02]  /*1ff20*/  LOP3.LUT R12, R21.reuse, 0x20, RZ, 0xfc, !PT ;  /* 0x00000020150c7812 */ /* 0x040fe400078efcff */
[----:B------:R-:W-:Y:S01]  /*1ff30*/  LOP3.LUT R11, R21, 0x40, RZ, 0xfc, !PT ;  /* 0x00000040150b7812 */ /* 0x000fe200078efcff */
[----:B------:R-:W-:Y:S01]  /*1ff40*/  UMOV UR5, 0xffffffff ;  /* 0xffffffff00057882 */ /* 0x000fe20000000000 */
[----:B------:R-:W-:Y:S02]  /*1ff50*/  LEA.HI.X R6, R2, UR9, R6, 0x1, P0 ;  /* 0x0000000902067c11 */ /* 0x000fe400080f0c06 */
[----:B------:R-:W-:Y:S02]  /*1ff60*/  ISETP.GE.AND P0, PT, R10, UR4, PT ;  /* 0x000000040a007c0c */ /* 0x000fe4000bf06270 */
[----:B------:R-:W-:Y:S02]  /*1ff70*/  ISETP.GE.AND P1, PT, R12, UR4, PT ;  /* 0x000000040c007c0c */ /* 0x000fe4000bf26270 */
[----:B------:R-:W-:-:S02]  /*1ff80*/  ISETP.GE.AND P2, PT, R11, UR4, PT ;  /* 0x000000040b007c0c */ /* 0x000fc4000bf46270 */
[----:B------:R-:W-:Y:S01]  /*1ff90*/  SHF.R.U32.HI R20, RZ, 0x2, R20 ;  /* 0x00000002ff147819 */ /* 0x000fe20000011614 */
[----:B------:R-:W-:Y:S10]  /*1ffa0*/  BRA.DIV UR5, `(.L_x_1662) ;  /* 0x0000004605087947 */ /* 0x000ff4000b800000 */
[----:B------:R-:W2:Y:S01]  /*1ffb0*/  LDL R11, [R1+0x34] ;  /* 0x00003400010b7983 */ /* 0x000ea20000100800 */
[----:B------:R-:W-:Y:S02]  /*1ffc0*/  IMAD R0, R29, R9, RZ ;  /* 0x000000091d007224 */ /* 0x000fe400078e02ff */
[----:B------:R-:W-:Y:S01]  /*1ffd0*/  IMAD.IADD R28, R20, 0x1, R28 ;  /* 0x00000001141c7824 */ /* 0x000fe200078e021c */
[----:B------:R-:W0:Y:S04]  /*1ffe0*/  SHFL.IDX PT, R3, R5, RZ, 0x1c1f ;  /* 0x001c1fff05037589 */ /* 0x000e2800000e0000 */
[----:B------:R-:W1:Y:S01]  /*1fff0*/  SHFL.IDX PT, R2, R4, RZ, 0x1c1f ;  /* 0x001c1fff04027589 */ /* 0x000e6200000e0000 */
[----:B------:R-:W-:-:S03]  /*20000*/  ISETP.GE.AND P3, PT, R28, R0, PT ;  /* 0x000000001c00720c */ /* 0x000fc60003f66270 */
[----:B------:R-:W-:Y:S10]  /*20010*/  SHFL.IDX PT, R8, R4, 0x1, 0x1c1f ;  /* 0x003c1f0004087f89 */ /* 0x000ff400000e0000 */
[----:B0-----:R-:W-:-:S05]  /*20020*/  @!P3 LEA R3, P4, R10, R3, 0x1 ;  /* 0x000000030a03b211 */ /* 0x001fca00078808ff */
[----:B-1----:R-:W-:-:S05]  /*20030*/  @!P3 IMAD.X R2, RZ, RZ, R2, P4 ;  /* 0x000000ffff02b224 */ /* 0x002fca00020e0602 */
[----:B------:R-:W-:-:S04]  /*20040*/  @!P3 LOP3.LUT R3, R3, R2, RZ, 0x3c, !PT ;  /* 0x000000020303b212 */ /* 0x000fc800078e3cff */
[----:B------:R-:W-:-:S04]  /*20050*/  @!P3 LOP3.LUT R2, R3, R2, RZ, 0x3c, !PT ;  /* 0x000000020302b212 */ /* 0x000fc800078e3cff */
[----:B------:R-:W-:-:S05]  /*20060*/  @!P3 LOP3.LUT R3, R3, R2, RZ, 0x3c, !PT ;  /* 0x000000020303b212 */ /* 0x000fca00078e3cff */
[----:B--2---:R-:W-:Y:S04]  /*20070*/  @!P3 LDGSTS.E.BYPASS.LTC128B.128 [R11+0xc400], desc[UR52][R2.64], !P0 ;  /* 0x0c400000020bbfae */ /* 0x004fe8000c101d74 */
[----:B------:R-:W-:Y:S04]  /*20080*/  @!P3 LDGSTS.E.BYPASS.LTC128B.128 [R11+0xf400], desc[UR52][R2.64+0x40], !P1 ;  /* 0x0f400040020bbfae */ /* 0x000fe8000c901d74 */
[----:B------:R0:W-:Y:S02]  /*20090*/  @!P3 LDGSTS.E.BYPASS.LTC128B.128 [R11+0x12400], desc[UR52][R2.64+0x80], !P2 ;  /* 0x12400080020bbfae */ /* 0x0001e4000d101d74 */
[----:B0-----:R-:W-:-:S05]  /*200a0*/  VIADD R2, R28, 0x20 ;  /* 0x000000201c027836 */ /* 0x001fca0000000000 */
[----:B------:R-:W-:Y:S02]  /*200b0*/  ISETP.GE.AND P3, PT, R2, R0, PT ;  /* 0x000000000200720c */ /* 0x000fe40003f66270 */
[----:B------:R-:W0:Y:S11]  /*200c0*/  SHFL.IDX PT, R2, R5, 0x1, 0x1c1f ;  /* 0x003c1f0005027f89 */ /* 0x000e3600000e0000 */
[----:B0-----:R-:W-:-:S05]  /*200d0*/  @!P3 LEA R3, P4, R10, R2, 0x1 ;  /* 0x000000020a03b211 */ /* 0x001fca00078808ff */
[----:B------:R-:W-:Y:S02]  /*200e0*/  @!P3 IMAD.X R2, RZ, RZ, R8, P4 ;  /* 0x000000ffff02b224 */ /* 0x000fe400020e0608 */
[----:B------:R-:W-:Y:S03]  /*200f0*/  SHFL.IDX PT, R8, R4, 0x2, 0x1c1f ;  /* 0x005c1f0004087f89 */ /* 0x000fe600000e0000 */
[-C--:B------:R-:W-:Y:S01]  /*20100*/  @!P3 LOP3.LUT R3, R3, R2.reuse, RZ, 0x3c, !PT ;  /* 0x000000020303b212 */ /* 0x080fe200078e3cff */
[----:B------:R-:W-:Y:S03]  /*20110*/  SHFL.IDX PT, R4, R4, 0x3, 0x1c1f ;  /* 0x007c1f0004047f89 */ /* 0x000fe600000e0000 */
[----:B------:R-:W-:-:S04]  /*20120*/  @!P3 LOP3.LUT R2, R3, R2, RZ, 0x3c, !PT ;  /* 0x000000020302b212 */ /* 0x000fc800078e3cff */
[----:B------:R-:W-:-:S05]  /*20130*/  @!P3 LOP3.LUT R3, R3, R2, RZ, 0x3c, !PT ;  /* 0x000000020303b212 */ /* 0x000fca00078e3cff */
[----:B------:R-:W-:Y:S04]  /*20140*/  @!P3 LDGSTS.E.BYPASS.LTC128B.128 [R11+0xcc00], desc[UR52][R2.64], !P0 ;  /* 0x0cc00000020bbfae */ /* 0x000fe8000c101d74 */
[----:B------:R-:W-:Y:S04]  /*20150*/  @!P3 LDGSTS.E.BYPASS.LTC128B.128 [R11+0xfc00], desc[UR52][R2.64+0x40], !P1 ;  /* 0x0fc00040020bbfae */ /* 0x000fe8000c901d74 */
[----:B------:R0:W-:Y:S02]  /*20160*/  @!P3 LDGSTS.E.BYPASS.LTC128B.128 [R11+0x12c00], desc[UR52][R2.64+0x80], !P2 ;  /* 0x12c00080020bbfae */ /* 0x0001e4000d101d74 */
[----:B0-----:R-:W-:-:S05]  /*20170*/  VIADD R2, R28, 0x40 ;  /* 0x000000401c027836 */ /* 0x001fca0000000000 */
[----:B------:R-:W-:Y:S02]  /*20180*/  ISETP.GE.AND P3, PT, R2, R0, PT ;  /* 0x000000000200720c */ /* 0x000fe40003f66270 */
[----:B------:R-:W0:Y:S04]  /*20190*/  SHFL.IDX PT, R2, R5, 0x2, 0x1c1f ;  /* 0x005c1f0005027f89 */ /* 0x000e2800000e0000 */
[----:B------:R-:W1:Y:S07]  /*201a0*/  SHFL.IDX PT, R5, R5, 0x3, 0x1c1f ;  /* 0x007c1f0005057f89 */ /* 0x000e6e00000e0000 */
[----:B0-----:R-:W-:-:S05]  /*201b0*/  @!P3 LEA R3, P4, R10, R2, 0x1 ;  /* 0x000000020a03b211 */ /* 0x001fca00078808ff */
[----:B------:R-:W-:-:S05]  /*201c0*/  @!P3 IMAD.X R2, RZ, RZ, R8, P4 ;  /* 0x000000ffff02b224 */ /* 0x000fca00020e0608 */
        /* <DEDUP_REMOVED lines=8> */
[----:B-1----:R-:W-:-:S05]  /*20250*/  @!P3 LEA R2, P4, R10, R5, 0x1 ;  /* 0x000000050a02b211 */ /* 0x002fca00078808ff */
[----:B------:R-:W-:Y:S02]  /*20260*/  @!P3 IMAD.X R3, RZ, RZ, R4, P4 ;  /* 0x000000ffff03b224 */ /* 0x000fe400020e0604 */
[----:B------:R-:W-:Y:S04]  /*20270*/  SHFL.IDX PT, R4, R6, RZ, 0x1c1f ;  /* 0x001c1fff06047589 */ /* 0x000fe800000e0000 */
[----:B------:R-:W-:Y:S04]  /*20280*/  @!P3 LDGSTS.E.BYPASS.LTC128B.128 [R11+0xdc00], desc[UR52][R2.64], !P0 ;  /* 0x0dc00000020bbfae */ /* 0x000fe8000c101d74 */
[----:B------:R-:W-:Y:S04]  /*20290*/  @!P3 LDGSTS.E.BYPASS.LTC128B.128 [R11+0x10c00], desc[UR52][R2.64+0x40], !P1 ;  /* 0x10c00040020bbfae */ /* 0x000fe8000c901d74 */
[----:B------:R0:W-:Y:S04]  /*202a0*/  @!P3 LDGSTS.E.BYPASS.LTC128B.128 [R11+0x13c00], desc[UR52][R2.64+0x80], !P2 ;  /* 0x13c00080020bbfae */ /* 0x0001e8000d101d74 */
[----:B------:R-:W-:Y:S04]  /*202b0*/  SHFL.IDX PT, R6, R6, 0x1, 0x1c1f ;  /* 0x003c1f0006067f89 */ /* 0x000fe800000e0000 */
[----:B0-----:R-:W0:Y:S01]  /*202c0*/  SHFL.IDX PT, R2, R7, RZ, 0x1c1f ;  /* 0x001c1fff07027589 */ /* 0x001e2200000e0000 */
[----:B------:R-:W-:-:S05]  /*202d0*/  VIADD R3, R28, 0x80 ;  /* 0x000000801c037836 */ /* 0x000fca0000000000 */
[----:B------:R-:W-:-:S13]  /*202e0*/  ISETP.GE.AND P3, PT, R3, R0, PT ;  /* 0x000000000300720c */ /* 0x000fda0003f66270 */
[----:B0-----:R-:W-:-:S05]  /*202f0*/  @!P3 LEA R2, P4, R10, R2, 0x1 ;  /* 0x000000020a02b211 */ /* 0x001fca00078808ff */
[----:B------:R-:W-:-:S05]  /*20300*/  @!P3 IMAD.X R3, RZ, RZ, R4, P4 ;  /* 0x000000ffff03b224 */ /* 0x000fca00020e0604 */
[----:B------:R-:W-:Y:S04]  /*20310*/  @!P3 LDGSTS.E.BYPASS.LTC128B.128 [R11+0xe400], desc[UR52][R2.64], !P0 ;  /* 0x0e400000020bbfae */ /* 0x000fe8000c101d74 */
[----:B------:R-:W-:Y:S04]  /*20320*/  @!P3 LDGSTS.E.BYPASS.LTC128B.128 [R11+0x11400], desc[UR52][R2.64+0x40], !P1 ;  /* 0x11400040020bbfae */ /* 0x000fe8000c901d74 */
[----:B------:R0:W-:Y:S04]  /*20330*/  @!P3 LDGSTS.E.BYPASS.LTC128B.128 [R11+0x14400], desc[UR52][R2.64+0x80], !P2 ;  /* 0x14400080020bbfae */ /* 0x0001e8000d101d74 */
[----:B0-----:R0:W1:Y:S02]  /*20340*/  SHFL.IDX PT, R2, R7, 0x1, 0x1c1f ;  /* 0x003c1f0007027f89 */ /* 0x00106400000e0000 */
.L_x_1790:
        /* <DEDUP_REMOVED lines=13> */
.L_x_1663:
        /* <DEDUP_REMOVED lines=18> */
.L_x_1791:
[----:B------:R-:W-:Y:S05]  /*20540*/  BSYNC B0 ;  /* 0x0000000000007941 */ /* 0x000fea0003800000 */
.L_x_1664:
[----:B------:R-:W1:Y:S04]  /*20550*/  LDL.LU R3, [R1+0x44] ;  /* 0x0000440001037983 */ /* 0x000e680000300800 */
[----:B------:R-:W2:Y:S01]  /*20560*/  LDL R2, [R1+0x28] ;  /* 0x0000280001027983 */ /* 0x000ea20000100800 */
[----:B------:R-:W-:Y:S01]  /*20570*/  BSSY B0, `(.L_x_1666) ;  /* 0x00000f7000007945 */ /* 0x000fe20003800000 */
[----:B-1----:R-:W-:-:S05]  /*20580*/  VIADD R0, R3, 0xfffffffe ;  /* 0xfffffffe03007836 */ /* 0x002fca0000000000 */
[----:B--2---:R-:W-:-:S13]  /*20590*/  ISETP.GE.AND P0, PT, R0, R2, PT ;  /* 0x000000020000720c */ /* 0x004fda0003f06270 */
[----:B------:R-:W-:Y:S05]  /*205a0*/  @!P0 BRA `(.L_x_1667) ;  /* 0x0000000c00cc8947 */ /* 0x000fea0003800000 */
[----:B------:R-:W1:Y:S01]  /*205b0*/  S2R R2, SR_TID.X ;  /* 0x0000000000027919 */ /* 0x000e620000002100 */
[----:B------:R-:W-:Y:S01]  /*205c0*/  ULDC UR4, c[0x0][0x2f4] ;  /* 0x0000bd0000047ab9 */ /* 0x000fe20000000800 */
[----:B------:R-:W-:Y:S01]  /*205d0*/  IMAD.MOV.U32 R10, RZ, RZ, R25 ;  /* 0x000000ffff0a7224 */ /* 0x000fe200078e0019 */
[----:B------:R2:W5:Y:S04]  /*205e0*/  LDL.LU R20, [R1] ;  /* 0x0000000001147983 */ /* 0x0005680000300800 */
[----:B------:R2:W-:Y:S01]  /*205f0*/  STL [R1+0x8], R26 ;  /* 0x0000081a01007387 */ /* 0x0005e20000100800 */
[----:B-1----:R-:W-:-:S05]  /*20600*/  IMAD.SHL.U32 R4, R2, 0x8, RZ ;  /* 0x0000000802047824 */ /* 0x002fca00078e00ff */
[----:B------:R-:W-:-:S04]  /*20610*/  LOP3.LUT R4, R4, 0x18, RZ, 0xc0, !PT ;  /* 0x0000001804047812 */ /* 0x000fc800078ec0ff */
[C---:B------:R-:W-:Y:S02]  /*20620*/  LOP3.LUT R3, R4.reuse, 0x20, RZ, 0xfc, !PT ;  /* 0x0000002004037812 */ /* 0x040fe400078efcff */
[C---:B------:R-:W-:Y:S02]  /*20630*/  LOP3.LUT R2, R4.reuse, 0x40, RZ, 0xfc, !PT ;  /* 0x0000004004027812 */ /* 0x040fe400078efcff */
[----:B------:R-:W-:Y:S02]  /*20640*/  ISETP.GE.AND P3, PT, R4, UR4, PT ;  /* 0x0000000404007c0c */ /* 0x000fe4000bf66270 */
[----:B------:R-:W-:Y:S02]  /*20650*/  ISETP.GE.AND P2, PT, R3, UR4, PT ;  /* 0x0000000403007c0c */ /* 0x000fe4000bf46270 */
[----:B--2---:R-:W-:-:S13]  /*20660*/  ISETP.GE.AND P1, PT, R2, UR4, PT ;  /* 0x0000000402007c0c */ /* 0x004fda000bf26270 */
.L_x_1680:
[----:B------:R-:W2:Y:S01]  /*20670*/  LDL R9, [R1+0x2c] ;  /* 0x00002c0001097983 */ /* 0x000ea20000100800 */
[----:B------:R-:W1:Y:S03]  /*20680*/  LDC R6, c[0x0][0x430] ;  /* 0x00010c00ff067b82 */ /* 0x000e660000000800 */
[----:B------:R-:W3:Y:S04]  /*20690*/  LDL R8, [R1+0x30] ;  /* 0x0000300001087983 */ /* 0x000ee80000100800 */
[----:B0-----:R-:W4:Y:S01]  /*206a0*/  LDL R7, [R1+0x10] ;  /* 0x0000100001077983 */ /* 0x001f220000100800 */
        /* <DEDUP_REMOVED lines=15> */
[--C-:B------:R-:W-:Y:S01]  /*207a0*/  IMAD.MOV R9, RZ, RZ, -R2.reuse ;  /* 0x000000ffff097224 */ /* 0x100fe200078e0a02 */
[----:B------:R-:W-:-:S03]  /*207b0*/  SHF.R.S32.HI R3, RZ, 0x1f, R2 ;  /* 0x0000001fff037819 */ /* 0x000fc60000011402 */
[----:B------:R-:W-:Y:S02]  /*207c0*/  IMAD R9, R6, R9, R4 ;  /* 0x0000000906097224 */ /* 0x000fe400078e0204 */
        /* <DEDUP_REMOVED lines=20> */
.L_x_1668:
[----:B------:R-:W-:Y:S01]  /*20910*/  IMAD R5, R25, 0x8, R23 ;  /* 0x0000000819057824 */ /* 0x000fe200078e0217 */
[----:B------:R-:W-:Y:S01]  /*20920*/  SHF.L.U32 R0, R2, 0x1f, RZ ;  /* 0x0000001f02007819 */ /* 0x000fe200000006ff */
[----:B------:R-:W-:Y:S03]  /*20930*/  BSSY B1, `(.L_x_1669) ;  /* 0x0000003000017945 */ /* 0x000fe60003800000 */
[----:B------:R-:W0:Y:S02]  /*20940*/  SYNCS.PHASECHK.TRANS64.TRYWAIT P0, [R5+URZ+0x2d840], R0 ;  /* 0x02d84000050075a7 */ /* 0x000e24000800017f */
[----:B0-----:R-:W-:Y:S05]  /*20950*/  @!P0 BRA `(.L_x_1670) ;  /* 0x0000004000c48947 */ /* 0x001fea0003800000 */
.L_x_1792:
[----:B------:R-:W-:Y:S05]  /*20960*/  BSYNC B1 ;  /* 0x0000000000017941 */ /* 0x000fea0003800000 */
.L_x_1669:
[----:B------:R-:W2:Y:S04]  /*20970*/  LDL R6, [R1+0xc] ;  /* 0x00000c0001067983 */ /* 0x000ea80000100800 */
[----:B------:R-:W3:Y:S01]  /*20980*/  LDL R4, [R1+0x14] ;  /* 0x0000140001047983 */ /* 0x000ee20000100800 */
[----:B------:R-:W-:Y:S01]  /*20990*/  SHF.R.S32.HI R28, RZ, 0x1f, R9 ;  /* 0x0000001fff1c7819 */ /* 0x000fe20000011409 */
[----:B------:R-:W-:Y:S01]  /*209a0*/  ULDC.64 UR4, c[0x0][0x300] ;  /* 0x0000c00000047ab9 */ /* 0x000fe20000000a00 */
[C---:B------:R-:W-:Y:S01]  /*209b0*/  LOP3.LUT P5, RZ, R22.reuse, 0x2, RZ, 0xc0, !PT ;  /* 0x0000000216ff7812 */ /* 0x040fe200078ac0ff */
        /* <DEDUP_REMOVED lines=50> */
.L_x_1802:
        /* <DEDUP_REMOVED lines=11> */
.L_x_1672:
        /* <DEDUP_REMOVED lines=11> */
.L_x_1673:
[----:B------:R1:W-:Y:S01]  /*20e40*/  SYNCS.ARRIVE.TRANS64.A1T0 RZ, [R5+URZ+0x2d830], RZ ;  /* 0x02d830ff05ff79a7 */ /* 0x0003e2000810003f */
[----:B------:R-:W-:Y:S05]  /*20e50*/  @!P5 BRA `(.L_x_1674) ;  /* 0x000000000004d947 */ /* 0x000fea0003800000 */
[----:B------:R-:W-:Y:S01]  /*20e60*/  BPT.TRAP 0x1 ;  /* 0x000000040000795c */ /* 0x000fe20000300000 */
.L_x_1674:
[----:B------:R-:W-:Y:S01]  /*20e70*/  SHF.L.U32 R2, R20, 0x1f, RZ ;  /* 0x0000001f14027819 */ /* 0x000fe200000006ff */
[----:B-1----:R-:W-:Y:S01]  /*20e80*/  IMAD R5, R10, 0x8, R23 ;  /* 0x000000080a057824 */ /* 0x002fe200078e0217 */
[----:B------:R-:W-:Y:S03]  /*20e90*/  BSSY B1, `(.L_x_1675) ;  /* 0x0000003000017945 */ /* 0x000fe60003800000 */
[----:B------:R-:W1:Y:S02]  /*20ea0*/  SYNCS.PHASECHK.TRANS64.TRYWAIT P0, [R5+URZ+0x2d860], R2 ;  /* 0x02d86002050075a7 */ /* 0x000e64000800017f */
[----:B-1----:R-:W-:Y:S05]  /*20eb0*/  @!P0 BRA `(.L_x_1676) ;  /* 0x0000004000d48947 */ /* 0x002fea0003800000 */
.L_x_1803:
[----:B------:R-:W-:Y:S05]  /*20ec0*/  BSYNC B1 ;  /* 0x0000000000017941 */ /* 0x000fea0003800000 */
.L_x_1675:
        /* <DEDUP_REMOVED lines=45> */
.L_x_1813:
        /* <DEDUP_REMOVED lines=32> */
.L_x_1678:
        /* <DEDUP_REMOVED lines=12> */
.L_x_1679:
[----:B------:R-:W2:Y:S01]  /*21460*/  LDL R2, [R1+0x28] ;  /* 0x0000280001027983 */ /* 0x000ea20000100800 */
[----:B------:R1:W-:Y:S01]  /*21470*/  SYNCS.ARRIVE.TRANS64.A1T0 RZ, [R5+URZ+0x2d850], RZ ;  /* 0x02d850ff05ff79a7 */ /* 0x0003e2000810003f */
[----:B------:R-:W-:Y:S02]  /*21480*/  VIADD R0, R26, 0xffffffff ;  /* 0xffffffff1a007836 */ /* 0x000fe40000000000 */
[----:B------:R1:W5:Y:S01]  /*21490*/  LDL R20, [R1] ;  /* 0x0000000001147983 */ /* 0x0003620000100800 */
[----:B------:R-:W-:-:S03]  /*214a0*/  IMAD.MOV.U32 R10, RZ, RZ, R25 ;  /* 0x000000ffff0a7224 */ /* 0x000fc600078e0019 */
[----:B------:R1:W-:Y:S01]  /*214b0*/  STL [R1+0x8], R26 ;  /* 0x0000081a01007387 */ /* 0x0003e20000100800 */
[----:B--2---:R-:W-:-:S13]  /*214c0*/  ISETP.GT.AND P0, PT, R26, R2, PT ;  /* 0x000000021a00720c */ /* 0x004fda0003f04270 */
[----:B-1----:R-:W-:Y:S05]  /*214d0*/  @P0 BRA `(.L_x_1680) ;  /* 0xfffffff000640947 */ /* 0x002fea000383ffff */
.L_x_1667:
[----:B------:R-:W-:Y:S05]  /*214e0*/  BSYNC B0 ;  /* 0x0000000000007941 */ /* 0x000fea0003800000 */
.L_x_1666:
[----:B------:R-:W1:Y:S01]  /*214f0*/  S2R R2, SR_TID.X ;  /* 0x0000000000027919 */ /* 0x000e620000002100 */
[----:B------:R-:W-:Y:S01]  /*21500*/  BSSY B0, `(.L_x_1681) ;  /* 0x0000010000007945 */ /* 0x000fe20003800000 */
        /* <DEDUP_REMOVED lines=12> */
[----:B0-----:R-:W0:Y:S01]  /*215d0*/  POPC R7, R4 ;  /* 0x0000000400077309 */ /* 0x001e220000000000 */
[----:B--2---:R-:W0:Y:S02]  /*215e0*/  SHFL.IDX PT, R0, R3, R0, 0x1f ;  /* 0x00001f0003007589 */ /* 0x004e2400000e0000 */
[----:B0-----:R-:W-:-:S07]  /*215f0*/  IADD3 R16, R0, UR37, R7 ;  /* 0x0000002500107c10 */ /* 0x001fce000fffe007 */
.L_x_1682:
[----:B------:R-:W-:Y:S05]  /*21600*/  BSYNC B0 ;  /* 0x0000000000007941 */ /* 0x000fea0003800000 */
.L_x_1681:
[----:B------:R-:W-:-:S05]  /*21610*/  IMAD.U32 R0, RZ, RZ, UR38 ;  /* 0x00000026ff007e24 */ /* 0x000fca000f8e00ff */
[----:B------:R-:W-:-:S13]  /*21620*/  ISETP.NE.AND P0, PT, R0, 0x3, PT ;  /* 0x000000030000780c */ /* 0x000fda0003f05270 */
[----:B------:R-:W-:Y:S05]  /*21630*/  @!P0 BRA `(.L_x_1683) ;  /* 0x0000000000048947 */ /* 0x000fea0003800000 */
[----:B------:R-:W-:Y:S01]  /*21640*/  BPT.TRAP 0x1 ;  /* 0x000000040000795c */ /* 0x000fe20000300000 */
.L_x_1683:
        /* <DEDUP_REMOVED lines=8> */
.L_x_1814:
[----:B------:R-:W-:Y:S05]  /*216d0*/  BSYNC B0 ;  /* 0x0000000000007941 */ /* 0x000fea0003800000 */
.L_x_1684:
        /* <DEDUP_REMOVED lines=51> */
.L_x_1824:
        /* <DEDUP_REMOVED lines=13> */
.L_x_1687:
        /* <DEDUP_REMOVED lines=11> */
.L_x_1688:
        /* <DEDUP_REMOVED lines=8> */
.L_x_1647:
[----:B------:R-:W-:Y:S05]  /*21c10*/  BSYNC B7 ;  /* 0x0000000000077941 */ /* 0x000fea0003800000 */
.L_x_1645:
[----:B------:R-:W-:-:S13]  /*21c20*/  LOP3.LUT P0, RZ, R22, 0x10, RZ, 0xc0, !PT ;  /* 0x0000001016ff7812 */ /* 0x000fda000780c0ff */
[----:B------:R-:W-:Y:S05]  /*21c30*/  @!P0 BRA `(.L_x_1689) ;  /* 0x0000000000248947 */ /* 0x000fea0003800000 */
[----:B------:R-:W-:Y:S05]  /*21c40*/  WARPSYNC.ALL ;  /* 0x0000000000007948 */ /* 0x000fea0003800000 */
[----:B------:R-:W3:Y:S08]  /*21c50*/  S2UR UR5, SR_CgaCtaId ;  /* 0x00000000000579c3 */ /* 0x000ef00000008800 */
[----:B------:R-:W-:Y:S06]  /*21c60*/  BAR.SYNC.DEFER_BLOCKING 0x5, 0x200 ;  /* 0x0148000000007b1d */ /* 0x000fec0000010000 */
[----:B------:R-:W-:-:S02]  /*21c70*/  UMOV UR4, 0x400 ;  /* 0x0000040000047882 */ /* 0x000fc40000000000 */
[----:B---3--:R-:W-:-:S06]  /*21c80*/  ULEA UR4, UR5, UR4, 0x18 ;  /* 0x0000000405047291 */ /* 0x008fcc000f8ec03f */
[----:B------:R-:W-:-:S05]  /*21c90*/  IMAD.U32 R23, RZ, RZ, UR4 ;  /* 0x00000004ff177e24 */ /* 0x000fca000f8e00ff */
[----:B------:R3:W4:Y:S01]  /*21ca0*/  LDS.128 R16, [R23+0x2d8d0] ;  /* 0x02d8d00017107984 */ /* 0x0007220000000c00 */
[----:B------:R-:W-:Y:S06]  /*21cb0*/  BAR.ARV 0x4, 0x200 ;  /* 0x0108000000007b1d */ /* 0x000fec0000002000 */
[----:B------:R-:W-:Y:S05]  /*21cc0*/  BRA `(.L_x_1690) ;  /* 0x0000000800cc7947 */ /* 0x000fea0003800000 */
.L_x_1689:
[----:B------:R-:W1:Y:S01]  /*21cd0*/  S2R R0, SR_TID.X ;  /* 0x0000000000007919 */ /* 0x000e620000002100 */
[----:B------:R-:W-:Y:S01]  /*21ce0*/  UMOV UR4, 0xffffffff ;  /* 0xffffffff00047882 */ /* 0x000fe20000000000 */
[----:B-1----:R-:W-:-:S04]  /*21cf0*/  LOP3.LUT R7, R0, 0x1f, RZ, 0xc0, !PT ;  /* 0x0000001f00077812 */ /* 0x002fc800078ec0ff */
[----:B------:R-:W-:Y:S01]  /*21d00*/  ISETP.NE.AND P0, PT, R7, 0x1f, PT ;  /* 0x0000001f0700780c */ /* 0x000fe20003f05270 */
[----:B------:R-:W-:-:S12]  /*21d10*/  BRA.DIV UR4, `(.L_x_1691) ;  /* 0x0000004204387947 */ /* 0x000fd8000b800000 */
[----:B0-----:R-:W-:Y:S01]  /*21d20*/  IMAD.IADD R5, R19, 0x1, R7 ;  /* 0x0000000113057824 */ /* 0x001fe200078e0207 */
[----:B------:R-:W-:-:S04]  /*21d30*/  ULDC UR4, c[0x0][0xc3c] ;  /* 0x00030f0000047ab9 */ /* 0x000fc80000000800 */
[----:B------:R-:W-:-:S13]  /*21d40*/  ISETP.GE.OR P1, PT, R5, UR4, !P0 ;  /* 0x0000000405007c0c */ /* 0x000fda000c726670 */
[----:B--2---:R-:W0:Y:S02]  /*21d50*/  @!P1 LDC.64 R2, c[0x0][0xc80] ;  /* 0x00032000ff029b82 */ /* 0x004e240000000a00 */
        /* <DEDUP_REMOVED lines=27> */
.L_x_1834:
[----:B------:R-:W-:Y:S02]  /*21f10*/  ULDC UR4, c[0x0][0xc38] ;  /* 0x00030e0000047ab9 */ /* 0x000fe40000000800 */
[----:B------:R-:W-:-:S04]  /*21f20*/  IMAD.U32 R4, RZ, RZ, UR4 ;  /* 0x00000004ff047e24 */ /* 0x000fc8000f8e00ff */
[----:B-1----:R-:W-:-:S04]  /*21f30*/  IMAD R5, R14, R4, RZ ;  /* 0x000000040e057224 */ /* 0x002fc800078e02ff */
[----:B------:R-:W-:-:S05]  /*21f40*/  IMAD.IADD R16, R16, 0x1, R5 ;  /* 0x0000000110107824 */ /* 0x000fca00078e0205 */
[----:B------:R-:W-:-:S13]  /*21f50*/  ISETP.GT.AND P6, PT, R16, R0, PT ;  /* 0x000000001000720c */ /* 0x000fda0003fc4270 */
[----:B------:R-:W-:Y:S05]  /*21f60*/  @P6 BRA `(.L_x_1692) ;  /* 0x00000000009c6947 */ /* 0x000fea0003800000 */
.L_x_1697:
        /* <DEDUP_REMOVED lines=14> */
.L_x_1695:
[----:B------:R-:W-:Y:S05]  /*22050*/  BSYNC B0 ;  /* 0x0000000000007941 */ /* 0x000fea0003800000 */
.L_x_1694:
        /* <DEDUP_REMOVED lines=18> */
.L_x_1842:
[----:B------:R-:W-:Y:S02]  /*22180*/  ULDC UR4, c[0x0][0xc38] ;  /* 0x00030e0000047ab9 */ /* 0x000fe40000000800 */
[----:B------:R-:W-:-:S04]  /*22190*/  IMAD.U32 R4, RZ, RZ, UR4 ;  /* 0x00000004ff047e24 */ /* 0x000fc8000f8e00ff */
[----:B-1----:R-:W-:-:S04]  /*221a0*/  IMAD R5, R14, R4, RZ ;  /* 0x000000040e057224 */ /* 0x002fc800078e02ff */
[----:B------:R-:W-:-:S05]  /*221b0*/  IMAD.IADD R16, R5, 0x1, R16 ;  /* 0x0000000105107824 */ /* 0x000fca00078e0210 */
[----:B------:R-:W-:-:S13]  /*221c0*/  ISETP.GT.AND P6, PT, R16, R0, PT ;  /* 0x000000001000720c */ /* 0x000fda0003fc4270 */
[----:B------:R-:W-:Y:S05]  /*221d0*/  @!P6 BRA `(.L_x_1697) ;  /* 0xfffffffc0064e947 */ /* 0x000fea000383ffff */
.L_x_1692:
        /* <DEDUP_REMOVED lines=8> */
.L_x_1846:
[----:B------:R-:W-:Y:S01]  /*22260*/  ISETP.NE.AND P0, PT, R5, RZ, PT ;  /* 0x000000ff0500720c */ /* 0x000fe20003f05270 */
[----:B------:R-:W-:-:S12]  /*22270*/  IMAD.MOV.U32 R5, RZ, RZ, RZ ;  /* 0x000000ffff057224 */ /* 0x000fd800078e00ff */
[----:B------:R-:W-:Y:S05]  /*22280*/  @!P0 BRA `(.L_x_1699) ;  /* 0x0000000000108947 */ /* 0x000fea0003800000 */
[----:B------:R-:W-:Y:S01]  /*22290*/  UMOV UR4, 0xffffffff ;  /* 0xffffffff00047882 */ /* 0x000fe20000000000 */
[----:B------:R-:W-:Y:S02]  /*222a0*/  VIADD R12, R6, 0xffffffff ;  /* 0xffffffff060c7836 */ /* 0x000fe40000000000 */
[----:B------:R-:W-:Y:S05]  /*222b0*/  BRA.DIV UR4, `(.L_x_1700) ;  /* 0x0000004204f87947 */ /* 0x000fea000b800000 */
[----:B------:R3:W4:Y:S02]  /*222c0*/  SHFL.IDX PT, R5, R3, R12, 0x1f ;  /* 0x00001f0c03057589 */ /* 0x00072400000e0000 */
.L_x_1699:
[----:B01-3--:R-:W0:Y:S01]  /*222d0*/  LDC.64 R2, c[0x0][0xc90] ;  /* 0x00032400ff027b82 */ /* 0x00be220000000a00 */
[----:B------:R-:W-:-:S04]  /*222e0*/  IMAD.IADD R19, R6, 0x1, R19 ;  /* 0x0000000106137824 */ /* 0x000fc800078e0213 */
[----:B0-----:R-:W-:-:S05]  /*222f0*/  IMAD.WIDE R2, R19, 0x4, R2 ;  /* 0x0000000413027825 */ /* 0x001fca00078e0202 */
[----:B------:R0:W2:Y:S01]  /*22300*/  LDG.E R7, desc[UR52][R2.64] ;  /* 0x0000003402077981 */ /* 0x0000a2000c1e1900 */
[----:B----4-:R-:W-:Y:S02]  /*22310*/  IMAD R16, R5, R4, R16 ;  /* 0x0000000405107224 */ /* 0x010fe400078e0210 */
[----:B0-----:R-:W-:Y:S02]  /*22320*/  IMAD.MOV.U32 R2, RZ, RZ, RZ ;  /* 0x000000ffff027224 */ /* 0x001fe400078e00ff */
[----:B--2---:R-:W-:-:S05]  /*22330*/  IMAD R6, R17, R7, RZ ;  /* 0x0000000711067224 */ /* 0x004fca00078e02ff */
[----:B------:R-:W-:-:S04]  /*22340*/  IABS R8, R6 ;  /* 0x0000000600087213 */ /* 0x000fc80000000000 */
[----:B------:R-:W0:Y:S08]  /*22350*/  I2F.RP R9, R8 ;  /* 0x0000000800097306 */ /* 0x000e300000209400 */
[----:B0-----:R-:W0:Y:S02]  /*22360*/  MUFU.RCP R9, R9 ;  /* 0x0000000900097308 */ /* 0x001e240000001000 */
[----:B0-----:R-:W-:-:S06]  /*22370*/  VIADD R10, R9, 0xffffffe ;  /* 0x0ffffffe090a7836 */ /* 0x001fcc0000000000 */
[----:B------:R-:W0:Y:S02]  /*22380*/  F2I.FTZ.U32.TRUNC.NTZ R3, R10 ;  /* 0x0000000a00037305 */ /* 0x000e24000021f000 */
[----:B0-----:R-:W-:-:S04]  /*22390*/  IMAD.MOV R5, RZ, RZ, -R3 ;  /* 0x000000ffff057224 */ /* 0x001fc800078e0a03 */
[----:B------:R-:W-:-:S04]  /*223a0*/  IMAD R5, R5, R8, RZ ;  /* 0x0000000805057224 */ /* 0x000fc800078e02ff */
[----:B------:R-:W-:-:S04]  /*223b0*/  IMAD.HI.U32 R2, R3, R5, R2 ;  /* 0x0000000503027227 */ /* 0x000fc800078e0002 */
[----:B------:R-:W-:Y:S01]  /*223c0*/  IMAD.IADD R5, R0, 0x1, -R16 ;  /* 0x0000000100057824 */ /* 0x000fe200078e0a10 */
[----:B------:R-:W-:-:S04]  /*223d0*/  IABS R0, R6 ;  /* 0x0000000600007213 */ /* 0x000fc80000000000 */
[----:B------:R-:W-:Y:S01]  /*223e0*/  IABS R3, R5 ;  /* 0x0000000500037213 */ /* 0x000fe20000000000 */
[----:B------:R-:W-:-:S04]  /*223f0*/  IMAD.MOV R0, RZ, RZ, -R0 ;  /* 0x000000ffff007224 */ /* 0x000fc800078e0a00 */
[----:B------:R-:W-:-:S04]  /*22400*/  IMAD.HI.U32 R2, R2, R3, RZ ;  /* 0x0000000302027227 */ /* 0x000fc800078e00ff */
[----:B------:R-:W-:Y:S01]  /*22410*/  IMAD R3, R2, R0, R3 ;  /* 0x0000000002037224 */ /* 0x000fe200078e0203 */
[----:B------:R-:W-:-:S04]  /*22420*/  LOP3.LUT R0, R5, R6, RZ, 0x3c, !PT ;  /* 0x0000000605007212 */ /* 0x000fc800078e3cff */
[----:B------:R-:W-:Y:S02]  /*22430*/  ISETP.GT.U32.AND P1, PT, R8, R3, PT ;  /* 0x000000030800720c */ /* 0x000fe40003f24070 */
[----:B------:R-:W-:-:S11]  /*22440*/  ISETP.GE.AND P2, PT, R0, RZ, PT ;  /* 0x000000ff0000720c */ /* 0x000fd60003f46270 */
[----:B------:R-:W-:Y:S02]  /*22450*/  @!P1 IMAD.IADD R3, R3, 0x1, -R8 ;  /* 0x0000000103039824 */ /* 0x000fe400078e0a08 */
[----:B------:R-:W-:Y:S01]  /*22460*/  @!P1 VIADD R2, R2, 0x1 ;  /* 0x0000000102029836 */ /* 0x000fe20000000000 */
[----:B------:R-:W-:Y:S02]  /*22470*/  ISETP.NE.AND P1, PT, R6, RZ, PT ;  /* 0x000000ff0600720c */ /* 0x000fe40003f25270 */
[----:B------:R-:W-:-:S13]  /*22480*/  ISETP.GE.U32.AND P0, PT, R3, R8, PT ;  /* 0x000000080300720c */ /* 0x000fda0003f06070 */
[----:B------:R-:W-:-:S04]  /*22490*/  @P0 VIADD R2, R2, 0x1 ;  /* 0x0000000102020836 */ /* 0x000fc80000000000 */
[----:B------:R-:W-:Y:S01]  /*224a0*/  @!P2 IMAD.MOV R2, RZ, RZ, -R2 ;  /* 0x000000ffff02a224 */ /* 0x000fe200078e0a02 */
[----:B------:R-:W-:-:S05]  /*224b0*/  @!P1 LOP3.LUT R2, RZ, R6, RZ, 0x33, !PT ;  /* 0x00000006ff029212 */ /* 0x000fca00078e33ff */
[----:B------:R-:W-:Y:S02]  /*224c0*/  IMAD R0, R7, R2, RZ ;  /* 0x0000000207007224 */ /* 0x000fe400078e02ff */
[----:B------:R-:W-:Y:S02]  /*224d0*/  IMAD.MOV R2, RZ, RZ, -R2 ;  /* 0x000000ffff027224 */ /* 0x000fe400078e0a02 */
[----:B------:R-:W-:Y:S02]  /*224e0*/  IMAD.MOV R3, RZ, RZ, -R0 ;  /* 0x000000ffff037224 */ /* 0x000fe400078e0a00 */
[----:B------:R-:W-:-:S03]  /*224f0*/  IMAD R5, R6, R2, R5 ;  /* 0x0000000206057224 */ /* 0x000fc600078e0205 */
[----:B------:R-:W-:-:S04]  /*22500*/  VIADDMNMX R4, R3, R4, R7, PT ;  /* 0x0000000403047246 */ /* 0x000fc80003800107 */
        /* <DEDUP_REMOVED lines=8> */
[----:B------:R-:W-:Y:S02]  /*22590*/  IMAD R11, R2, R7, RZ ;  /* 0x00000007020b7224 */ /* 0x000fe400078e02ff */
[----:B------:R-:W-:-:S04]  /*225a0*/  IMAD.MOV.U32 R2, RZ, RZ, RZ ;  /* 0x000000ffff027224 */ /* 0x000fc800078e00ff */
[----:B------:R-:W-:Y:S01]  /*225b0*/  IMAD.HI.U32 R2, R3, R11, R2 ;  /* 0x0000000b03027227 */ /* 0x000fe200078e0002 */
[----:B------:R-:W-:-:S05]  /*225c0*/  IABS R3, R5 ;  /* 0x0000000500037213 */ /* 0x000fca0000000000 */
[----:B------:R-:W-:-:S04]  /*225d0*/  IMAD.HI.U32 R2, R2, R3, RZ ;  /* 0x0000000302027227 */ /* 0x000fc800078e00ff */
[----:B------:R-:W-:Y:S01]  /*225e0*/  IMAD R6, R2, R6, R3 ;  /* 0x0000000602067224 */ /* 0x000fe200078e0203 */
[C---:B------:R-:W-:Y:S01]  /*225f0*/  LOP3.LUT R3, R5.reuse, R4, RZ, 0x3c, !PT ;  /* 0x0000000405037212 */ /* 0x040fe200078e3cff */
[----:B------:R-:W-:-:S03]  /*22600*/  IMAD.IADD R5, R5, 0x1, R0 ;  /* 0x0000000105057824 */ /* 0x000fc600078e0200 */
        /* <DEDUP_REMOVED lines=8> */
[----:B------:R-:W-:Y:S01]  /*22690*/  @!P1 LOP3.LUT R2, RZ, R4, RZ, 0x33, !PT ;  /* 0x00000004ff029212 */ /* 0x000fe200078e33ff */
[----:B------:R-:W-:-:S04]  /*226a0*/  IMAD.MOV R4, RZ, RZ, -R4 ;  /* 0x000000ffff047224 */ /* 0x000fc800078e0a04 */
[----:B------:R-:W-:Y:S01]  /*226b0*/  IMAD R18, R2, R4, R5 ;  /* 0x0000000402127224 */ /* 0x000fe200078e0205 */
[----:B------:R-:W-:-:S05]  /*226c0*/  LOP3.LUT R2, RZ, R2, RZ, 0x33, !PT ;  /* 0x00000002ff027212 */ /* 0x000fca00078e33ff */
[----:B------:R-:W-:Y:S01]  /*226d0*/  IMAD.IADD R17, R17, 0x1, R2 ;  /* 0x0000000111117824 */ /* 0x000fe200078e0202 */
[----:B------:R-:W-:Y:S06]  /*226e0*/  BRA `(.L_x_1701) ;  /* 0x00000000001c7947 */ /* 0x000fec0003800000 */
.L_x_1693:
[----:B------:R-:W-:Y:S01]  /*226f0*/  UMOV UR4, URZ ;  /* 0x0000003f00047c82 */ /* 0x000fe20008000000 */
[----:B------:R-:W-:Y:S01]  /*22700*/  UMOV UR5, URZ ;  /* 0x0000003f00057c82 */ /* 0x000fe20008000000 */
[----:B------:R-:W-:Y:S01]  /*22710*/  ULDC UR6, c[0x0][0xc3c] ;  /* 0x00030f0000067ab9 */ /* 0x000fe20000000800 */
[----:B------:R-:W-:Y:S02]  /*22720*/  IMAD.MOV.U32 R16, RZ, RZ, R0 ;  /* 0x000000ffff107224 */ /* 0x000fe400078e0000 */
[----:B------:R-:W-:Y:S02]  /*22730*/  IMAD.U32 R17, RZ, RZ, UR4 ;  /* 0x00000004ff117e24 */ /* 0x000fe4000f8e00ff */
[----:B------:R-:W-:Y:S02]  /*22740*/  IMAD.U32 R18, RZ, RZ, UR5 ;  /* 0x00000005ff127e24 */ /* 0x000fe4000f8e00ff */
[----:B------:R-:W-:-:S07]  /*22750*/  IMAD.U32 R19, RZ, RZ, UR6 ;  /* 0x00000006ff137e24 */ /* 0x000fce000f8e00ff */
.L_x_1701:
        /* <DEDUP_REMOVED lines=10> */
.L_x_1690:
[----:B------:R-:W-:Y:S02]  /*22800*/  ULDC UR4, c[0x0][0xc3c] ;  /* 0x00030f0000047ab9 */ /* 0x000fe40000000800 */
[----:B----4-:R-:W-:-:S13]  /*22810*/  ISETP.GE.AND P0, PT, R19, UR4, PT ;  /* 0x0000000413007c0c */ /* 0x010fda000bf06270 */
[----:B------:R-:W-:Y:S05]  /*22820*/  @!P0 BRA `(.L_x_1702) ;  /* 0xffffff9c00188947 */ /* 0x000fea000383ffff */
[----:B------:R-:W-:Y:S05]  /*22830*/  BSYNC B8 ;  /* 0x0000000000087941 */ /* 0x000fea0003800000 */
.L_x_1585:
[----:B0-----:R-:W4:Y:S01]  /*22840*/  LDL.LU R0, [R1+0x4c] ;  /* 0x00004c0001007983 */ /* 0x001f220000300800 */
[----:B------:R-:W-:Y:S01]  /*22850*/  BSSY B0, `(.L_x_1703) ;  /* 0x000000b000007945 */ /* 0x000fe20003800000 */
[----:B------:R-:W0:Y:S01]  /*22860*/  S2R R5, SR_CgaCtaId ;  /* 0x0000000000057919 */ /* 0x000e220000008800 */
[----:B----4-:R-:W-:-:S05]  /*22870*/  VIADD R0, R0, 0x1 ;  /* 0x0000000100007836 */ /* 0x010fca0000000000 */
[----:B--2---:R-:W-:-:S04]  /*22880*/  LEA.HI R2, R0, R0, RZ, 0x1 ;  /* 0x0000000000027211 */ /* 0x004fc800078f08ff */
[----:B------:R-:W-:Y:S02]  /*22890*/  LOP3.LUT R3, R2, 0xfffffffe, RZ, 0xc0, !PT ;  /* 0xfffffffe02037812 */ /* 0x000fe400078ec0ff */
[----:B------:R-:W-:-:S03]  /*228a0*/  MOV R2, 0x400 ;  /* 0x0000040000027802 */ /* 0x000fc60000000f00 */
[----:B------:R-:W-:Y:S01]  /*228b0*/  IMAD.IADD R0, R0, 0x1, -R3 ;  /* 0x0000000100007824 */ /* 0x000fe200078e0a03 */
[----:B0-----:R-:W-:-:S04]  /*228c0*/  LEA R5, R5, R2, 0x18 ;  /* 0x0000000205057211 */ /* 0x001fc800078ec0ff */
[----:B------:R-:W-:-:S04]  /*228d0*/  SHF.L.U32 R0, R0, 0x1f, RZ ;  /* 0x0000001f00007819 */ /* 0x000fc800000006ff */
[----:B------:R-:W0:Y:S02]  /*228e0*/  SYNCS.PHASECHK.TRANS64.TRYWAIT P0, [R5+URZ+0x2d820], R0 ;  /* 0x02d82000050075a7 */ /* 0x000e24000800017f */
[----:B0-----:R-:W-:Y:S05]  /*228f0*/  @!P0 BRA `(.L_x_1704) ;  /* 0x0000003c00908947 */ /* 0x001fea0003800000 */
.L_x_1849:
[----:B------:R-:W-:Y:S05]  /*22900*/  BSYNC B0 ;  /* 0x0000000000007941 */ /* 0x000fea0003800000 */
.L_x_1703:
[----:B------:R-:W-:-:S03]  /*22910*/  UMOV UR4, 0xffffffff ;  /* 0xffffffff00047882 */ /* 0x000fc60000000000 */
[----:B------:R-:W-:Y:S05]  /*22920*/  BRA.DIV UR4, `(.L_x_1705) ;  /* 0x0000003e04987947 */ /* 0x000fea000b800000 */
[----:B0-----:R-:W0:Y:S02]  /*22930*/  S2R R0, SR_TID.X ;  /* 0x0000000000007919 */ /* 0x001e240000002100 */
[----:B0-----:R-:W-:-:S04]  /*22940*/  SHF.R.U32.HI R0, RZ, 0x5, R0 ;  /* 0x00000005ff007819 */ /* 0x001fc80000011600 */
[----:B------:R-:W-:-:S05]  /*22950*/  LOP3.LUT R0, R0, 0x3, RZ, 0xc0, !PT ;  /* 0x0000000300007812 */ /* 0x000fca00078ec0ff */
[----:B------:R0:W2:Y:S02]  /*22960*/  SHFL.IDX PT, R14, R0, RZ, 0x1f ;  /* 0x00001fff000e7589 */ /* 0x0000a400000e0000 */
.L_x_1852:
[----:B--2---:R-:W-:-:S13]  /*22970*/  ISETP.NE.AND P0, PT, R14, RZ, PT ;  /* 0x000000ff0e00720c */ /* 0x004fda0003f05270 */
[----:B------:R-:W-:Y:S05]  /*22980*/  @P0 BRA `(.L_x_1359) ;  /* 0x0000000000900947 */ /* 0x000fea0003800000 */
[----:B------:R-:W-:-:S03]  /*22990*/  UMOV UR4, 0xffffffff ;  /* 0xffffffff00047882 */ /* 0x000fc60000000000 */
[----:B------:R-:W-:Y:S05]  /*229a0*/  BRA.DIV UR4, `(.L_x_1706) ;  /* 0x0000003e04ac7947 */ /* 0x000fea000b800000 */
[----:B------:R-:W-:-:S13]  /*229b0*/  ELECT P6, URZ, PT ;  /* 0x00000000003f782f */ /* 0x000fda00038c0000 */
.L_x_1855:
[----:B------:R-:W-:Y:S05]  /*229c0*/  @!P6 BRA `(.L_x_1359) ;  /* 0x000000000080e947 */ /* 0x000fea0003800000 */
[----:B------:R-:W-:-:S06]  /*229d0*/  ULOP3.LUT UR4, UR36, 0x2, URZ, 0xfc, !UPT ;  /* 0x0000000224047892 */ /* 0x000fcc000f8efc3f */
[----:B0-----:R-:W-:-:S05]  /*229e0*/  IMAD.U32 R0, RZ, RZ, UR4 ;  /* 0x00000004ff007e24 */ /* 0x001fca000f8e00ff */
[----:B------:R-:W-:-:S13]  /*229f0*/  ISETP.NE.AND P0, PT, R0, 0x3, PT ;  /* 0x000000030000780c */ /* 0x000fda0003f05270 */
[----:B------:R-:W-:Y:S05]  /*22a00*/  @!P0 BRA `(.L_x_1707) ;  /* 0x0000000000048947 */ /* 0x000fea0003800000 */
[----:B------:R-:W-:Y:S01]  /*22a10*/  BPT.TRAP 0x1 ;  /* 0x000000040000795c */ /* 0x000fe20000300000 */
.L_x_1707:
[----:B------:R-:W2:Y:S01]  /*22a20*/  LDL R0, [R1] ;  /* 0x0000000001007983 */ /* 0x000ea20000100800 */
[C---:B------:R-:W-:Y:S02]  /*22a30*/  IMAD R3, R25.reuse, 0x8, R5 ;  /* 0x0000000819037824 */ /* 0x040fe400078e0205 */
[----:B------:R-:W-:-:S05]  /*22a40*/  VIADD R25, R25, 0x1 ;  /* 0x0000000119197836 */ /* 0x000fca0000000000 */
[----:B------:R-:W-:Y:S02]  /*22a50*/  ISETP.NE.AND P2, PT, R25, 0x2, PT ;  /* 0x000000021900780c */ /* 0x000fe40003f45270 */
[----:B--2---:R-:W-:Y:S02]  /*22a60*/  SHF.L.U32 R2, R0, 0x1f, RZ ;  /* 0x0000001f00027819 */ /* 0x004fe400000006ff */
[----:B------:R-:W-:Y:S02]  /*22a70*/  SEL R0, RZ, 0x1, P2 ;  /* 0x00000001ff007807 */ /* 0x000fe40001000000 */
[----:B------:R-:W0:Y:S02]  /*22a80*/  SYNCS.PHASECHK.TRANS64.TRYWAIT P1, [R3+URZ+0x2d840], R2 ;  /* 0x02d84002030075a7 */ /* 0x000e24000802017f */
[----:B0-----:R-:W-:Y:S05]  /*22a90*/  @!P1 BRA `(.L_x_1708) ;  /* 0x0000003c00909947 */ /* 0x001fea0003800000 */
.L_x_1856:
[----:B------:R-:W2:Y:S01]  /*22aa0*/  LDL.LU R4, [R1] ;  /* 0x0000000001047983 */ /* 0x000ea20000300800 */
[----:B------:R-:W-:Y:S02]  /*22ab0*/  SEL R25, R25, RZ, P2 ;  /* 0x000000ff19197207 */ /* 0x000fe40001000000 */
[----:B--2---:R-:W-:Y:S01]  /*22ac0*/  LOP3.LUT R0, R4, R0, RZ, 0x3c, !PT ;  /* 0x0000000004007212 */ /* 0x004fe200078e3cff */
[----:B------:R-:W-:Y:S06]  /*22ad0*/  @!P0 BRA `(.L_x_1709) ;  /* 0x0000000000048947 */ /* 0x000fec0003800000 */
[----:B------:R-:W-:Y:S01]  /*22ae0*/  BPT.TRAP 0x1 ;  /* 0x000000040000795c */ /* 0x000fe20000300000 */
.L_x_1709:
[----:B------:R-:W-:Y:S01]  /*22af0*/  IMAD R25, R25, 0x8, R5 ;  /* 0x0000000819197824 */ /* 0x000fe200078e0205 */
[----:B------:R-:W-:-:S04]  /*22b00*/  SHF.L.U32 R0, R0, 0x1f, RZ ;  /* 0x0000001f00007819 */ /* 0x000fc800000006ff */
[----:B------:R-:W2:Y:S02]  /*22b10*/  SYNCS.PHASECHK.TRANS64.TRYWAIT P1, [R25+URZ+0x2d840], R0 ;  /* 0x02d84000190075a7 */ /* 0x000ea4000802017f */
[----:B--2---:R-:W-:Y:S05]  /*22b20*/  @!P1 BRA `(.L_x_1710) ;  /* 0x0000003c00809947 */ /* 0x004fea0003800000 */
.L_x_1857:
[----:B------:R-:W-:Y:S05]  /*22b30*/  @!P0 BRA `(.L_x_1711) ;  /* 0x0000000000048947 */ /* 0x000fea0003800000 */
[----:B------:R-:W-:Y:S01]  /*22b40*/  BPT.TRAP 0x1 ;  /* 0x000000040000795c */ /* 0x000fe20000300000 */
.L_x_1711:
[----:B------:R-:W4:Y:S02]  /*22b50*/  SYNCS.PHASECHK.TRANS64.TRYWAIT P1, [R3+URZ+0x2d860], R2 ;  /* 0x02d86002030075a7 */ /* 0x000f24000802017f */
[----:B----4-:R-:W-:Y:S05]  /*22b60*/  @!P1 BRA `(.L_x_1712) ;  /* 0x0000003c00849947 */ /* 0x010fea0003800000 */
.L_x_1858:
[----:B------:R-:W-:Y:S05]  /*22b70*/  @!P0 BRA `(.L_x_1713) ;  /* 0x0000000000048947 */ /* 0x000fea0003800000 */
[----:B------:R-:W-:Y:S01]  /*22b80*/  BPT.TRAP 0x1 ;  /* 0x000000040000795c */ /* 0x000fe20000300000 */
.L_x_1713:
[----:B------:R0:W0:Y:S02]  /*22b90*/  SYNCS.PHASECHK.TRANS64.TRYWAIT P0, [R25+URZ+0x2d860], R0 ;  /* 0x02d86000190075a7 */ /* 0x000024000800017f */
[----:B0-----:R-:W-:Y:S05]  /*22ba0*/  @!P0 NANOSLEEP.SYNCS 0x989680 ;  /* 0x009896800000895d */ /* 0x001fea0003900000 */
[----:B------:R-:W0:Y:S02]  /*22bb0*/  @!P0 SYNCS.PHASECHK.TRANS64 P0, [R25+URZ+0x2d860], R0 ;  /* 0x02d86000190085a7 */ /* 0x000e24000800007f */
[----:B0-----:R-:W-:Y:S05]  /*22bc0*/  @!P0 BRA `(.L_x_1713) ;  /* 0xfffffffc00f08947 */ /* 0x001fea000383ffff */
.L_x_1359:
[----:B------:R-:W-:Y:S05]  /*22bd0*/  BSYNC B9 ;  /* 0x0000000000097941 */ /* 0x000fea0003800000 */
.L_x_1356:
[----:B------:R-:W-:Y:S05]  /*22be0*/  EXIT ;  /* 0x000000000000794d */ /* 0x000fea0003800000 */
.L_x_1383:
[----:B0-----:R0:W1:Y:S02]  /*22bf0*/  SYNCS.PHASECHK.TRANS64.TRYWAIT P4, [R35+URZ+0x2d890], R85 ;  /* 0x02d89055230075a7 */ /* 0x001064000808017f */
[----:B-1----:R-:W-:Y:S05]  /*22c00*/  @!P4 NANOSLEEP.SYNCS 0x989680 ;  /* 0x009896800000c95d */ /* 0x002fea0003900000 */
[----:B------:R-:W1:Y:S02]  /*22c10*/  @!P4 SYNCS.PHASECHK.TRANS64 P4, [R35+URZ+0x2d890], R85 ;  /* 0x02d890552300c5a7 */ /* 0x000e64000808007f */
[----:B-1----:R-:W-:Y:S05]  /*22c20*/  @!P4 BRA `(.L_x_1383) ;  /* 0xfffffffc00f0c947 */ /* 0x002fea000383ffff */
[----:B------:R-:W-:Y:S05]  /*22c30*/  BRA `(.L_x_1714) ;  /* 0xfffffe0800247947 */ /* 0x000fea000383ffff */
.L_x_1384:
        /* <DEDUP_REMOVED lines=8> */
.L_x_1716:
[----:B------:R-:W-:Y:S05]  /*22cc0*/  BSYNC B1 ;  /* 0x0000000000017941 */ /* 0x000fea0003800000 */
.L_x_1715:
        /* <DEDUP_REMOVED lines=8> */
.L_x_1717:
[----:B------:R-:W-:Y:S01]  /*22d50*/  IMAD.MOV.U32 R11, RZ, RZ, R14 ;  /* 0x000000ffff0b7224 */ /* 0x000fe200078e000e */
[----:B------:R-:W-:Y:S06]  /*22d60*/  BRA `(.L_x_1718) ;  /* 0xfffffe0400ec7947 */ /* 0x000fec000383ffff */
.L_x_1412:
[----:B0-----:R0:W1:Y:S02]  /*22d70*/  SYNCS.PHASECHK.TRANS64.TRYWAIT P4, [R35+URZ+0x2d890], R85 ;  /* 0x02d89055230075a7 */ /* 0x001064000808017f */
[----:B-1----:R-:W-:Y:S05]  /*22d80*/  @!P4 NANOSLEEP.SYNCS 0x989680 ;  /* 0x009896800000c95d */ /* 0x002fea0003900000 */
[----:B------:R-:W1:Y:S02]  /*22d90*/  @!P4 SYNCS.PHASECHK.TRANS64 P4, [R35+URZ+0x2d890], R85 ;  /* 0x02d890552300c5a7 */ /* 0x000e64000808007f */
[----:B-1----:R-:W-:Y:S05]  /*22da0*/  @!P4 BRA `(.L_x_1412) ;  /* 0xfffffffc00f0c947 */ /* 0x002fea000383ffff */
[----:B------:R-:W-:Y:S05]  /*22db0*/  BRA `(.L_x_1719) ;  /* 0xfffffe2400147947 */ /* 0x000fea000383ffff */
.L_x_1413:
        /* <DEDUP_REMOVED lines=8> */
.L_x_1721:
[----:B------:R-:W-:Y:S05]  /*22e40*/  BSYNC B1 ;  /* 0x0000000000017941 */ /* 0x000fea0003800000 */
.L_x_1720:
        /* <DEDUP_REMOVED lines=8> */
.L_x_1722:
[----:B------:R-:W-:Y:S01]  /*22ed0*/  IMAD.MOV.U32 R88, RZ, RZ, R14 ;  /* 0x000000ffff587224 */ /* 0x000fe200078e000e */
[----:B------:R-:W-:Y:S06]  /*22ee0*/  BRA `(.L_x_1723) ;  /* 0xfffffe2000dc7947 */ /* 0x000fec000383ffff */
.L_x_1426:
[----:B0-----:R0:W1:Y:S02]  /*22ef0*/  SYNCS.PHASECHK.TRANS64.TRYWAIT P3, [R35+URZ+0x2d890], R85 ;  /* 0x02d89055230075a7 */ /* 0x001064000806017f */
[----:B-1----:R-:W-:Y:S05]  /*22f00*/  @!P3 NANOSLEEP.SYNCS 0x989680 ;  /* 0x009896800000b95d */ /* 0x002fea0003900000 */
[----:B------:R-:W1:Y:S02]  /*22f10*/  @!P3 SYNCS.PHASECHK.TRANS64 P3, [R35+URZ+0x2d890], R85 ;  /* 0x02d890552300b5a7 */ /* 0x000e64000806007f */
[----:B-1----:R-:W-:Y:S05]  /*22f20*/  @!P3 BRA `(.L_x_1426) ;  /* 0xfffffffc00f0b947 */ /* 0x002fea000383ffff */
[----:B------:R-:W-:Y:S05]  /*22f30*/  BRA `(.L_x_1724) ;  /* 0xfffffe3c00107947 */ /* 0x000fea000383ffff */
.L_x_1427:
[----:B------:R-:W-:Y:S01]  /*22f40*/  BSSY B1, `(.L_x_1725) ;  /* 0x0000007000017945 */ /* 0x000fe20003800000 */
[----:B------:R-:W-:Y:S02]  /*22f50*/  IMAD.MOV.U32 R12, RZ, RZ, RZ ;  /* 0x000000ffff0c7224 */ /* 0x000fe400078e00ff */
[----:B------:R-:W-:Y:S02]  /*22f60*/  IMAD.MOV.U32 R11, RZ, RZ, 0x1e1f ;  /* 0x00001e1fff0b7424 */ /* 0x000fe400078e00ff */
[----:B------:R-:W-:-:S07]  /*22f70*/  IMAD.MOV.U32 R15, RZ, RZ, -0x1 ;  /* 0xffffffffff0f7424 */ /* 0x000fce00078e00ff */
[----:B0-----:R-:W-:Y:S05]  /*22f80*/  WARPSYNC.COLLECTIVE R15, `(.L_x_1726) ;  /* 0x000000000f087348 */ /* 0x001fea0003c00000 */
[----:B------:R1:W2:Y:S02]  /*22f90*/  SHFL.IDX P6, R14, R13, R12, R11 ;  /* 0x0000000c0d0e7389 */ /* 0x0002a400000c000b */
[----:B012---:R-:W-:Y:S01]  /*22fa0*/  ENDCOLLECTIVE ;  /* 0x000000000000791b */ /* 0x007fe20003800000 */
.L_x_1726:
[----:B------:R-:W-:Y:S05]  /*22fb0*/  BSYNC B1 ;  /* 0x0000000000017941 */ /* 0x000fea0003800000 */
.L_x_1725:
        /* <DEDUP_REMOVED lines=8> */
.L_x_1727:
[----:B------:R-:W-:Y:S01]  /*23040*/  IMAD.MOV.U32 R42, RZ, RZ, R14 ;  /* 0x000000ffff2a7224 */ /* 0x000fe200078e000e */
[----:B------:R-:W-:Y:S06]  /*23050*/  BRA `(.L_x_1728) ;  /* 0xfffffe3c00447947 */ /* 0x000fec000383ffff */
.L_x_1431:
[----:B---3--:R3:W0:Y:S02]  /*23060*/  SYNCS.PHASECHK.TRANS64.TRYWAIT P2, [R35+URZ+0x2d8b0], R85 ;  /* 0x02d8b055230075a7 */ /* 0x008624000804017f */
[----:B0-----:R-:W-:Y:S05]  /*23070*/  @!P2 NANOSLEEP.SYNCS 0x989680 ;  /* 0x009896800000a95d */ /* 0x001fea0003900000 */
[----:B------:R-:W0:Y:S02]  /*23080*/  @!P2 SYNCS.PHASECHK.TRANS64 P2, [R35+URZ+0x2d8b0], R85 ;  /* 0x02d8b0552300a5a7 */ /* 0x000e24000804007f */
[----:B0-----:R-:W-:Y:S05]  /*23090*/  @!P2 BRA `(.L_x_1431) ;  /* 0xfffffffc00f0a947 */ /* 0x001fea000383ffff */
[----:B------:R-:W-:Y:S05]  /*230a0*/  BRA `(.L_x_1729) ;  /* 0xfffffe4000287947 */ /* 0x000fea000383ffff */
.L_x_1445:
        /* <DEDUP_REMOVED lines=10> */
[----:B-12--5:R-:W-:Y:S05]  /*23150*/  WARPSYNC.COLLECTIVE R15, `(.L_x_1731) ;  /* 0x000000000f087348 */ /* 0x026fea0003c00000 */
[----:B------:R0:W3:Y:S02]  /*23160*/  SHFL.IDX P6, R14, R13, R12, R11 ;  /* 0x0000000c0d0e7389 */ /* 0x0000e400000c000b */
[----:B0123-5:R-:W-:Y:S01]  /*23170*/  ENDCOLLECTIVE ;  /* 0x000000000000791b */ /* 0x02ffe20003800000 */
.L_x_1731:
[----:B------:R-:W-:Y:S05]  /*23180*/  BSYNC B0 ;  /* 0x0000000000007941 */ /* 0x000fea0003800000 */
.L_x_1730:
[----:B------:R0:W-:Y:S01]  /*23190*/  STL [R1+0xc], R14 ;  /* 0x00000c0e01007387 */ /* 0x0001e20000100800 */
[----:B------:R-:W-:Y:S05]  /*231a0*/  BRA `(.L_x_1732) ;  /* 0xfffffe4c00147947 */ /* 0x000fea000383ffff */
.L_x_1456:
[----:B------:R-:W-:Y:S01]  /*231b0*/  BSSY B1, `(.L_x_1733) ;  /* 0x0000007000017945 */ /* 0x000fe20003800000 */
[----:B------:R-:W-:Y:S02]  /*231c0*/  IMAD.MOV.U32 R12, RZ, RZ, RZ ;  /* 0x000000ffff0c7224 */ /* 0x000fe400078e00ff */
[----:B------:R-:W-:Y:S02]  /*231d0*/  IMAD.MOV.U32 R11, RZ, RZ, 0x1e1f ;  /* 0x00001e1fff0b7424 */ /* 0x000fe400078e00ff */
[----:B------:R-:W-:-:S07]  /*231e0*/  IMAD.MOV.U32 R15, RZ, RZ, -0x1 ;  /* 0xffffffffff0f7424 */ /* 0x000fce00078e00ff */
[----:B012---:R-:W-:Y:S05]  /*231f0*/  WARPSYNC.COLLECTIVE R15, `(.L_x_1734) ;  /* 0x000000000f087348 */ /* 0x007fea0003c00000 */
[----:B0-----:R0:W3:Y:S02]  /*23200*/  SHFL.IDX P6, R14, R13, R12, R11 ;  /* 0x0000000c0d0e7389 */ /* 0x0010e400000c000b */
[----:B0123--:R-:W-:Y:S01]  /*23210*/  ENDCOLLECTIVE ;  /* 0x000000000000791b */ /* 0x00ffe20003800000 */
.L_x_1734:
[----:B------:R-:W-:Y:S05]  /*23220*/  BSYNC B1 ;  /* 0x0000000000017941 */ /* 0x000fea0003800000 */
.L_x_1733:
        /* <DEDUP_REMOVED lines=8> */
.L_x_1735:
[----:B------:R-:W-:Y:S02]  /*232b0*/  IMAD.MOV.U32 R13, RZ, RZ, R5 ;  /* 0x000000ffff0d7224 */ /* 0x000fe400078e0005 */
[----:B------:R-:W-:-:S07]  /*232c0*/  IMAD.MOV.U32 R0, RZ, RZ, R14 ;  /* 0x000000ffff007224 */ /* 0x000fce00078e000e */
[----:B------:R-:W-:Y:S05]  /*232d0*/  WARPSYNC.COLLECTIVE R15, `(.L_x_1736) ;  /* 0x000000000f087348 */ /* 0x000fea0003c00000 */
[----:B------:R0:W1:Y:S02]  /*232e0*/  SHFL.IDX P6, R14, R13, R12, R11 ;  /* 0x0000000c0d0e7389 */ /* 0x00006400000c000b */
[----:B01----:R-:W-:Y:S01]  /*232f0*/  ENDCOLLECTIVE ;  /* 0x000000000000791b */ /* 0x003fe20003800000 */
.L_x_1736:
[----:B------:R-:W-:Y:S02]  /*23300*/  IMAD.MOV.U32 R13, RZ, RZ, R4 ;  /* 0x000000ffff0d7224 */ /* 0x000fe400078e0004 */
[----:B------:R-:W-:-:S07]  /*23310*/  IMAD.MOV.U32 R5, RZ, RZ, R14 ;  /* 0x000000ffff057224 */ /* 0x000fce00078e000e */
[----:B------:R-:W-:Y:S05]  /*23320*/  WARPSYNC.COLLECTIVE R15, `(.L_x_1737) ;  /* 0x000000000f087348 */ /* 0x000fea0003c00000 */
[----:B------:R0:W1:Y:S02]  /*23330*/  SHFL.IDX P6, R14, R13, R12, R11 ;  /* 0x0000000c0d0e7389 */ /* 0x00006400000c000b */
[----:B01----:R-:W-:Y:S01]  /*23340*/  ENDCOLLECTIVE ;  /* 0x000000000000791b */ /* 0x003fe20003800000 */
.L_x_1737:
[----:B------:R-:W-:Y:S05]  /*23350*/  BRA `(.L_x_1738) ;  /* 0xfffffe5000a47947 */ /* 0x000fea000383ffff */
.L_x_1460:
[----:B0-----:R0:W1:Y:S02]  /*23360*/  SYNCS.PHASECHK.TRANS64.TRYWAIT P0, [R2+URZ+0x2d800], R3 ;  /* 0x02d80003020075a7 */ /* 0x001064000800017f */
[----:B-1----:R-:W-:Y:S05]  /*23370*/  @!P0 NANOSLEEP.SYNCS 0x989680 ;  /* 0x009896800000895d */ /* 0x002fea0003900000 */
[----:B------:R-:W1:Y:S02]  /*23380*/  @!P0 SYNCS.PHASECHK.TRANS64 P0, [R2+URZ+0x2d800], R3 ;  /* 0x02d80003020085a7 */ /* 0x000e64000800007f */
[----:B-1----:R-:W-:Y:S05]  /*23390*/  @!P0 BRA `(.L_x_1460) ;  /* 0xfffffffc00f08947 */ /* 0x002fea000383ffff */
[----:B------:R-:W-:Y:S05]  /*233a0*/  BRA `(.L_x_1739) ;  /* 0xfffffe5800ec7947 */ /* 0x000fea000383ffff */
.L_x_1472:
[----:B------:R-:W-:Y:S01]  /*233b0*/  BSSY B1, `(.L_x_1740) ;  /* 0x0000007000017945 */ /* 0x000fe20003800000 */
[----:B------:R-:W-:Y:S02]  /*233c0*/  IMAD.MOV.U32 R12, RZ, RZ, RZ ;  /* 0x000000ffff0c7224 */ /* 0x000fe400078e00ff */
[----:B------:R-:W-:Y:S02]  /*233d0*/  IMAD.MOV.U32 R11, RZ, RZ, 0x1e1f ;  /* 0x00001e1fff0b7424 */ /* 0x000fe400078e00ff */
[----:B------:R-:W-:-:S07]  /*233e0*/  IMAD.MOV.U32 R15, RZ, RZ, -0x1 ;  /* 0xffffffffff0f7424 */ /* 0x000fce00078e00ff */
[----:B012---:R-:W-:Y:S05]  /*233f0*/  WARPSYNC.COLLECTIVE R15, `(.L_x_1741) ;  /* 0x000000000f087348 */ /* 0x007fea0003c00000 */
[----:B0-----:R0:W3:Y:S02]  /*23400*/  SHFL.IDX P6, R14, R13, R12, R11 ;  /* 0x0000000c0d0e7389 */ /* 0x0010e400000c000b */
[----:B0123--:R-:W-:Y:S01]  /*23410*/  ENDCOLLECTIVE ;  /* 0x000000000000791b */ /* 0x00ffe20003800000 */
.L_x_1741:
[----:B------:R-:W-:Y:S05]  /*23420*/  BSYNC B1 ;  /* 0x0000000000017941 */ /* 0x000fea0003800000 */
.L_x_1740:
        /* <DEDUP_REMOVED lines=8> */
.L_x_1742:
[----:B------:R-:W-:Y:S02]  /*234b0*/  IMAD.MOV.U32 R13, RZ, RZ, R21 ;  /* 0x000000ffff0d7224 */ /* 0x000fe400078e0015 */
[----:B------:R-:W-:-:S07]  /*234c0*/  IMAD.MOV.U32 R0, RZ, RZ, R14 ;  /* 0x000000ffff007224 */ /* 0x000fce00078e000e */
[----:B------:R-:W-:Y:S05]  /*234d0*/  WARPSYNC.COLLECTIVE R15, `(.L_x_1743) ;  /* 0x000000000f087348 */ /* 0x000fea0003c00000 */
[----:B------:R0:W1:Y:S02]  /*234e0*/  SHFL.IDX P6, R14, R13, R12, R11 ;  /* 0x0000000c0d0e7389 */ /* 0x00006400000c000b */
[----:B01----:R-:W-:Y:S01]  /*234f0*/  ENDCOLLECTIVE ;  /* 0x000000000000791b */ /* 0x003fe20003800000 */
.L_x_1743:
[----:B------:R-:W-:Y:S02]  /*23500*/  IMAD.MOV.U32 R13, RZ, RZ, R20 ;  /* 0x000000ffff0d7224 */ /* 0x000fe400078e0014 */
[----:B------:R-:W-:-:S07]  /*23510*/  IMAD.MOV.U32 R21, RZ, RZ, R14 ;  /* 0x000000ffff157224 */ /* 0x000fce00078e000e */
[----:B------:R-:W-:Y:S05]  /*23520*/  WARPSYNC.COLLECTIVE R15, `(.L_x_1744) ;  /* 0x000000000f087348 */ /* 0x000fea0003c00000 */
[----:B------:R0:W1:Y:S02]  /*23530*/  SHFL.IDX P6, R14, R13, R12, R11 ;  /* 0x0000000c0d0e7389 */ /* 0x00006400000c000b */
[----:B01----:R-:W-:Y:S01]  /*23540*/  ENDCOLLECTIVE ;  /* 0x000000000000791b */ /* 0x003fe20003800000 */
.L_x_1744:
[----:B------:R-:W-:Y:S01]  /*23550*/  IMAD.MOV.U32 R20, RZ, RZ, R14 ;  /* 0x000000ffff147224 */ /* 0x000fe200078e000e */
[----:B------:R-:W-:Y:S06]  /*23560*/  BRA `(.L_x_1745) ;  /* 0xfffffe7000147947 */ /* 0x000fec000383ffff */
.L_x_1476:
[----:B0-----:R0:W3:Y:S02]  /*23570*/  SYNCS.PHASECHK.TRANS64.TRYWAIT P0, [R2+URZ+0x2d800], R3 ;  /* 0x02d80003020075a7 */ /* 0x0010e4000800017f */
[----:B---3--:R-:W-:Y:S05]  /*23580*/  @!P0 NANOSLEEP.SYNCS 0x989680 ;  /* 0x009896800000895d */ /* 0x008fea0003900000 */
[----:B------:R-:W3:Y:S02]  /*23590*/  @!P0 SYNCS.PHASECHK.TRANS64 P0, [R2+URZ+0x2d800], R3 ;  /* 0x02d80003020085a7 */ /* 0x000ee4000800007f */
[----:B---3--:R-:W-:Y:S05]  /*235a0*/  @!P0 BRA `(.L_x_1476) ;  /* 0xfffffffc00f08947 */ /* 0x008fea000383ffff */
[----:B------:R-:W-:Y:S05]  /*235b0*/  BRA `(.L_x_1746) ;  /* 0xfffffe7400d87947 */ /* 0x000fea000383ffff */
.L_x_1484:
[----:B--2---:R2:W4:Y:S02]  /*235c0*/  SYNCS.PHASECHK.TRANS64.TRYWAIT P1, [R8+URZ+0x2d830], R3 ;  /* 0x02d83003080075a7 */ /* 0x004524000802017f */
[----:B----4-:R-:W-:Y:S05]  /*235d0*/  @!P1 NANOSLEEP.SYNCS 0x989680 ;  /* 0x009896800000995d */ /* 0x010fea0003900000 */
[----:B------:R-:W4:Y:S02]  /*235e0*/  @!P1 SYNCS.PHASECHK.TRANS64 P1, [R8+URZ+0x2d830], R3 ;  /* 0x02d83003080095a7 */ /* 0x000f24000802007f */
[----:B----4-:R-:W-:Y:S05]  /*235f0*/  @!P1 BRA `(.L_x_1484) ;  /* 0xfffffffc00f09947 */ /* 0x010fea000383ffff */
[----:B------:R-:W-:Y:S05]  /*23600*/  BRA `(.L_x_1483) ;  /* 0xfffffe8c00e07947 */ /* 0x000fea000383ffff */
.L_x_1503:
[----:B-1----:R1:W2:Y:S02]  /*23610*/  SYNCS.PHASECHK.TRANS64.TRYWAIT P2, [R9+URZ+0x2d830], R8 ;  /* 0x02d83008090075a7 */ /* 0x0022a4000804017f */
[----:B--2---:R-:W-:Y:S05]  /*23620*/  @!P2 NANOSLEEP.SYNCS 0x989680 ;  /* 0x009896800000a95d */ /* 0x004fea0003900000 */
[----:B------:R-:W2:Y:S02]  /*23630*/  @!P2 SYNCS.PHASECHK.TRANS64 P2, [R9+URZ+0x2d830], R8 ;  /* 0x02d830080900a5a7 */ /* 0x000ea4000804007f */
[----:B--2---:R-:W-:Y:S05]  /*23640*/  @!P2 BRA `(.L_x_1503) ;  /* 0xfffffffc00f0a947 */ /* 0x004fea000383ffff */
[----:B------:R-:W-:Y:S05]  /*23650*/  BRA `(.L_x_1502) ;  /* 0xfffffec4004c7947 */ /* 0x000fea000383ffff */
.L_x_1507:
[----:B-1----:R1:W2:Y:S02]  /*23660*/  SYNCS.PHASECHK.TRANS64.TRYWAIT P1, [R9+URZ+0x2d850], R8 ;  /* 0x02d85008090075a7 */ /* 0x0022a4000802017f */
[----:B--2---:R-:W-:Y:S05]  /*23670*/  @!P1 NANOSLEEP.SYNCS 0x989680 ;  /* 0x009896800000995d */ /* 0x004fea0003900000 */
[----:B------:R-:W2:Y:S02]  /*23680*/  @!P1 SYNCS.PHASECHK.TRANS64 P1, [R9+URZ+0x2d850], R8 ;  /* 0x02d85008090095a7 */ /* 0x000ea4000802007f */
[----:B--2---:R-:W-:Y:S05]  /*23690*/  @!P1 BRA `(.L_x_1507) ;  /* 0xfffffffc00f09947 */ /* 0x004fea000383ffff */
[----:B------:R-:W-:Y:S05]  /*236a0*/  BRA `(.L_x_1504) ;  /* 0xfffffec800507947 */ /* 0x000fea000383ffff */
.L_x_1528:
[----:B-1----:R1:W2:Y:S02]  /*236b0*/  SYNCS.PHASECHK.TRANS64.TRYWAIT P2, [R3+URZ+0x2d830], R0 ;  /* 0x02d83000030075a7 */ /* 0x0022a4000804017f */
[----:B--2---:R-:W-:Y:S05]  /*236c0*/  @!P2 NANOSLEEP.SYNCS 0x989680 ;  /* 0x009896800000a95d */ /* 0x004fea0003900000 */
[----:B------:R-:W2:Y:S02]  /*236d0*/  @!P2 SYNCS.PHASECHK.TRANS64 P2, [R3+URZ+0x2d830], R0 ;  /* 0x02d830000300a5a7 */ /* 0x000ea4000804007f */
[----:B--2---:R-:W-:Y:S05]  /*236e0*/  @!P2 BRA `(.L_x_1528) ;  /* 0xfffffffc00f0a947 */ /* 0x004fea000383ffff */
[----:B------:R-:W-:Y:S05]  /*236f0*/  BRA `(.L_x_1527) ;  /* 0xfffffefc005c7947 */ /* 0x000fea000383ffff */
.L_x_1532:
[----:B-1----:R1:W2:Y:S02]  /*23700*/  SYNCS.PHASECHK.TRANS64.TRYWAIT P1, [R3+URZ+0x2d850], R0 ;  /* 0x02d85000030075a7 */ /* 0x0022a4000802017f */
[----:B--2---:R-:W-:Y:S05]  /*23710*/  @!P1 NANOSLEEP.SYNCS 0x989680 ;  /* 0x009896800000995d */ /* 0x004fea0003900000 */
[----:B------:R-:W2:Y:S02]  /*23720*/  @!P1 SYNCS.PHASECHK.TRANS64 P1, [R3+URZ+0x2d850], R0 ;  /* 0x02d85000030095a7 */ /* 0x000ea4000802007f */
[----:B--2---:R-:W-:Y:S05]  /*23730*/  @!P1 BRA `(.L_x_1532) ;  /* 0xfffffffc00f09947 */ /* 0x004fea000383ffff */
[----:B------:R-:W-:Y:S05]  /*23740*/  BRA `(.L_x_1529) ;  /* 0xffffff00006c7947 */ /* 0x000fea000383ffff */
.L_x_1541:
[----:B-1----:R1:W2:Y:S02]  /*23750*/  SYNCS.PHASECHK.TRANS64.TRYWAIT P2, [R3+URZ+0x2d830], R0 ;  /* 0x02d83000030075a7 */ /* 0x0022a4000804017f */
[----:B--2---:R-:W-:Y:S05]  /*23760*/  @!P2 NANOSLEEP.SYNCS 0x989680 ;  /* 0x009896800000a95d */ /* 0x004fea0003900000 */
[----:B------:R-:W2:Y:S02]  /*23770*/  @!P2 SYNCS.PHASECHK.TRANS64 P2, [R3+URZ+0x2d830], R0 ;  /* 0x02d830000300a5a7 */ /* 0x000ea4000804007f */
[----:B--2---:R-:W-:Y:S05]  /*23780*/  @!P2 BRA `(.L_x_1541) ;  /* 0xfffffffc00f0a947 */ /* 0x004fea000383ffff */
[----:B------:R-:W-:Y:S05]  /*23790*/  BRA `(.L_x_1540) ;  /* 0xffffff2000607947 */ /* 0x000fea000383ffff */
.L_x_1545:
[----:B-1----:R1:W2:Y:S02]  /*237a0*/  SYNCS.PHASECHK.TRANS64.TRYWAIT P1, [R3+URZ+0x2d850], R0 ;  /* 0x02d85000030075a7 */ /* 0x0022a4000802017f */
[----:B--2---:R-:W-:Y:S05]  /*237b0*/  @!P1 NANOSLEEP.SYNCS 0x989680 ;  /* 0x009896800000995d */ /* 0x004fea0003900000 */
[----:B------:R-:W2:Y:S02]  /*237c0*/  @!P1 SYNCS.PHASECHK.TRANS64 P1, [R3+URZ+0x2d850], R0 ;  /* 0x02d85000030095a7 */ /* 0x000ea4000802007f */
[----:B--2---:R-:W-:Y:S05]  /*237d0*/  @!P1 BRA `(.L_x_1545) ;  /* 0xfffffffc00f09947 */ /* 0x004fea000383ffff */
[----:B------:R-:W-:Y:S05]  /*237e0*/  BRA `(.L_x_1542) ;  /* 0xffffff2400707947 */ /* 0x000fea000383ffff */
.L_x_1560:
[----:B-1----:R1:W2:Y:S02]  /*237f0*/  SYNCS.PHASECHK.TRANS64.TRYWAIT P1, [R11+URZ+0x2d850], R4 ;  /* 0x02d850040b0075a7 */ /* 0x0022a4000802017f */
[----:B--2---:R-:W-:Y:S05]  /*23800*/  @!P1 NANOSLEEP.SYNCS 0x989680 ;  /* 0x009896800000995d */ /* 0x004fea0003900000 */
[----:B------:R-:W2:Y:S02]  /*23810*/  @!P1 SYNCS.PHASECHK.TRANS64 P1, [R11+URZ+0x2d850], R4 ;  /* 0x02d850040b0095a7 */ /* 0x000ea4000802007f */
[----:B--2---:R-:W-:Y:S05]  /*23820*/  @!P1 BRA `(.L_x_1560) ;  /* 0xfffffffc00f09947 */ /* 0x004fea000383ffff */
[----:B------:R-:W-:Y:S05]  /*23830*/  BRA `(.L_x_1559) ;  /* 0xffffff54008c7947 */ /* 0x000fea000383ffff */
.L_x_1571:
[----:B------:R-:W-:Y:S02]  /*23840*/  IMAD.MOV.U32 R13, RZ, RZ, R4 ;  /* 0x000000ffff0d7224 */ /* 0x000fe400078e0004 */
[----:B------:R-:W-:Y:S02]  /*23850*/  IMAD.MOV.U32 R12, RZ, RZ, RZ ;  /* 0x000000ffff0c7224 */ /* 0x000fe400078e00ff */
[----:B------:R-:W-:Y:S02]  /*23860*/  IMAD.MOV.U32 R11, RZ, RZ, 0x1c1f ;  /* 0x00001c1fff0b7424 */ /* 0x000fe400078e00ff */
[----:B------:R-:W-:-:S07]  /*23870*/  IMAD.MOV.U32 R15, RZ, RZ, -0x1 ;  /* 0xffffffffff0f7424 */ /* 0x000fce00078e00ff */
[----:B-1----:R-:W-:Y:S05]  /*23880*/  WARPSYNC.COLLECTIVE R15, `(.L_x_1747) ;  /* 0x000000000f087348 */ /* 0x002fea0003c00000 */
[----:B------:R0:W2:Y:S02]  /*23890*/  SHFL.IDX P6, R14, R13, R12, R11 ;  /* 0x0000000c0d0e7389 */ /* 0x0000a400000c000b */
[----:B012---:R-:W-:Y:S01]  /*238a0*/  ENDCOLLECTIVE ;  /* 0x000000000000791b */ /* 0x007fe20003800000 */
.L_x_1747:
[----:B------:R-:W-:Y:S02]  /*238b0*/  IMAD.MOV.U32 R13, RZ, RZ, R0 ;  /* 0x000000ffff0d7224 */ /* 0x000fe400078e0000 */
[----:B------:R-:W-:-:S07]  /*238c0*/  IMAD.MOV.U32 R3, RZ, RZ, R14 ;  /* 0x000000ffff037224 */ /* 0x000fce00078e000e */
[----:B------:R-:W-:Y:S05]  /*238d0*/  WARPSYNC.COLLECTIVE R15, `(.L_x_1748) ;  /* 0x000000000f087348 */ /* 0x000fea0003c00000 */
[----:B------:R0:W1:Y:S02]  /*238e0*/  SHFL.IDX P6, R14, R13, R12, R11 ;  /* 0x0000000c0d0e7389 */ /* 0x00006400000c000b */
[----:B01----:R-:W-:Y:S01]  /*238f0*/  ENDCOLLECTIVE ;  /* 0x000000000000791b */ /* 0x003fe20003800000 */
.L_x_1748:
[----:B------:R-:W-:Y:S05]  /*23900*/  BRA `(.L_x_1749) ;  /* 0xffffff7800bc7947 */ /* 0x000fea000383ffff */
.L_x_1574:
        /* <DEDUP_REMOVED lines=8> */
.L_x_1751:
[----:B------:R-:W-:Y:S05]  /*23990*/  BSYNC B1 ;  /* 0x0000000000017941 */ /* 0x000fea0003800000 */
.L_x_1750:
        /* <DEDUP_REMOVED lines=8> */
.L_x_1752:
[----:B------:R-:W-:Y:S05]  /*23a20*/  BRA `(.L_x_1753) ;  /* 0xffffff7800d07947 */ /* 0x000fea000383ffff */
.L_x_1599:
        /* <DEDUP_REMOVED lines=11> */
.L_x_1755:
[----:B------:R-:W-:Y:S05]  /*23ae0*/  BSYNC B1 ;  /* 0x0000000000017941 */ /* 0x000fea0003800000 */
.L_x_1754:
[----:B------:R-:W-:Y:S05]  /*23af0*/  BRA `(.L_x_1756) ;  /* 0xffffff9000f07947 */ /* 0x000fea000383ffff */
.L_x_1601:
[----:B------:R-:W-:Y:S01]  /*23b00*/  BSSY B1, `(.L_x_1757) ;  /* 0x0000006000017945 */ /* 0x000fe20003800000 */
[----:B------:R-:W-:-:S07]  /*23b10*/  IMAD.MOV.U32 R15, RZ, RZ, -0x1 ;  /* 0xffffffffff0f7424 */ /* 0x000fce00078e00ff */
[----:B0-----:R-:W-:Y:S05]  /*23b20*/  WARPSYNC.COLLECTIVE R15, `(.L_x_1758) ;  /* 0x000000000f0c7348 */ /* 0x001fea0003c00000 */
[----:B------:R-:W-:Y:S02]  /*23b30*/  ELECT P6, UR62, PT ;  /* 0x00000000003e782f */ /* 0x000fe400038c0000 */
[----:B------:R-:W-:Y:S01]  /*23b40*/  MOV R14, UR62 ;  /* 0x0000003e000e7c02 */ /* 0x000fe20008000f00 */
[----:B0-----:R-:W-:Y:S10]  /*23b50*/  ENDCOLLECTIVE ;  /* 0x000000000000791b */ /* 0x001ff40003800000 */
.L_x_1758:
[----:B------:R-:W-:Y:S05]  /*23b60*/  BSYNC B1 ;  /* 0x0000000000017941 */ /* 0x000fea0003800000 */
.L_x_1757:
[----:B------:R-:W-:Y:S05]  /*23b70*/  BRA `(.L_x_1600) ;  /* 0xffffff9000e87947 */ /* 0x000fea000383ffff */
.L_x_1603:
[----:B0-----:R0:W1:Y:S02]  /*23b80*/  SYNCS.PHASECHK.TRANS64.TRYWAIT P0, [R23+URZ+0x2d820], R5 ;  /* 0x02d82005170075a7 */ /* 0x001064000800017f */
[----:B-1----:R-:W-:Y:S05]  /*23b90*/  @!P0 NANOSLEEP.SYNCS 0x989680 ;  /* 0x009896800000895d */ /* 0x002fea0003900000 */
[----:B------:R-:W1:Y:S02]  /*23ba0*/  @!P0 SYNCS.PHASECHK.TRANS64 P0, [R23+URZ+0x2d820], R5 ;  /* 0x02d82005170085a7 */ /* 0x000e64000800007f */
[----:B-1----:R-:W-:Y:S05]  /*23bb0*/  @!P0 BRA `(.L_x_1603) ;  /* 0xfffffffc00f08947 */ /* 0x002fea000383ffff */
[----:B------:R-:W-:Y:S05]  /*23bc0*/  BRA `(.L_x_1759) ;  /* 0xffffff9000f87947 */ /* 0x000fea000383ffff */
.L_x_1607:
[----:B-1----:R1:W2:Y:S02]  /*23bd0*/  SYNCS.PHASECHK.TRANS64.TRYWAIT P0, [R9+URZ+0x2d8a0], R8 ;  /* 0x02d8a008090075a7 */ /* 0x0022a4000800017f */
[----:B--2---:R-:W-:Y:S05]  /*23be0*/  @!P0 NANOSLEEP.SYNCS 0x989680 ;  /* 0x009896800000895d */ /* 0x004fea0003900000 */
[----:B------:R-:W2:Y:S02]  /*23bf0*/  @!P0 SYNCS.PHASECHK.TRANS64 P0, [R9+URZ+0x2d8a0], R8 ;  /* 0x02d8a008090085a7 */ /* 0x000ea4000800007f */
[----:B--2---:R-:W-:Y:S05]  /*23c00*/  @!P0 BRA `(.L_x_1607) ;  /* 0xfffffffc00f08947 */ /* 0x004fea000383ffff */
[----:B------:R-:W-:Y:S05]  /*23c10*/  BRA `(.L_x_1760) ;  /* 0xffffff9400147947 */ /* 0x000fea000383ffff */
.L_x_1614:
[----:B0-----:R0:W2:Y:S02]  /*23c20*/  SYNCS.PHASECHK.TRANS64.TRYWAIT P0, [R9+URZ+0x2d8c0], R8 ;  /* 0x02d8c008090075a7 */ /* 0x0010a4000800017f */
[----:B--2---:R-:W-:Y:S05]  /*23c30*/  @!P0 NANOSLEEP.SYNCS 0x989680 ;  /* 0x009896800000895d */ /* 0x004fea0003900000 */
[----:B------:R-:W2:Y:S02]  /*23c40*/  @!P0 SYNCS.PHASECHK.TRANS64 P0, [R9+URZ+0x2d8c0], R8 ;  /* 0x02d8c008090085a7 */ /* 0x000ea4000800007f */
[----:B--2---:R-:W-:Y:S05]  /*23c50*/  @!P0 BRA `(.L_x_1614) ;  /* 0xfffffffc00f08947 */ /* 0x004fea000383ffff */
[----:B------:R-:W-:Y:S05]  /*23c60*/  BRA `(.L_x_1761) ;  /* 0xffffff9800107947 */ /* 0x000fea000383ffff */
.L_x_1623:
[----:B0-----:R0:W1:Y:S02]  /*23c70*/  SYNCS.PHASECHK.TRANS64.TRYWAIT P1, [R8+URZ+0x2d8a0], R7 ;  /* 0x02d8a007080075a7 */ /* 0x001064000802017f */
[----:B-1----:R-:W-:Y:S05]  /*23c80*/  @!P1 NANOSLEEP.SYNCS 0x989680 ;  /* 0x009896800000995d */ /* 0x002fea0003900000 */
[----:B------:R-:W1:Y:S02]  /*23c90*/  @!P1 SYNCS.PHASECHK.TRANS64 P1, [R8+URZ+0x2d8a0], R7 ;  /* 0x02d8a007080095a7 */ /* 0x000e64000802007f */
[----:B-1----:R-:W-:Y:S05]  /*23ca0*/  @!P1 BRA `(.L_x_1623) ;  /* 0xfffffffc00f09947 */ /* 0x002fea000383ffff */
[----:B------:R-:W-:Y:S05]  /*23cb0*/  BRA `(.L_x_1762) ;  /* 0xffffff9c00507947 */ /* 0x000fea000383ffff */
.L_x_1630:
[----:B-1----:R1:W2:Y:S02]  /*23cc0*/  SYNCS.PHASECHK.TRANS64.TRYWAIT P1, [R8+URZ+0x2d8c0], R7 ;  /* 0x02d8c007080075a7 */ /* 0x0022a4000802017f */
[----:B--2---:R-:W-:Y:S05]  /*23cd0*/  @!P1 NANOSLEEP.SYNCS 0x989680 ;  /* 0x009896800000995d */ /* 0x004fea0003900000 */
[----:B------:R-:W2:Y:S02]  /*23ce0*/  @!P1 SYNCS.PHASECHK.TRANS64 P1, [R8+URZ+0x2d8c0], R7 ;  /* 0x02d8c007080095a7 */ /* 0x000ea4000802007f */
[----:B--2---:R-:W-:Y:S05]  /*23cf0*/  @!P1 BRA `(.L_x_1630) ;  /* 0xfffffffc00f09947 */ /* 0x004fea000383ffff */
[----:B------:R-:W-:Y:S05]  /*23d00*/  BRA `(.L_x_1763) ;  /* 0xffffffa000487947 */ /* 0x000fea000383ffff */
.L_x_1653:
        /* <DEDUP_REMOVED lines=11> */
.L_x_1765:
[----:B------:R-:W-:Y:S05]  /*23dc0*/  BSYNC B0 ;  /* 0x0000000000007941 */ /* 0x000fea0003800000 */
.L_x_1764:
[----:B------:R-:W-:Y:S05]  /*23dd0*/  BRA `(.L_x_1766) ;  /* 0xffffffb000807947 */ /* 0x000fea000383ffff */
.L_x_1656:
[----:B-1----:R1:W2:Y:S02]  /*23de0*/  SYNCS.PHASECHK.TRANS64.TRYWAIT P0, [R0+URZ+0x2d840], R5 ;  /* 0x02d84005000075a7 */ /* 0x0022a4000800017f */
[----:B--2---:R-:W-:Y:S05]  /*23df0*/  @!P0 NANOSLEEP.SYNCS 0x989680 ;  /* 0x009896800000895d */ /* 0x004fea0003900000 */
[----:B------:R-:W2:Y:S02]  /*23e00*/  @!P0 SYNCS.PHASECHK.TRANS64 P0, [R0+URZ+0x2d840], R5 ;  /* 0x02d84005000085a7 */ /* 0x000ea4000800007f */
[----:B--2---:R-:W-:Y:S05]  /*23e10*/  @!P0 BRA `(.L_x_1656) ;  /* 0xfffffffc00f08947 */ /* 0x004fea000383ffff */
[----:B------:R-:W-:Y:S05]  /*23e20*/  BRA `(.L_x_1767) ;  /* 0xffffffb000e47947 */ /* 0x000fea000383ffff */
.L_x_1657:
        /* <DEDUP_REMOVED lines=8> */
.L_x_1769:
[----:B------:R-:W-:Y:S05]  /*23eb0*/  BSYNC B0 ;  /* 0x0000000000007941 */ /* 0x000fea0003800000 */
.L_x_1768:
        /* <DEDUP_REMOVED lines=8> */
.L_x_1770:
[----:B------:R-:W-:Y:S02]  /*23f40*/  IMAD.MOV.U32 R13, RZ, RZ, R7 ;  /* 0x000000ffff0d7224 */ /* 0x000fe400078e0007 */
[----:B------:R-:W-:Y:S02]  /*23f50*/  IMAD.MOV.U32 R12, RZ, RZ, 0x1 ;  /* 0x00000001ff0c7424 */ /* 0x000fe400078e00ff */
[----:B------:R-:W-:-:S07]  /*23f60*/  IMAD.MOV.U32 R3, RZ, RZ, R14 ;  /* 0x000000ffff037224 */ /* 0x000fce00078e000e */
[----:B------:R-:W-:Y:S05]  /*23f70*/  WARPSYNC.COLLECTIVE R15, `(.L_x_1771) ;  /* 0x000000000f087348 */ /* 0x000fea0003c00000 */
[----:B------:R0:W1:Y:S02]  /*23f80*/  SHFL.IDX P6, R14, R13, R12, R11 ;  /* 0x0000000c0d0e7389 */ /* 0x00006400000c000b */
[----:B01----:R-:W-:Y:S01]  /*23f90*/  ENDCOLLECTIVE ;  /* 0x000000000000791b */ /* 0x003fe20003800000 */
.L_x_1771:
[----:B------:R-:W-:Y:S01]  /*23fa0*/  @P0 LEA R5, P1, R9, R3, 0x1 ;  /* 0x0000000309050211 */ /* 0x000fe200078208ff */
[----:B------:R-:W-:-:S04]  /*23fb0*/  @P0 IMAD R3, R8, 0x2, R23 ;  /* 0x0000000208030824 */ /* 0x000fc800078e0217 */
        /* <DEDUP_REMOVED lines=16> */
.L_x_1772:
[----:B------:R-:W-:Y:S02]  /*240c0*/  IMAD.MOV.U32 R13, RZ, RZ, R7 ;  /* 0x000000ffff0d7224 */ /* 0x000fe400078e0007 */
[----:B------:R-:W-:Y:S02]  /*240d0*/  IMAD.MOV.U32 R12, RZ, RZ, 0x2 ;  /* 0x00000002ff0c7424 */ /* 0x000fe400078e00ff */
[----:B------:R-:W-:-:S07]  /*240e0*/  IMAD.MOV.U32 R3, RZ, RZ, R14 ;  /* 0x000000ffff037224 */ /* 0x000fce00078e000e */
[----:B------:R-:W-:Y:S05]  /*240f0*/  WARPSYNC.COLLECTIVE R15, `(.L_x_1773) ;  /* 0x000000000f087348 */ /* 0x000fea0003c00000 */
[----:B------:R0:W1:Y:S02]  /*24100*/  SHFL.IDX P6, R14, R13, R12, R11 ;  /* 0x0000000c0d0e7389 */ /* 0x00006400000c000b */
[----:B01----:R-:W-:Y:S01]  /*24110*/  ENDCOLLECTIVE ;  /* 0x000000000000791b */ /* 0x003fe20003800000 */
.L_x_1773:
[----:B------:R-:W-:Y:S01]  /*24120*/  @P1 LEA R5, P0, R9, R3, 0x1 ;  /* 0x0000000309051211 */ /* 0x000fe200078008ff */
[----:B------:R-:W-:-:S04]  /*24130*/  @P1 IMAD R3, R8, 0x2, R23 ;  /* 0x0000000208031824 */ /* 0x000fc800078e0217 */
        /* <DEDUP_REMOVED lines=16> */
.L_x_1774:
[----:B------:R-:W-:Y:S02]  /*24240*/  IMAD.MOV.U32 R13, RZ, RZ, R7 ;  /* 0x000000ffff0d7224 */ /* 0x000fe400078e0007 */
[----:B------:R-:W-:Y:S02]  /*24250*/  IMAD.MOV.U32 R12, RZ, RZ, 0x3 ;  /* 0x00000003ff0c7424 */ /* 0x000fe400078e00ff */
[----:B------:R-:W-:-:S07]  /*24260*/  IMAD.MOV.U32 R3, RZ, RZ, R14 ;  /* 0x000000ffff037224 */ /* 0x000fce00078e000e */
[----:B------:R-:W-:Y:S05]  /*24270*/  WARPSYNC.COLLECTIVE R15, `(.L_x_1775) ;  /* 0x000000000f087348 */ /* 0x000fea0003c00000 */
[----:B------:R0:W1:Y:S02]  /*24280*/  SHFL.IDX P6, R14, R13, R12, R11 ;  /* 0x0000000c0d0e7389 */ /* 0x00006400000c000b */
[----:B01----:R-:W-:Y:S01]  /*24290*/  ENDCOLLECTIVE ;  /* 0x000000000000791b */ /* 0x003fe20003800000 */
.L_x_1775:
[----:B------:R-:W-:Y:S01]  /*242a0*/  @P1 LEA R5, P0, R9, R3, 0x1 ;  /* 0x0000000309051211 */ /* 0x000fe200078008ff */
[----:B------:R-:W-:-:S04]  /*242b0*/  @P1 IMAD R3, R8, 0x2, R23 ;  /* 0x0000000208031824 */ /* 0x000fc800078e0217 */
        /* <DEDUP_REMOVED lines=9> */
.L_x_1776:
        /* <DEDUP_REMOVED lines=8> */
.L_x_1662:
[----:B------:R0:W5:Y:S01]  /*243d0*/  LDL R21, [R1+0x34] ;  /* 0x0000340001157983 */ /* 0x0001620000100800 */
[----:B------:R-:W-:Y:S02]  /*243e0*/  IMAD.MOV.U32 R13, RZ, RZ, R4 ;  /* 0x000000ffff0d7224 */ /* 0x000fe400078e0004 */
[----:B------:R-:W-:Y:S02]  /*243f0*/  IMAD.MOV.U32 R12, RZ, RZ, RZ ;  /* 0x000000ffff0c7224 */ /* 0x000fe400078e00ff */
[----:B------:R-:W-:Y:S02]  /*24400*/  IMAD.MOV.U32 R11, RZ, RZ, 0x1c1f ;  /* 0x00001c1fff0b7424 */ /* 0x000fe400078e00ff */
[----:B------:R-:W-:Y:S02]  /*24410*/  IMAD.MOV.U32 R15, RZ, RZ, -0x1 ;  /* 0xffffffffff0f7424 */ /* 0x000fe400078e00ff */
[----:B------:R-:W-:Y:S02]  /*24420*/  IMAD R0, R29, R9, RZ ;  /* 0x000000091d007224 */ /* 0x000fe400078e02ff */
[----:B0-----:R-:W-:-:S07]  /*24430*/  IMAD.IADD R28, R20, 0x1, R28 ;  /* 0x00000001141c7824 */ /* 0x001fce00078e021c */
[----:B-----5:R-:W-:Y:S05]  /*24440*/  WARPSYNC.COLLECTIVE R15, `(.L_x_1778) ;  /* 0x000000000f087348 */ /* 0x020fea0003c00000 */
[----:B------:R0:W1:Y:S02]  /*24450*/  SHFL.IDX P6, R14, R13, R12, R11 ;  /* 0x0000000c0d0e7389 */ /* 0x00006400000c000b */
[----:B01---5:R-:W-:Y:S01]  /*24460*/  ENDCOLLECTIVE ;  /* 0x000000000000791b */ /* 0x023fe20003800000 */
.L_x_1778:
[C---:B------:R-:W-:Y:S01]  /*24470*/  VIADD R9, R28.reuse, 0x20 ;  /* 0x000000201c097836 */ /* 0x040fe20000000000 */
[----:B------:R-:W-:Y:S01]  /*24480*/  ISETP.GE.AND P3, PT, R28, R0, PT ;  /* 0x000000001c00720c */ /* 0x000fe20003f66270 */
[----:B------:R-:W-:Y:S02]  /*24490*/  IMAD.MOV.U32 R13, RZ, RZ, R5 ;  /* 0x000000ffff0d7224 */ /* 0x000fe400078e0005 */
[----:B------:R-:W-:-:S10]  /*244a0*/  IMAD.MOV.U32 R2, RZ, RZ, R14 ;  /* 0x000000ffff027224 */ /* 0x000fd400078e000e */
[----:B------:R-:W-:Y:S05]  /*244b0*/  WARPSYNC.COLLECTIVE R15, `(.L_x_1779) ;  /* 0x000000000f087348 */ /* 0x000fea0003c00000 */
[----:B------:R0:W1:Y:S02]  /*244c0*/  SHFL.IDX P6, R14, R13, R12, R11 ;  /* 0x0000000c0d0e7389 */ /* 0x00006400000c000b */
[----:B01----:R-:W-:Y:S01]  /*244d0*/  ENDCOLLECTIVE ;  /* 0x000000000000791b */ /* 0x003fe20003800000 */
.L_x_1779:
[----:B------:R-:W-:Y:S02]  /*244e0*/  IMAD.MOV.U32 R13, RZ, RZ, R4 ;  /* 0x000000ffff0d7224 */ /* 0x000fe400078e0004 */
[----:B------:R-:W-:Y:S02]  /*244f0*/  IMAD.MOV.U32 R12, RZ, RZ, 0x1 ;  /* 0x00000001ff0c7424 */ /* 0x000fe400078e00ff */
[----:B------:R-:W-:-:S07]  /*24500*/  IMAD.MOV.U32 R3, RZ, RZ, R14 ;  /* 0x000000ffff037224 */ /* 0x000fce00078e000e */
[----:B------:R-:W-:Y:S05]  /*24510*/  WARPSYNC.COLLECTIVE R15, `(.L_x_1780) ;  /* 0x000000000f087348 */ /* 0x000fea0003c00000 */
[----:B------:R0:W1:Y:S02]  /*24520*/  SHFL.IDX P6, R14, R13, R12, R11 ;  /* 0x0000000c0d0e7389 */ /* 0x00006400000c000b */
[----:B01----:R-:W-:Y:S01]  /*24530*/  ENDCOLLECTIVE ;  /* 0x000000000000791b */ /* 0x003fe20003800000 */
.L_x_1780:
        /* <DEDUP_REMOVED lines=10> */
.L_x_1781:
[----:B------:R-:W-:Y:S02]  /*245e0*/  IMAD.MOV.U32 R13, RZ, RZ, R4 ;  /* 0x000000ffff0d7224 */ /* 0x000fe400078e0004 */
[----:B------:R-:W-:Y:S01]  /*245f0*/  IMAD.MOV.U32 R12, RZ, RZ, 0x2 ;  /* 0x00000002ff0c7424 */ /* 0x000fe200078e00ff */
        /* <DEDUP_REMOVED lines=11> */
.L_x_1782:
        /* <DEDUP_REMOVED lines=10> */
.L_x_1783:
[----:B------:R-:W-:Y:S01]  /*24750*/  @!PT LDS RZ, [RZ] ;  /* 0x00000000fffff984 */ /* 0x000fe20000000800 */
[----:B------:R-:W-:Y:S01]  /*24760*/  @!PT LDS RZ, [RZ] ;  /* 0x00000000fffff984 */ /* 0x000fe20000000800 */
[----:B------:R-:W-:Y:S01]  /*24770*/  @!PT LDS RZ, [RZ] ;  /* 0x00000000fffff984 */ /* 0x000fe20000000800 */
[----:B------:R-:W-:Y:S04]  /*24780*/  @!P3 LDGSTS.E.BYPASS.LTC128B.128 [R21+0xcc00], desc[UR52][R2.64], !P0 ;  /* 0x0cc000000215bfae */ /* 0x000fe8000c101d74 */
[----:B------:R-:W-:Y:S04]  /*24790*/  @!P3 LDGSTS.E.BYPASS.LTC128B.128 [R21+0xfc00], desc[UR52][R2.64+0x40], !P1 ;  /* 0x0fc000400215bfae */ /* 0x000fe8000c901d74 */
[----:B------:R0:W-:Y:S01]  /*247a0*/  @!P3 LDGSTS.E.BYPASS.LTC128B.128 [R21+0x12c00], desc[UR52][R2.64+0x80], !P2 ;  /* 0x12c000800215bfae */ /* 0x0001e2000d101d74 */
[----:B------:R-:W-:Y:S02]  /*247b0*/  IMAD.MOV.U32 R13, RZ, RZ, R4 ;  /* 0x000000ffff0d7224 */ /* 0x000fe400078e0004 */
[----:B------:R-:W-:-:S02]  /*247c0*/  IMAD.MOV.U32 R12, RZ, RZ, 0x3 ;  /* 0x00000003ff0c7424 */ /* 0x000fc400078e00ff */
[----:B0-----:R-:W-:-:S05]  /*247d0*/  VIADD R2, R28, 0x40 ;  /* 0x000000401c027836 */ /* 0x001fca0000000000 */
[----:B------:R-:W-:Y:S01]  /*247e0*/  ISETP.GE.AND P3, PT, R2, R0, PT ;  /* 0x000000000200720c */ /* 0x000fe20003f66270 */
[----:B------:R-:W-:-:S12]  /*247f0*/  IMAD.MOV.U32 R2, RZ, RZ, R14 ;  /* 0x000000ffff027224 */ /* 0x000fd800078e000e */
[----:B------:R-:W-:Y:S05]  /*24800*/  WARPSYNC.COLLECTIVE R15, `(.L_x_1784) ;  /* 0x000000000f087348 */ /* 0x000fea0003c00000 */
[----:B------:R0:W1:Y:S02]  /*24810*/  SHFL.IDX P6, R14, R13, R12, R11 ;  /* 0x0000000c0d0e7389 */ /* 0x00006400000c000b */
[----:B01----:R-:W-:Y:S01]  /*24820*/  ENDCOLLECTIVE ;  /* 0x000000000000791b */ /* 0x003fe20003800000 */
.L_x_1784:
[----:B------:R-:W-:Y:S01]  /*24830*/  @!P3 LEA R3, P4, R10, R2, 0x1 ;  /* 0x000000020a03b211 */ /* 0x000fe200078808ff */
[----:B------:R-:W-:-:S04]  /*24840*/  IMAD.MOV.U32 R13, RZ, RZ, R5 ;  /* 0x000000ffff0d7224 */ /* 0x000fc800078e0005 */
[----:B------:R-:W-:-:S05]  /*24850*/  @!P3 IMAD.X R2, RZ, RZ, R8, P4 ;  /* 0x000000ffff02b224 */ /* 0x000fca00020e0608 */
[----:B------:R-:W-:Y:S01]  /*24860*/  @!P3 LOP3.LUT R3, R3, R2, RZ, 0x3c, !PT ;  /* 0x000000020303b212 */ /* 0x000fe200078e3cff */
[----:B------:R-:W-:-:S03]  /*24870*/  IMAD.MOV.U32 R4, RZ, RZ, R14 ;  /* 0x000000ffff047224 */ /* 0x000fc600078e000e */
[----:B------:R-:W-:-:S07]  /*24880*/  @!P3 LOP3.LUT R2, R3, R2, RZ, 0x3c, !PT ;  /* 0x000000020302b212 */ /* 0x000fce00078e3cff */
[----:B------:R-:W-:Y:S05]  /*24890*/  WARPSYNC.COLLECTIVE R15, `(.L_x_1785) ;  /* 0x000000000f087348 */ /* 0x000fea0003c00000 */
[----:B------:R0:W1:Y:S02]  /*248a0*/  SHFL.IDX P6, R14, R13, R12, R11 ;  /* 0x0000000c0d0e7389 */ /* 0x00006400000c000b */
[----:B01----:R-:W-:Y:S01]  /*248b0*/  ENDCOLLECTIVE ;  /* 0x000000000000791b */ /* 0x003fe20003800000 */
.L_x_1785:
[----:B------:R-:W-:-:S05]  /*248c0*/  @!P3 LOP3.LUT R3, R3, R2, RZ, 0x3c, !PT ;  /* 0x000000020303b212 */ /* 0x000fca00078e3cff */
[----:B------:R-:W-:Y:S01]  /*248d0*/  @!PT LDS RZ, [RZ] ;  /* 0x00000000fffff984 */ /* 0x000fe20000000800 */
[----:B------:R-:W-:Y:S01]  /*248e0*/  @!PT LDS RZ, [RZ] ;  /* 0x00000000fffff984 */ /* 0x000fe20000000800 */
[----:B------:R-:W-:Y:S01]  /*248f0*/  @!PT LDS RZ, [RZ] ;  /* 0x00000000fffff984 */ /* 0x000fe20000000800 */
[----:B------:R0:W-:Y:S04]  /*24900*/  @!P3 LDGSTS.E.BYPASS.LTC128B.128 [R21+0xd400], desc[UR52][R2.64], !P0 ;  /* 0x0d4000000215bfae */ /* 0x0001e8000c101d74 */
[----:B------:R0:W-:Y:S01]  /*24910*/  @!P3 LDGSTS.E.BYPASS.LTC128B.128 [R21+0x10400], desc[UR52][R2.64+0x40], !P1 ;  /* 0x104000400215bfae */ /* 0x0001e2000c901d74 */
[----:B------:R-:W-:Y:S02]  /*24920*/  IMAD.MOV.U32 R13, RZ, RZ, R6 ;  /* 0x000000ffff0d7224 */ /* 0x000fe400078e0006 */
[----:B------:R-:W-:Y:S01]  /*24930*/  IMAD.MOV.U32 R12, RZ, RZ, RZ ;  /* 0x000000ffff0c7224 */ /* 0x000fe200078e00ff */
[----:B------:R0:W-:Y:S01]  /*24940*/  @!P3 LDGSTS.E.BYPASS.LTC128B.128 [R21+0x13400], desc[UR52][R2.64+0x80], !P2 ;  /* 0x134000800215bfae */ /* 0x0001e2000d101d74 */
[----:B------:R-:W-:-:S07]  /*24950*/  IMAD.MOV.U32 R5, RZ, RZ, R14 ;  /* 0x000000ffff057224 */ /* 0x000fce00078e000e */
[----:B0-----:R-:W-:Y:S05]  /*24960*/  WARPSYNC.COLLECTIVE R15, `(.L_x_1786) ;  /* 0x000000000f087348 */ /* 0x001fea0003c00000 */
[----:B------:R1:W2:Y:S02]  /*24970*/  SHFL.IDX P6, R14, R13, R12, R11 ;  /* 0x0000000c0d0e7389 */ /* 0x0002a400000c000b */
[----:B012---:R-:W-:Y:S01]  /*24980*/  ENDCOLLECTIVE ;  /* 0x000000000000791b */ /* 0x007fe20003800000 */
.L_x_1786:
[----:B------:R-:W-:-:S05]  /*24990*/  VIADD R2, R28, 0x60 ;  /* 0x000000601c027836 */ /* 0x000fca0000000000 */
[----:B------:R-:W-:Y:S01]  /*249a0*/  ISETP.GE.AND P3, PT, R2, R0, PT ;  /* 0x000000000200720c */ /* 0x000fe20003f66270 */
[----:B------:R-:W-:-:S12]  /*249b0*/  IMAD.MOV.U32 R13, RZ, RZ, R7 ;  /* 0x000000ffff0d7224 */ /* 0x000fd800078e0007 */
[----:B------:R-:W-:-:S05]  /*249c0*/  @!P3 LEA R2, P4, R10, R5, 0x1 ;  /* 0x000000050a02b211 */ /* 0x000fca00078808ff */
[----:B------:R-:W-:Y:S02]  /*249d0*/  @!P3 IMAD.X R3, RZ, RZ, R4, P4 ;  /* 0x000000ffff03b224 */ /* 0x000fe400020e0604 */
[----:B------:R-:W-:-:S07]  /*249e0*/  IMAD.MOV.U32 R4, RZ, RZ, R14 ;  /* 0x000000ffff047224 */ /* 0x000fce00078e000e */
[----:B------:R-:W-:Y:S05]  /*249f0*/  WARPSYNC.COLLECTIVE R15, `(.L_x_1787) ;  /* 0x000000000f087348 */ /* 0x000fea0003c00000 */
[----:B------:R0:W1:Y:S02]  /*24a00*/  SHFL.IDX P6, R14, R13, R12, R11 ;  /* 0x0000000c0d0e7389 */ /* 0x00006400000c000b */
[----:B01----:R-:W-:Y:S01]  /*24a10*/  ENDCOLLECTIVE ;  /* 0x000000000000791b */ /* 0x003fe20003800000 */
.L_x_1787:
        /* <DEDUP_REMOVED lines=14> */
.L_x_1788:
[----:B------:R-:W-:Y:S01]  /*24b00*/  @!P3 LEA R2, P4, R10, R2, 0x1 ;  /* 0x000000020a02b211 */ /* 0x000fe200078808ff */
[----:B------:R-:W-:-:S04]  /*24b10*/  IMAD.MOV.U32 R13, RZ, RZ, R7 ;  /* 0x000000ffff0d7224 */ /* 0x000fc800078e0007 */
[----:B------:R-:W-:-:S05]  /*24b20*/  @!P3 IMAD.X R3, RZ, RZ, R4, P4 ;  /* 0x000000ffff03b224 */ /* 0x000fca00020e0604 */
[----:B------:R-:W-:Y:S01]  /*24b30*/  @!PT LDS RZ, [RZ] ;  /* 0x00000000fffff984 */ /* 0x000fe20000000800 */
[----:B------:R-:W-:Y:S01]  /*24b40*/  @!PT LDS RZ, [RZ] ;  /* 0x00000000fffff984 */ /* 0x000fe20000000800 */
[----:B------:R-:W-:Y:S01]  /*24b50*/  @!PT LDS RZ, [RZ] ;  /* 0x00000000fffff984 */ /* 0x000fe20000000800 */
[----:B------:R0:W-:Y:S01]  /*24b60*/  @!P3 LDGSTS.E.BYPASS.LTC128B.128 [R21+0xe400], desc[UR52][R2.64], !P0 ;  /* 0x0e4000000215bfae */ /* 0x0001e2000c101d74 */
[----:B------:R-:W-:-:S03]  /*24b70*/  IMAD.MOV.U32 R6, RZ, RZ, R14 ;  /* 0x000000ffff067224 */ /* 0x000fc600078e000e */
[----:B------:R0:W-:Y:S04]  /*24b80*/  @!P3 LDGSTS.E.BYPASS.LTC128B.128 [R21+0x11400], desc[UR52][R2.64+0x40], !P1 ;  /* 0x114000400215bfae */ /* 0x0001e8000c901d74 */
[----:B0-----:R-:W-:Y:S05]  /*24b90*/  WARPSYNC.COLLECTIVE R15, `(.L_x_1789) ;  /* 0x000000000f087348 */ /* 0x001fea0003c00000 */
[----:B------:R1:W2:Y:S02]  /*24ba0*/  SHFL.IDX P6, R14, R13, R12, R11 ;  /* 0x0000000c0d0e7389 */ /* 0x0002a400000c000b */
[----:B012---:R-:W-:Y:S01]  /*24bb0*/  ENDCOLLECTIVE ;  /* 0x000000000000791b */ /* 0x007fe20003800000 */
.L_x_1789:
[----:B------:R-:W-:Y:S01]  /*24bc0*/  @!PT LDS RZ, [RZ] ;  /* 0x00000000fffff984 */ /* 0x000fe20000000800 */
[----:B------:R-:W-:Y:S01]  /*24bd0*/  @!PT LDS RZ, [RZ] ;  /* 0x00000000fffff984 */ /* 0x000fe20000000800 */
[----:B------:R-:W-:Y:S01]  /*24be0*/  @!PT LDS RZ, [RZ] ;  /* 0x00000000fffff984 */ /* 0x000fe20000000800 */
[----:B------:R0:W-:Y:S02]  /*24bf0*/  @!P3 LDGSTS.E.BYPASS.LTC128B.128 [R21+0x14400], desc[UR52][R2.64+0x80], !P2 ;  /* 0x144000800215bfae */ /* 0x0001e4000d101d74 */
[----:B0-----:R-:W-:Y:S01]  /*24c00*/  IMAD.MOV.U32 R2, RZ, RZ, R14 ;  /* 0x000000ffff027224 */ /* 0x001fe200078e000e */
[----:B------:R-:W-:Y:S06]  /*24c10*/  BRA `(.L_x_1790) ;  /* 0xffffffb400cc7947 */ /* 0x000fec000383ffff */
.L_x_1665:
[----:B-1----:R1:W2:Y:S02]  /*24c20*/  SYNCS.PHASECHK.TRANS64.TRYWAIT P0, [R23+URZ+0x2d820], R0 ;  /* 0x02d82000170075a7 */ /* 0x0022a4000800017f */
[----:B--2---:R-:W-:Y:S05]  /*24c30*/  @!P0 NANOSLEEP.SYNCS 0x989680 ;  /* 0x009896800000895d */ /* 0x004fea0003900000 */
[----:B------:R-:W2:Y:S02]  /*24c40*/  @!P0 SYNCS.PHASECHK.TRANS64 P0, [R23+URZ+0x2d820], R0 ;  /* 0x02d82000170085a7 */ /* 0x000ea4000800007f */
[----:B--2---:R-:W-:Y:S05]  /*24c50*/  @!P0 BRA `(.L_x_1665) ;  /* 0xfffffffc00f08947 */ /* 0x004fea000383ffff */
[----:B------:R-:W-:Y:S05]  /*24c60*/  BRA `(.L_x_1791) ;  /* 0xffffffb800347947 */ /* 0x000fea000383ffff */
.L_x_1670:
[----:B0-----:R0:W1:Y:S02]  /*24c70*/  SYNCS.PHASECHK.TRANS64.TRYWAIT P0, [R5+URZ+0x2d840], R0 ;  /* 0x02d84000050075a7 */ /* 0x001064000800017f */
[----:B-1----:R-:W-:Y:S05]  /*24c80*/  @!P0 NANOSLEEP.SYNCS 0x989680 ;  /* 0x009896800000895d */ /* 0x002fea0003900000 */
[----:B------:R-:W1:Y:S02]  /*24c90*/  @!P0 SYNCS.PHASECHK.TRANS64 P0, [R5+URZ+0x2d840], R0 ;  /* 0x02d84000050085a7 */ /* 0x000e64000800007f */
[----:B-1----:R-:W-:Y:S05]  /*24ca0*/  @!P0 BRA `(.L_x_1670) ;  /* 0xfffffffc00f08947 */ /* 0x002fea000383ffff */
[----:B------:R-:W-:Y:S05]  /*24cb0*/  BRA `(.L_x_1792) ;  /* 0xffffffbc00287947 */ /* 0x000fea000383ffff */
.L_x_1671:
        /* <DEDUP_REMOVED lines=8> */
.L_x_1794:
[----:B------:R-:W-:Y:S05]  /*24d40*/  BSYNC B1 ;  /* 0x0000000000017941 */ /* 0x000fea0003800000 */
.L_x_1793:
        /* <DEDUP_REMOVED lines=13> */
.L_x_1795:
        /* <DEDUP_REMOVED lines=8> */
.L_x_1796:
        /* <DEDUP_REMOVED lines=14> */
.L_x_1797:
[----:B------:R-:W-:Y:S02]  /*24f80*/  IMAD.MOV.U32 R13, RZ, RZ, R7 ;  /* 0x000000ffff0d7224 */ /* 0x000fe400078e0007 */
[----:B------:R-:W-:Y:S02]  /*24f90*/  IMAD.MOV.U32 R12, RZ, RZ, 0x2 ;  /* 0x00000002ff0c7424 */ /* 0x000fe400078e00ff */
[----:B------:R-:W-:-:S07]  /*24fa0*/  IMAD.MOV.U32 R2, RZ, RZ, R14 ;  /* 0x000000ffff027224 */ /* 0x000fce00078e000e */
[----:B------:R-:W-:Y:S05]  /*24fb0*/  WARPSYNC.COLLECTIVE R15, `(.L_x_1798) ;  /* 0x000000000f087348 */ /* 0x000fea0003c00000 */
[----:B------:R0:W1:Y:S02]  /*24fc0*/  SHFL.IDX P6, R14, R13, R12, R11 ;  /* 0x0000000c0d0e7389 */ /* 0x00006400000c000b */
[----:B01----:R-:W-:Y:S01]  /*24fd0*/  ENDCOLLECTIVE ;  /* 0x000000000000791b */ /* 0x003fe20003800000 */
.L_x_1798:
        /* <DEDUP_REMOVED lines=13> */
.L_x_1799:
[----:B------:R-:W-:Y:S02]  /*250b0*/  IMAD.MOV.U32 R13, RZ, RZ, R7 ;  /* 0x000000ffff0d7224 */ /* 0x000fe400078e0007 */
[----:B------:R-:W-:Y:S02]  /*250c0*/  IMAD.MOV.U32 R12, RZ, RZ, 0x3 ;  /* 0x00000003ff0c7424 */ /* 0x000fe400078e00ff */
[----:B------:R-:W-:-:S07]  /*250d0*/  IMAD.MOV.U32 R2, RZ, RZ, R14 ;  /* 0x000000ffff027224 */ /* 0x000fce00078e000e */
[----:B------:R-:W-:Y:S05]  /*250e0*/  WARPSYNC.COLLECTIVE R15, `(.L_x_1800) ;  /* 0x000000000f087348 */ /* 0x000fea0003c00000 */
[----:B------:R0:W1:Y:S02]  /*250f0*/  SHFL.IDX P6, R14, R13, R12, R11 ;  /* 0x0000000c0d0e7389 */ /* 0x00006400000c000b */
[----:B01----:R-:W-:Y:S01]  /*25100*/  ENDCOLLECTIVE ;  /* 0x000000000000791b */ /* 0x003fe20003800000 */
.L_x_1800:
        /* <DEDUP_REMOVED lines=14> */
.L_x_1801:
[----:B------:R-:W-:Y:S01]  /*251f0*/  IMAD.MOV.U32 R2, RZ, RZ, R14 ;  /* 0x000000ffff027224 */ /* 0x000fe200078e000e */
[----:B------:R-:W-:Y:S06]  /*25200*/  BRA `(.L_x_1802) ;  /* 0xffffffb800b47947 */ /* 0x000fec000383ffff */
.L_x_1676:
[----:B-1----:R1:W2:Y:S02]  /*25210*/  SYNCS.PHASECHK.TRANS64.TRYWAIT P0, [R5+URZ+0x2d860], R2 ;  /* 0x02d86002050075a7 */ /* 0x0022a4000800017f */
[----:B--2---:R-:W-:Y:S05]  /*25220*/  @!P0 NANOSLEEP.SYNCS 0x989680 ;  /* 0x009896800000895d */ /* 0x004fea0003900000 */
[----:B------:R-:W2:Y:S02]  /*25230*/  @!P0 SYNCS.PHASECHK.TRANS64 P0, [R5+URZ+0x2d860], R2 ;  /* 0x02d86002050085a7 */ /* 0x000ea4000800007f */
[----:B--2---:R-:W-:Y:S05]  /*25240*/  @!P0 BRA `(.L_x_1676) ;  /* 0xfffffffc00f08947 */ /* 0x004fea000383ffff */
[----:B------:R-:W-:Y:S05]  /*25250*/  BRA `(.L_x_1803) ;  /* 0xffffffbc00187947 */ /* 0x000fea000383ffff */
.L_x_1677:
        /* <DEDUP_REMOVED lines=8> */
.L_x_1805:
[----:B------:R-:W-:Y:S05]  /*252e0*/  BSYNC B1 ;  /* 0x0000000000017941 */ /* 0x000fea0003800000 */
.L_x_1804:
        /* <DEDUP_REMOVED lines=9> */
.L_x_1806:
[----:B------:R-:W-:Y:S02]  /*25380*/  IMAD.MOV.U32 R13, RZ, RZ, R24 ;  /* 0x000000ffff0d7224 */ /* 0x000fe400078e0018 */
[----:B------:R-:W-:Y:S02]  /*25390*/  IMAD.MOV.U32 R12, RZ, RZ, 0x1 ;  /* 0x00000001ff0c7424 */ /* 0x000fe400078e00ff */
[----:B------:R-:W-:-:S07]  /*253a0*/  IMAD.MOV.U32 R2, RZ, RZ, R14 ;  /* 0x000000ffff027224 */ /* 0x000fce00078e000e */
[----:B------:R-:W-:Y:S05]  /*253b0*/  WARPSYNC.COLLECTIVE R15, `(.L_x_1807) ;  /* 0x000000000f087348 */ /* 0x000fea0003c00000 */
[----:B------:R0:W1:Y:S02]  /*253c0*/  SHFL.IDX P6, R14, R13, R12, R11 ;  /* 0x0000000c0d0e7389 */ /* 0x00006400000c000b */
[----:B01----:R-:W-:Y:S01]  /*253d0*/  ENDCOLLECTIVE ;  /* 0x000000000000791b */ /* 0x003fe20003800000 */
.L_x_1807:
        /* <DEDUP_REMOVED lines=16> */
.L_x_1808:
[----:B------:R-:W-:Y:S02]  /*254e0*/  IMAD.MOV.U32 R13, RZ, RZ, R24 ;  /* 0x000000ffff0d7224 */ /* 0x000fe400078e0018 */
[----:B------:R-:W-:Y:S02]  /*254f0*/  IMAD.MOV.U32 R12, RZ, RZ, 0x2 ;  /* 0x00000002ff0c7424 */ /* 0x000fe400078e00ff */
[----:B------:R-:W-:-:S07]  /*25500*/  IMAD.MOV.U32 R2, RZ, RZ, R14 ;  /* 0x000000ffff027224 */ /* 0x000fce00078e000e */
[----:B------:R-:W-:Y:S05]  /*25510*/  WARPSYNC.COLLECTIVE R15, `(.L_x_1809) ;  /* 0x000000000f087348 */ /* 0x000fea0003c00000 */
[----:B------:R0:W1:Y:S02]  /*25520*/  SHFL.IDX P6, R14, R13, R12, R11 ;  /* 0x0000000c0d0e7389 */ /* 0x00006400000c000b */
[----:B01----:R-:W-:Y:S01]  /*25530*/  ENDCOLLECTIVE ;  /* 0x000000000000791b */ /* 0x003fe20003800000 */
.L_x_1809:
        /* <DEDUP_REMOVED lines=16> */
.L_x_1810:
[----:B------:R-:W-:Y:S02]  /*25640*/  IMAD.MOV.U32 R13, RZ, RZ, R24 ;  /* 0x000000ffff0d7224 */ /* 0x000fe400078e0018 */
[----:B------:R-:W-:Y:S02]  /*25650*/  IMAD.MOV.U32 R12, RZ, RZ, 0x3 ;  /* 0x00000003ff0c7424 */ /* 0x000fe400078e00ff */
[----:B------:R-:W-:-:S07]  /*25660*/  IMAD.MOV.U32 R2, RZ, RZ, R14 ;  /* 0x000000ffff027224 */ /* 0x000fce00078e000e */
[----:B------:R-:W-:Y:S05]  /*25670*/  WARPSYNC.COLLECTIVE R15, `(.L_x_1811) ;  /* 0x000000000f087348 */ /* 0x000fea0003c00000 */
[----:B------:R0:W1:Y:S02]  /*25680*/  SHFL.IDX P6, R14, R13, R12, R11 ;  /* 0x0000000c0d0e7389 */ /* 0x00006400000c000b */
[----:B01----:R-:W-:Y:S01]  /*25690*/  ENDCOLLECTIVE ;  /* 0x000000000000791b */ /* 0x003fe20003800000 */
.L_x_1811:
        /* <DEDUP_REMOVED lines=13> */
.L_x_1812:
        /* <DEDUP_REMOVED lines=8> */
.L_x_1685:
[----:B-1----:R1:W2:Y:S02]  /*257f0*/  SYNCS.PHASECHK.TRANS64.TRYWAIT P0, [R0+URZ+0x2d860], R3 ;  /* 0x02d86003000075a7 */ /* 0x0022a4000800017f */
[----:B--2---:R-:W-:Y:S05]  /*25800*/  @!P0 NANOSLEEP.SYNCS 0x989680 ;  /* 0x009896800000895d */ /* 0x004fea0003900000 */
[----:B------:R-:W2:Y:S02]  /*25810*/  @!P0 SYNCS.PHASECHK.TRANS64 P0, [R0+URZ+0x2d860], R3 ;  /* 0x02d86003000085a7 */ /* 0x000ea4000800007f */
[----:B--2---:R-:W-:Y:S05]  /*25820*/  @!P0 BRA `(.L_x_1685) ;  /* 0xfffffffc00f08947 */ /* 0x004fea000383ffff */
[----:B------:R-:W-:Y:S05]  /*25830*/  BRA `(.L_x_1814) ;  /* 0xffffffbc00a47947 */ /* 0x000fea000383ffff */
.L_x_1686:
        /* <DEDUP_REMOVED lines=8> */
.L_x_1816:
[----:B------:R-:W-:Y:S05]  /*258c0*/  BSYNC B0 ;  /* 0x0000000000007941 */ /* 0x000fea0003800000 */
.L_x_1815:
        /* <DEDUP_REMOVED lines=10> */
.L_x_1817:
        /* <DEDUP_REMOVED lines=17> */
.L_x_1818:
        /* <DEDUP_REMOVED lines=14> */
.L_x_1819:
[----:B------:R-:W-:Y:S02]  /*25b60*/  IMAD.MOV.U32 R13, RZ, RZ, R24 ;  /* 0x000000ffff0d7224 */ /* 0x000fe400078e0018 */
[----:B------:R-:W-:Y:S01]  /*25b70*/  IMAD.MOV.U32 R12, RZ, RZ, 0x2 ;  /* 0x00000002ff0c7424 */ /* 0x000fe200078e00ff */
[----:B------:R-:W-:-:S13]  /*25b80*/  IADD3 R2, P4, R14, R5, RZ ;  /* 0x000000050e027210 */ /* 0x000fda0007f9e0ff */
[----:B------:R-:W-:Y:S05]  /*25b90*/  WARPSYNC.COLLECTIVE R15, `(.L_x_1820) ;  /* 0x000000000f087348 */ /* 0x000fea0003c00000 */
[----:B------:R0:W1:Y:S02]  /*25ba0*/  SHFL.IDX P6, R14, R13, R12, R11 ;  /* 0x0000000c0d0e7389 */ /* 0x00006400000c000b */
[----:B01----:R-:W-:Y:S01]  /*25bb0*/  ENDCOLLECTIVE ;  /* 0x000000000000791b */ /* 0x003fe20003800000 */
.L_x_1820:
        /* <DEDUP_REMOVED lines=15> */
.L_x_1821:
[----:B------:R-:W-:Y:S02]  /*25cb0*/  IMAD.MOV.U32 R13, RZ, RZ, R24 ;  /* 0x000000ffff0d7224 */ /* 0x000fe400078e0018 */
[----:B------:R-:W-:Y:S01]  /*25cc0*/  IMAD.MOV.U32 R12, RZ, RZ, 0x3 ;  /* 0x00000003ff0c7424 */ /* 0x000fe200078e00ff */
[----:B------:R-:W-:-:S13]  /*25cd0*/  IADD3 R2, P4, R14, R5, RZ ;  /* 0x000000050e027210 */ /* 0x000fda0007f9e0ff */
[----:B------:R-:W-:Y:S05]  /*25ce0*/  WARPSYNC.COLLECTIVE R15, `(.L_x_1822) ;  /* 0x000000000f087348 */ /* 0x000fea0003c00000 */
[----:B------:R0:W1:Y:S02]  /*25cf0*/  SHFL.IDX P6, R14, R13, R12, R11 ;  /* 0x0000000c0d0e7389 */ /* 0x00006400000c000b */
[----:B01----:R-:W-:Y:S01]  /*25d00*/  ENDCOLLECTIVE ;  /* 0x000000000000791b */ /* 0x003fe20003800000 */
.L_x_1822:
        /* <DEDUP_REMOVED lines=14> */
.L_x_1823:
[----:B------:R-:W-:Y:S05]  /*25df0*/  BRA `(.L_x_1824) ;  /* 0xffffffbc00047947 */ /* 0x000fea000383ffff */
.L_x_1691:
[----:B------:R-:W-:Y:S01]  /*25e00*/  BSSY B0, `(.L_x_1825) ;  /* 0x0000008000007945 */ /* 0x000fe20003800000 */
[----:B------:R-:W-:Y:S02]  /*25e10*/  IMAD.MOV.U32 R13, RZ, RZ, R16 ;  /* 0x000000ffff0d7224 */ /* 0x000fe400078e0010 */
[----:B------:R-:W-:Y:S02]  /*25e20*/  IMAD.MOV.U32 R12, RZ, RZ, RZ ;  /* 0x000000ffff0c7224 */ /* 0x000fe400078e00ff */
[----:B------:R-:W-:Y:S02]  /*25e30*/  IMAD.MOV.U32 R11, RZ, RZ, 0x1f ;  /* 0x0000001fff0b7424 */ /* 0x000fe400078e00ff */
[----:B------:R-:W-:-:S07]  /*25e40*/  IMAD.MOV.U32 R15, RZ, RZ, -0x1 ;  /* 0xffffffffff0f7424 */ /* 0x000fce00078e00ff */
[----:B0-2--5:R-:W-:Y:S05]  /*25e50*/  WARPSYNC.COLLECTIVE R15, `(.L_x_1826) ;  /* 0x000000000f087348 */ /* 0x025fea0003c00000 */
[----:B------:R1:W3:Y:S02]  /*25e60*/  SHFL.IDX P6, R14, R13, R12, R11 ;  /* 0x0000000c0d0e7389 */ /* 0x0002e400000c000b */
[----:B0123-5:R-:W-:Y:S01]  /*25e70*/  ENDCOLLECTIVE ;  /* 0x000000000000791b */ /* 0x02ffe20003800000 */
.L_x_1826:
[----:B------:R-:W-:Y:S05]  /*25e80*/  BSYNC B0 ;  /* 0x0000000000007941 */ /* 0x000fea0003800000 */
.L_x_1825:
        /* <DEDUP_REMOVED lines=9> */
.L_x_1827:
        /* <DEDUP_REMOVED lines=18> */
.L_x_1828:
[----:B------:R-:W-:Y:S01]  /*26040*/  IMAD.MOV.U32 R12, RZ, RZ, 0x2 ;  /* 0x00000002ff0c7424 */ /* 0x000fe200078e00ff */
[----:B------:R-:W-:-:S05]  /*26050*/  SEL R5, R14, RZ, P1 ;  /* 0x000000ff0e057207 */ /* 0x000fca0000800000 */
[----:B------:R-:W-:-:S04]  /*26060*/  IMAD.IADD R4, R2, 0x1, R5 ;  /* 0x0000000102047824 */ /* 0x000fc800078e0205 */
[----:B------:R-:W-:-:S07]  /*26070*/  IMAD.MOV.U32 R13, RZ, RZ, R4 ;  /* 0x000000ffff0d7224 */ /* 0x000fce00078e0004 */
[----:B------:R-:W-:Y:S05]  /*26080*/  WARPSYNC.COLLECTIVE R15, `(.L_x_1829) ;  /* 0x000000000f087348 */ /* 0x000fea0003c00000 */
[----:B------:R0:W1:Y:S02]  /*26090*/  SHFL.UP P6, R14, R13, R12, R11 ;  /* 0x0400000c0d0e7389 */ /* 0x00006400000c000b */
[----:B01----:R-:W-:Y:S01]  /*260a0*/  ENDCOLLECTIVE ;  /* 0x000000000000791b */ /* 0x003fe20003800000 */
.L_x_1829:
[----:B------:R-:W-:Y:S01]  /*260b0*/  IMAD.MOV.U32 R12, RZ, RZ, 0x4 ;  /* 0x00000004ff0c7424 */ /* 0x000fe200078e00ff */
[----:B------:R-:W-:-:S05]  /*260c0*/  SEL R5, R14, RZ, P2 ;  /* 0x000000ff0e057207 */ /* 0x000fca0001000000 */
[----:B------:R-:W-:-:S04]  /*260d0*/  IMAD.IADD R5, R4, 0x1, R5 ;  /* 0x0000000104057824 */ /* 0x000fc800078e0205 */
[----:B------:R-:W-:-:S07]  /*260e0*/  IMAD.MOV.U32 R13, RZ, RZ, R5 ;  /* 0x000000ffff0d7224 */ /* 0x000fce00078e0005 */
[----:B------:R-:W-:Y:S05]  /*260f0*/  WARPSYNC.COLLECTIVE R15, `(.L_x_1830) ;  /* 0x000000000f087348 */ /* 0x000fea0003c00000 */
[----:B------:R0:W1:Y:S02]  /*26100*/  SHFL.UP P6, R14, R13, R12, R11 ;  /* 0x0400000c0d0e7389 */ /* 0x00006400000c000b */
[----:B01----:R-:W-:Y:S01]  /*26110*/  ENDCOLLECTIVE ;  /* 0x000000000000791b */ /* 0x003fe20003800000 */
.L_x_1830:
[----:B------:R-:W-:Y:S01]  /*26120*/  IMAD.MOV.U32 R12, RZ, RZ, 0x8 ;  /* 0x00000008ff0c7424 */ /* 0x000fe200078e00ff */
[----:B------:R-:W-:-:S05]  /*26130*/  SEL R6, R14, RZ, P3 ;  /* 0x000000ff0e067207 */ /* 0x000fca0001800000 */
[----:B------:R-:W-:-:S04]  /*26140*/  IMAD.IADD R6, R5, 0x1, R6 ;  /* 0x0000000105067824 */ /* 0x000fc800078e0206 */
[----:B------:R-:W-:-:S07]  /*26150*/  IMAD.MOV.U32 R13, RZ, RZ, R6 ;  /* 0x000000ffff0d7224 */ /* 0x000fce00078e0006 */
[----:B------:R-:W-:Y:S05]  /*26160*/  WARPSYNC.COLLECTIVE R15, `(.L_x_1831) ;  /* 0x000000000f087348 */ /* 0x000fea0003c00000 */
[----:B------:R0:W1:Y:S02]  /*26170*/  SHFL.UP P6, R14, R13, R12, R11 ;  /* 0x0400000c0d0e7389 */ /* 0x00006400000c000b */
[----:B01----:R-:W-:Y:S01]  /*26180*/  ENDCOLLECTIVE ;  /* 0x000000000000791b */ /* 0x003fe20003800000 */
.L_x_1831:
[----:B------:R-:W-:Y:S01]  /*26190*/  IMAD.MOV.U32 R12, RZ, RZ, 0x10 ;  /* 0x00000010ff0c7424 */ /* 0x000fe200078e00ff */
[----:B------:R-:W-:-:S05]  /*261a0*/  SEL R3, R14, RZ, P4 ;  /* 0x000000ff0e037207 */ /* 0x000fca0002000000 */
[----:B------:R-:W-:-:S04]  /*261b0*/  IMAD.IADD R4, R6, 0x1, R3 ;  /* 0x0000000106047824 */ /* 0x000fc800078e0203 */
[----:B------:R-:W-:-:S07]  /*261c0*/  IMAD.MOV.U32 R13, RZ, RZ, R4 ;  /* 0x000000ffff0d7224 */ /* 0x000fce00078e0004 */
[----:B------:R-:W-:Y:S05]  /*261d0*/  WARPSYNC.COLLECTIVE R15, `(.L_x_1832) ;  /* 0x000000000f087348 */ /* 0x000fea0003c00000 */
[----:B------:R0:W1:Y:S02]  /*261e0*/  SHFL.UP P6, R14, R13, R12, R11 ;  /* 0x0400000c0d0e7389 */ /* 0x00006400000c000b */
[----:B01----:R-:W-:Y:S01]  /*261f0*/  ENDCOLLECTIVE ;  /* 0x000000000000791b */ /* 0x003fe20003800000 */
.L_x_1832:
        /* <DEDUP_REMOVED lines=8> */
.L_x_1833:
[----:B------:R-:W-:Y:S05]  /*26280*/  BRA `(.L_x_1834) ;  /* 0xffffffbc00207947 */ /* 0x000fea000383ffff */
.L_x_1696:
        /* <DEDUP_REMOVED lines=8> */
.L_x_1836:
[----:B------:R-:W-:Y:S05]  /*26310*/  BSYNC B0 ;  /* 0x0000000000007941 */ /* 0x000fea0003800000 */
.L_x_1835:
        /* <DEDUP_REMOVED lines=8> */
.L_x_1837:
[----:B------:R-:W-:Y:S01]  /*263a0*/  IMAD.MOV.U32 R12, RZ, RZ, 0x4 ;  /* 0x00000004ff0c7424 */ /* 0x000fe200078e00ff */
[----:B------:R-:W-:-:S05]  /*263b0*/  SEL R14, R14, RZ, P2 ;  /* 0x000000ff0e0e7207 */ /* 0x000fca0001000000 */
[----:B------:R-:W-:-:S04]  /*263c0*/  IMAD.IADD R3, R13, 0x1, R14 ;  /* 0x000000010d037824 */ /* 0x000fc800078e020e */
[----:B------:R-:W-:-:S07]  /*263d0*/  IMAD.MOV.U32 R13, RZ, RZ, R3 ;  /* 0x000000ffff0d7224 */ /* 0x000fce00078e0003 */
[----:B------:R-:W-:Y:S05]  /*263e0*/  WARPSYNC.COLLECTIVE R15, `(.L_x_1838) ;  /* 0x000000000f087348 */ /* 0x000fea0003c00000 */
[----:B------:R0:W1:Y:S02]  /*263f0*/  SHFL.UP P6, R14, R13, R12, R11 ;  /* 0x0400000c0d0e7389 */ /* 0x00006400000c000b */
[----:B01----:R-:W-:Y:S01]  /*26400*/  ENDCOLLECTIVE ;  /* 0x000000000000791b */ /* 0x003fe20003800000 */
.L_x_1838:
[----:B------:R-:W-:Y:S01]  /*26410*/  IMAD.MOV.U32 R12, RZ, RZ, 0x8 ;  /* 0x00000008ff0c7424 */ /* 0x000fe200078e00ff */
[----:B------:R-:W-:-:S05]  /*26420*/  SEL R4, R14, RZ, P3 ;  /* 0x000000ff0e047207 */ /* 0x000fca0001800000 */
[----:B------:R-:W-:-:S04]  /*26430*/  IMAD.IADD R4, R3, 0x1, R4 ;  /* 0x0000000103047824 */ /* 0x000fc800078e0204 */
[----:B------:R-:W-:-:S07]  /*26440*/  IMAD.MOV.U32 R13, RZ, RZ, R4 ;  /* 0x000000ffff0d7224 */ /* 0x000fce00078e0004 */
[----:B------:R-:W-:Y:S05]  /*26450*/  WARPSYNC.COLLECTIVE R15, `(.L_x_1839) ;  /* 0x000000000f087348 */ /* 0x000fea0003c00000 */
[----:B------:R0:W1:Y:S02]  /*26460*/  SHFL.UP P6, R14, R13, R12, R11 ;  /* 0x0400000c0d0e7389 */ /* 0x00006400000c000b */
[----:B01----:R-:W-:Y:S01]  /*26470*/  ENDCOLLECTIVE ;  /* 0x000000000000791b */ /* 0x003fe20003800000 */
.L_x_1839:
[----:B------:R-:W-:Y:S01]  /*26480*/  IMAD.MOV.U32 R12, RZ, RZ, 0x10 ;  /* 0x00000010ff0c7424 */ /* 0x000fe200078e00ff */
[----:B------:R-:W-:-:S05]  /*26490*/  SEL R5, R14, RZ, P4 ;  /* 0x000000ff0e057207 */ /* 0x000fca0002000000 */
[----:B------:R-:W-:-:S04]  /*264a0*/  IMAD.IADD R5, R4, 0x1, R5 ;  /* 0x0000000104057824 */ /* 0x000fc800078e0205 */
[----:B------:R-:W-:-:S07]  /*264b0*/  IMAD.MOV.U32 R13, RZ, RZ, R5 ;  /* 0x000000ffff0d7224 */ /* 0x000fce00078e0005 */
[----:B------:R-:W-:Y:S05]  /*264c0*/  WARPSYNC.COLLECTIVE R15, `(.L_x_1840) ;  /* 0x000000000f087348 */ /* 0x000fea0003c00000 */
[----:B------:R0:W1:Y:S02]  /*264d0*/  SHFL.UP P6, R14, R13, R12, R11 ;  /* 0x0400000c0d0e7389 */ /* 0x00006400000c000b */
[----:B01----:R-:W-:Y:S01]  /*264e0*/  ENDCOLLECTIVE ;  /* 0x000000000000791b */ /* 0x003fe20003800000 */
.L_x_1840:
        /* <DEDUP_REMOVED lines=8> */
.L_x_1841:
[----:B------:R-:W-:Y:S05]  /*26570*/  BRA `(.L_x_1842) ;  /* 0xffffffbc00007947 */ /* 0x000fea000383ffff */
.L_x_1698:
[----:B------:R-:W-:Y:S01]  /*26580*/  BSSY B0, `(.L_x_1843) ;  /* 0x0000006000007945 */ /* 0x000fe20003800000 */
[----:B------:R-:W-:Y:S01]  /*26590*/  PLOP3.LUT P6, PT, P6, PT, PT, 0x8, 0x0 ;  /* 0x000000000000781c */ /* 0x000fe200037ce170 */
[----:B------:R-:W-:-:S12]  /*265a0*/  IMAD.MOV.U32 R15, RZ, RZ, -0x1 ;  /* 0xffffffffff0f7424 */ /* 0x000fd800078e00ff */
[----:B0----5:R-:W-:Y:S05]  /*265b0*/  WARPSYNC.COLLECTIVE R15, `(.L_x_1844) ;  /* 0x000000000f087348 */ /* 0x021fea0003c00000 */
[----:B------:R-:W-:Y:S01]  /*265c0*/  VOTE.ANY R14, PT, P6 ;  /* 0x00000000000e7806 */ /* 0x000fe200030e0100 */
[----:B0----5:R-:W-:Y:S06]  /*265d0*/  ENDCOLLECTIVE ;  /* 0x000000000000791b */ /* 0x021fec0003800000 */
.L_x_1844:
[----:B------:R-:W-:Y:S05]  /*265e0*/  BSYNC B0 ;  /* 0x0000000000007941 */ /* 0x000fea0003800000 */
.L_x_1843:
        /* <DEDUP_REMOVED lines=9> */
.L_x_1845:
[----:B------:R-:W-:Y:S01]  /*26680*/  IMAD.MOV.U32 R17, RZ, RZ, R14 ;  /* 0x000000ffff117224 */ /* 0x000fe200078e000e */
[----:B------:R-:W-:Y:S06]  /*26690*/  BRA `(.L_x_1846) ;  /* 0xffffffb800f07947 */ /* 0x000fec000383ffff */
.L_x_1700:
[----:B------:R-:W-:Y:S01]  /*266a0*/  BSSY B0, `(.L_x_1847) ;  /* 0x0000007000007945 */ /* 0x000fe20003800000 */
[----:B------:R-:W-:Y:S02]  /*266b0*/  IMAD.MOV.U32 R13, RZ, RZ, R3 ;  /* 0x000000ffff0d7224 */ /* 0x000fe400078e0003 */
[----:B------:R-:W-:Y:S02]  /*266c0*/  IMAD.MOV.U32 R11, RZ, RZ, 0x1f ;  /* 0x0000001fff0b7424 */ /* 0x000fe400078e00ff */
[----:B------:R-:W-:-:S07]  /*266d0*/  IMAD.MOV.U32 R15, RZ, RZ, -0x1 ;  /* 0xffffffffff0f7424 */ /* 0x000fce00078e00ff */
[----:B012--5:R-:W-:Y:S05]  /*266e0*/  WARPSYNC.COLLECTIVE R15, `(.L_x_1848) ;  /* 0x000000000f087348 */ /* 0x027fea0003c00000 */
[----:B------:R3:W4:Y:S02]  /*266f0*/  SHFL.IDX P6, R14, R13, R12, R11 ;  /* 0x0000000c0d0e7389 */ /* 0x00072400000c000b */
[----:B012345:R-:W-:Y:S01]  /*26700*/  ENDCOLLECTIVE ;  /* 0x000000000000791b */ /* 0x03ffe20003800000 */
.L_x_1848:
[----:B------:R-:W-:Y:S05]  /*26710*/  BSYNC B0 ;  /* 0x0000000000007941 */ /* 0x000fea0003800000 */
.L_x_1847:
[----:B------:R-:W-:Y:S01]  /*26720*/  IMAD.MOV.U32 R5, RZ, RZ, R14 ;  /* 0x000000ffff057224 */ /* 0x000fe200078e000e */
[----:B------:R-:W-:Y:S06]  /*26730*/  BRA `(.L_x_1699) ;  /* 0xffffffb800e47947 */ /* 0x000fec000383ffff */
.L_x_1704:
[----:B0-----:R0:W2:Y:S02]  /*26740*/  SYNCS.PHASECHK.TRANS64.TRYWAIT P0, [R5+URZ+0x2d820], R0 ;  /* 0x02d82000050075a7 */ /* 0x0010a4000800017f */
[----:B--2---:R-:W-:Y:S05]  /*26750*/  @!P0 NANOSLEEP.SYNCS 0x989680 ;  /* 0x009896800000895d */ /* 0x004fea0003900000 */
[----:B------:R-:W2:Y:S02]  /*26760*/  @!P0 SYNCS.PHASECHK.TRANS64 P0, [R5+URZ+0x2d820], R0 ;  /* 0x02d82000050085a7 */ /* 0x000ea4000800007f */
[----:B--2---:R-:W-:Y:S05]  /*26770*/  @!P0 BRA `(.L_x_1704) ;  /* 0xfffffffc00f08947 */ /* 0x004fea000383ffff */
[----:B------:R-:W-:Y:S05]  /*26780*/  BRA `(.L_x_1849) ;  /* 0xffffffc0005c7947 */ /* 0x000fea000383ffff */
.L_x_1705:
        /* <DEDUP_REMOVED lines=8> */
[----:B01-3-5:R-:W-:Y:S05]  /*26810*/  WARPSYNC.COLLECTIVE R15, `(.L_x_1851) ;  /* 0x000000000f087348 */ /* 0x02bfea0003c00000 */
[----:B------:R2:W4:Y:S02]  /*26820*/  SHFL.IDX P6, R14, R13, R12, R11 ;  /* 0x0000000c0d0e7389 */ /* 0x00052400000c000b */
[----:B012345:R-:W-:Y:S01]  /*26830*/  ENDCOLLECTIVE ;  /* 0x000000000000791b */ /* 0x03ffe20003800000 */
.L_x_1851:
[----:B------:R-:W-:Y:S05]  /*26840*/  BSYNC B0 ;  /* 0x0000000000007941 */ /* 0x000fea0003800000 */
.L_x_1850:
[----:B------:R-:W-:Y:S05]  /*26850*/  BRA `(.L_x_1852) ;  /* 0xffffffc000447947 */ /* 0x000fea000383ffff */
.L_x_1706:
[----:B------:R-:W-:Y:S01]  /*26860*/  BSSY B0, `(.L_x_1853) ;  /* 0x0000006000007945 */ /* 0x000fe20003800000 */
[----:B------:R-:W-:-:S07]  /*26870*/  IMAD.MOV.U32 R15, RZ, RZ, -0x1 ;  /* 0xffffffffff0f7424 */ /* 0x000fce00078e00ff */
[----:B01-3-5:R-:W-:Y:S05]  /*26880*/  WARPSYNC.COLLECTIVE R15, `(.L_x_1854) ;  /* 0x000000000f0c7348 */ /* 0x02bfea0003c00000 */
[----:B------:R-:W-:Y:S02]  /*26890*/  ELECT P6, UR62, PT ;  /* 0x00000000003e782f */ /* 0x000fe400038c0000 */
[----:B------:R-:W-:Y:S01]  /*268a0*/  MOV R14, UR62 ;  /* 0x0000003e000e7c02 */ /* 0x000fe20008000f00 */
[----:B01-3-5:R-:W-:Y:S10]  /*268b0*/  ENDCOLLECTIVE ;  /* 0x000000000000791b */ /* 0x02bff40003800000 */
.L_x_1854:
[----:B------:R-:W-:Y:S05]  /*268c0*/  BSYNC B0 ;  /* 0x0000000000007941 */ /* 0x000fea0003800000 */
.L_x_1853:
[----:B------:R-:W-:Y:S05]  /*268d0*/  BRA `(.L_x_1855) ;  /* 0xffffffc000387947 */ /* 0x000fea000383ffff */
.L_x_1708:
[----:B0-----:R0:W2:Y:S02]  /*268e0*/  SYNCS.PHASECHK.TRANS64.TRYWAIT P1, [R3+URZ+0x2d840], R2 ;  /* 0x02d84002030075a7 */ /* 0x0010a4000802017f */
[----:B--2---:R-:W-:Y:S05]  /*268f0*/  @!P1 NANOSLEEP.SYNCS 0x989680 ;  /* 0x009896800000995d */ /* 0x004fea0003900000 */
[----:B------:R-:W2:Y:S02]  /*26900*/  @!P1 SYNCS.PHASECHK.TRANS64 P1, [R3+URZ+0x2d840], R2 ;  /* 0x02d84002030095a7 */ /* 0x000ea4000802007f */
[----:B--2---:R-:W-:Y:S05]  /*26910*/  @!P1 BRA `(.L_x_1708) ;  /* 0xfffffffc00f09947 */ /* 0x004fea000383ffff */
[----:B------:R-:W-:Y:S05]  /*26920*/  BRA `(.L_x_1856) ;  /* 0xffffffc0005c7947 */ /* 0x000fea000383ffff */
.L_x_1710:
[----:B--2---:R2:W4:Y:S02]  /*26930*/  SYNCS.PHASECHK.TRANS64.TRYWAIT P1, [R25+URZ+0x2d840], R0 ;  /* 0x02d84000190075a7 */ /* 0x004524000802017f */
[----:B----4-:R-:W-:Y:S05]  /*26940*/  @!P1 NANOSLEEP.SYNCS 0x989680 ;  /* 0x009896800000995d */ /* 0x010fea0003900000 */
[----:B------:R-:W4:Y:S02]  /*26950*/  @!P1 SYNCS.PHASECHK.TRANS64 P1, [R25+URZ+0x2d840], R0 ;  /* 0x02d84000190095a7 */ /* 0x000f24000802007f */
[----:B----4-:R-:W-:Y:S05]  /*26960*/  @!P1 BRA `(.L_x_1710) ;  /* 0xfffffffc00f09947 */ /* 0x010fea000383ffff */
[----:B------:R-:W-:Y:S05]  /*26970*/  BRA `(.L_x_1857) ;  /* 0xffffffc0006c7947 */ /* 0x000fea000383ffff */
.L_x_1712:
[----:B----4-:R4:W0:Y:S02]  /*26980*/  SYNCS.PHASECHK.TRANS64.TRYWAIT P1, [R3+URZ+0x2d860], R2 ;  /* 0x02d86002030075a7 */ /* 0x010824000802017f */
[----:B0-----:R-:W-:Y:S05]  /*26990*/  @!P1 NANOSLEEP.SYNCS 0x989680 ;  /* 0x009896800000995d */ /* 0x001fea0003900000 */
[----:B------:R-:W0:Y:S02]  /*269a0*/  @!P1 SYNCS.PHASECHK.TRANS64 P1, [R3+URZ+0x2d860], R2 ;  /* 0x02d86002030095a7 */ /* 0x000e24000802007f */
[----:B0-----:R-:W-:Y:S05]  /*269b0*/  @!P1 BRA `(.L_x_1712) ;  /* 0xfffffffc00f09947 */ /* 0x001fea000383ffff */
[----:B------:R-:W-:Y:S05]  /*269c0*/  BRA `(.L_x_1858) ;  /* 0xffffffc000687947 */ /* 0x000fea000383ffff */
.L_x_1859:
        /* <DEDUP_REMOVED lines=11> */
.L_x_2733:


//--------------------- .text._ZN7cutlass13device_kernelIN5flash11enable_sm90INS1_16FlashAttnFwdSm90INS1_25CollectiveMainloopFwdSm90ILi2EN4cute5tupleIJNS5_1CILi1EEES8_S8_EEENS6_IJNS7_ILi192EEENS7_ILi128EEENS7_ILi96EEEEEELi96ENS_10bfloat16_tEfNS_4arch4Sm90ELb1ELb0ELb0ELb0ELb1ELb0ELb0ELb0ELb1ELb1ELb0ELb0EEENS1_21CollectiveEpilogueFwdINS6_IJSA_SC_SB_EEES9_SE_SG_Li384ELb0ELb1ELb0ELb0EEENS1_30DynamicPersistentTileSchedulerILi384ELi128ELb0ELb1ELb1EEEEEEEEEvNT_6ParamsE --------------------------
	.section	.text._ZN7cutlass13device_kernelIN5flash11enable_sm90INS1_16FlashAttnFwdSm90INS1_25CollectiveMainloopFwdSm90ILi2EN4cute5tupleIJNS5_1CILi1EEES8_S8_EEENS6_IJNS7_ILi192EEENS7_ILi128EEENS7_ILi96EEEEEELi96ENS_10bfloat16_tEfNS_4arch4Sm90ELb1ELb0ELb0ELb0ELb1ELb0ELb0ELb0ELb1ELb1ELb0ELb0EEENS1_21CollectiveEpilogueFwdINS6_IJSA_SC_SB_EEES9_SE_SG_Li384ELb0ELb1ELb0ELb0EEENS1_30DynamicPersistentTileSchedulerILi384ELi128ELb0ELb1ELb1EEEEEEEEEvNT_6ParamsE,"ax",@progbits
	.align	128
.text._ZN7cutlass13device_kernelIN5flash11enable_sm90INS1_16FlashAttnFwdSm90INS1_25CollectiveMainloopFwdSm90ILi2EN4cute5tupleIJNS5_1CILi1EEES8_S8_EEENS6_IJNS7_ILi192EEENS7_ILi128EEENS7_ILi96EEEEEELi96ENS_10bfloat16_tEfNS_4arch4Sm90ELb1ELb0ELb0ELb0ELb1ELb0ELb0ELb0ELb1ELb1ELb0ELb0EEENS1_21CollectiveEpilogueFwdINS6_IJSA_SC_SB_EEES9_SE_SG_Li384ELb0ELb1ELb0ELb0EEENS1_30DynamicPersistentTileSchedulerILi384ELi128ELb0ELb1ELb1EEEEEEEEEvNT_6ParamsE:
        .type           _ZN7cutlass13device_kernelIN5flash11enable_sm90INS1_16FlashAttnFwdSm90INS1_25CollectiveMainloopFwdSm90ILi2EN4cute5tupleIJNS5_1CILi1EEES8_S8_EEENS6_IJNS7_ILi192EEENS7_ILi128EEENS7_ILi96EEEEEELi96ENS_10bfloat16_tEfNS_4arch4Sm90ELb1ELb0ELb0ELb0ELb1ELb0ELb0ELb0ELb1ELb1ELb0ELb0EEENS1_21CollectiveEpilogueFwdINS6_IJSA_SC_SB_EEES9_SE_SG_Li384ELb0ELb1ELb0ELb0EEENS1_30DynamicPersistentTileSchedulerILi384ELi128ELb0ELb1ELb1EEEEEEEEEvNT_6ParamsE,@function
        .size           _ZN7cutlass13device_kernelIN5flash11enable_sm90INS1_16FlashAttnFwdSm90INS1_25CollectiveMainloopFwdSm90ILi2EN4cute5tupleIJNS5_1CILi1EEES8_S8_EEENS6_IJNS7_ILi192EEENS7_ILi128EEENS7_ILi96EEEEEELi96ENS_10bfloat16_tEfNS_4arch4Sm90ELb1ELb0ELb0ELb0ELb1ELb0ELb0ELb0ELb1ELb1ELb0ELb0EEENS1_21CollectiveEpilogueFwdINS6_IJSA_SC_SB_EEES9_SE_SG_Li384ELb0ELb1ELb0ELb0EEENS1_30DynamicPersistentTileSchedulerILi384ELi128ELb0ELb1ELb1EEEEEEEEEvNT_6ParamsE,(.L_x_2734 - _ZN7cutlass13device_kernelIN5flash11enable_sm90INS1_16FlashAttnFwdSm90INS1_25CollectiveMainloopFwdSm90ILi2EN4cute5tupleIJNS5_1CILi1EEES8_S8_EEENS6_IJNS7_ILi192EEENS7_ILi128EEENS7_ILi96EEEEEELi96ENS_10bfloat16_tEfNS_4arch4Sm90ELb1ELb0ELb0ELb0ELb1ELb0ELb0ELb0ELb1ELb1ELb0ELb0EEENS1_21CollectiveEpilogueFwdINS6_IJSA_SC_SB_EEES9_SE_SG_Li384ELb0ELb1ELb0ELb0EEENS1_30DynamicPersistentTileSchedulerILi384ELi128ELb0ELb1ELb1EEEEEEEEEvNT_6ParamsE)
        .other          _ZN7cutlass13device_kernelIN5flash11enable_sm90INS1_16FlashAttnFwdSm90INS1_25CollectiveMainloopFwdSm90ILi2EN4cute5tupleIJNS5_1CILi1EEES8_S8_EEENS6_IJNS7_ILi192EEENS7_ILi128EEENS7_ILi96EEEEEELi96ENS_10bfloat16_tEfNS_4arch4Sm90ELb1ELb0ELb0ELb0ELb1ELb0ELb0ELb0ELb1ELb1ELb0ELb0EEENS1_21CollectiveEpilogueFwdINS6_IJSA_SC_SB_EEES9_SE_SG_Li384ELb0ELb1ELb0ELb0EEENS1_30DynamicPersistentTileSchedulerILi384ELi128ELb0ELb1ELb1EEEEEEEEEvNT_6ParamsE,@"STO_CUDA_ENTRY STV_DEFAULT"
_ZN7cutlass13device_kernelIN5flash11enable_sm90INS1_16FlashAttnFwdSm90INS1_25CollectiveMainloopFwdSm90ILi2EN4cute5tupleIJNS5_1CILi1EEES8_S8_EEENS6_IJNS7_ILi192EEENS7_ILi128EEENS7_ILi96EEEEEELi96ENS_10bfloat16_tEfNS_4arch4Sm90ELb1ELb0ELb0ELb0ELb1ELb0ELb0ELb0ELb1ELb1ELb0ELb0EEENS1_21CollectiveEpilogueFwdINS6_IJSA_SC_SB_EEES9_SE_SG_Li384ELb0ELb1ELb0ELb0EEENS1_30DynamicPersistentTileSchedulerILi384ELi128ELb0ELb1ELb1EEEEEEEEEvNT_6ParamsE:
        /* <DEDUP_REMOVED lines=45> */
.L_x_1860:
        /* <DEDUP_REMOVED lines=22> */
.L_x_1861:
        /* <DEDUP_REMOVED lines=18> */
.L_x_1862:
        /* <DEDUP_REMOVED lines=22> */
.L_x_1863:
        /* <DEDUP_REMOVED lines=23> */
.L_x_1864:
        /* <DEDUP_REMOVED lines=8> */
.L_x_1866:
        /* <DEDUP_REMOVED lines=28> */
[----:B------:R-:W-:Y:S01]  /*0a60*/  IMAD.IADD R5, R148, 0x1, -R5 ;  /* 0x0000000194057824 */ /* 0x000fe200078e0a05 */
[----:B------:R-:W-:Y:S02]  /*0a70*/  LEA.HI R2, R0, R7, RZ, 0x1 ;  /* 0x0000000700027211 */ /* 0x000fe400078f08ff */
[----:B------:R-:W-:Y:S01]  /*0a80*/  LEA.HI R4, R3, R148, RZ, 0x5 ;  /* 0x0000009403047211 */ /* 0x000fe200078f28ff */
        /* <DEDUP_REMOVED lines=9> */
[----:B------:R-:W-:Y:S01]  /*0b20*/  SHF.R.S32.HI R9, RZ, 0x1f, R142 ;  /* 0x0000001fff097819 */ /* 0x000fe2000001148e */
[----:B------:R-:W-:Y:S01]  /*0b30*/  IMAD R10, R4, 0x10, R5 ;  /* 0x00000010040a7824 */ /* 0x000fe200078e0205 */
[----:B------:R-:W-:Y:S01]  /*0b40*/  LEA.HI R3, R3, R148, RZ, 0x2 ;  /* 0x0000009403037211 */ /* 0x000fe200078f10ff */
[----:B------:R-:W-:Y:S01]  /*0b50*/  IMAD.IADD R2, R5, 0x1, -R2 ;  /* 0x0000000105027824 */ /* 0x000fe200078e0a02 */
[----:B------:R-:W-:Y:S01]  /*0b60*/  LEA.HI R6, R9, R142, RZ, 0x2 ;  /* 0x0000008e09067211 */ /* 0x000fe200078f10ff */
[----:B------:R-:W-:Y:S01]  /*0b70*/  IMAD.SHL.U32 R7, R7, 0x8, RZ ;  /* 0x0000000807077824 */ /* 0x000fe200078e00ff */
[----:B------:R-:W-:-:S02]  /*0b80*/  LOP3.LUT R0, R0, 0x7ffffe00, RZ, 0xc0, !PT ;  /* 0x7ffffe0000007812 */ /* 0x000fc400078ec0ff */
[C---:B------:R-:W-:Y:S01]  /*0b90*/  R2P PR, R2.reuse, 0x6 ;  /* 0x0000000602007804 */ /* 0x040fe20000000000 */
[----:B------:R-:W-:Y:S01]  /*0ba0*/  IMAD.SHL.U32 R2, R2, 0x40, RZ ;  /* 0x0000004002027824 */ /* 0x000fe200078e00ff */
[--C-:B------:R-:W-:Y:S01]  /*0bb0*/  SHF.R.S32.HI R8, RZ, 0x2, R6.reuse ;  /* 0x00000002ff087819 */ /* 0x100fe20000011406 */
[----:B------:R-:W-:Y:S01]  /*0bc0*/  IMAD.U32 R145, R10, 0x20, R7 ;  /* 0x000000200a917824 */ /* 0x000fe200078e0007 */
[----:B------:R-:W-:Y:S01]  /*0bd0*/  SHF.R.S32.HI R11, RZ, 0x1f, R6 ;  /* 0x0000001fff0b7819 */ /* 0x000fe20000011406 */
[----:B------:R-:W-:Y:S01]  /*0be0*/  IMAD R0, R4, 0x400, R0 ;  /* 0x0000040004007824 */ /* 0x000fe200078e0200 */
[----:B------:R-:W-:Y:S02]  /*0bf0*/  LOP3.LUT R2, R2, 0x1c0, RZ, 0xc0, !PT ;  /* 0x000001c002027812 */ /* 0x000fe400078ec0ff */
[----:B------:R-:W-:Y:S02]  /*0c00*/  SHF.R.S32.HI R143, RZ, 0x7, R143 ;  /* 0x00000007ff8f7819 */ /* 0x000fe4000001148f */
[----:B------:R-:W-:-:S02]  /*0c10*/  LOP3.LUT R7, R2, 0x8, R7, 0xf8, !PT ;  /* 0x0000000802077812 */ /* 0x000fc400078ef807 */
[----:B------:R-:W-:Y:S01]  /*0c20*/  SHF.R.U32.HI R2, RZ, 0x3, R2 ;  /* 0x00000003ff027819 */ /* 0x000fe20000011602 */
[----:B------:R-:W-:Y:S01]  /*0c30*/  IMAD.HI R4, R143, 0x55555556, RZ ;  /* 0x555555568f047827 */ /* 0x000fe200078e02ff */
[----:B------:R-:W-:Y:S02]  /*0c40*/  LOP3.LUT R5, R3, 0xfffffffc, RZ, 0xc0, !PT ;  /* 0xfffffffc03057812 */ /* 0x000fe400078ec0ff */
[----:B------:R-:W-:Y:S02]  /*0c50*/  LOP3.LUT R7, R7, R2, RZ, 0x3c, !PT ;  /* 0x0000000207077212 */ /* 0x000fe400078e3cff */
[----:B------:R-:W-:Y:S01]  /*0c60*/  LEA.HI R11, R11, R8, RZ, 0x3 ;  /* 0x000000080b0b7211 */ /* 0x000fe200078f18ff */
[----:B------:R-:W-:Y:S01]  /*0c70*/  IMAD.IADD R140, R148, 0x1, -R5 ;  /* 0x00000001948c7824 */ /* 0x000fe200078e0a05 */
[----:B------:R-:W-:Y:S01]  /*0c80*/  LEA.HI R9, R9, R142, RZ, 0x5 ;  /* 0x0000008e09097211 */ /* 0x000fe200078f28ff */
[----:B------:R-:W-:Y:S01]  /*0c90*/  IMAD.IADD R0, R0, 0x1, R7 ;  /* 0x0000000100007824 */ /* 0x000fe200078e0207 */
[----:B------:R-:W-:Y:S01]  /*0ca0*/  LOP3.LUT R11, R11, 0xfffffff8, RZ, 0xc0, !PT ;  /* 0xfffffff80b0b7812 */ /* 0x000fe200078ec0ff */
[----:B------:R-:W-:Y:S01]  /*0cb0*/  IMAD.SHL.U32 R137, R140, 0x8, RZ ;  /* 0x000000088c897824 */ /* 0x000fe200078e00ff */
[----:B------:R-:W-:-:S02]  /*0cc0*/  LEA.HI R4, R4, R4, RZ, 0x1 ;  /* 0x0000000404047211 */ /* 0x000fc400078f08ff */
[----:B------:R-:W-:Y:S01]  /*0cd0*/  SHF.R.S32.HI R9, RZ, 0x5, R9 ;  /* 0x00000005ff097819 */ /* 0x000fe20000011409 */
[----:B------:R-:W-:Y:S01]  /*0ce0*/  IMAD.IADD R8, R8, 0x1, -R11 ;  /* 0x0000000108087824 */ /* 0x000fe200078e0a0b */
[----:B------:R-:W-:Y:S01]  /*0cf0*/  LEA.HI R2, R140, R140, RZ, 0x1 ;  /* 0x0000008c8c027211 */ /* 0x000fe200078f08ff */
[----:B------:R-:W-:Y:S01]  /*0d00*/  IMAD R4, R4, -0x3, R143 ;  /* 0xfffffffd04047824 */ /* 0x000fe200078e028f */
[----:B------:R-:W-:Y:S01]  /*0d10*/  LEA R16, R0, UR40, 0x1 ;  /* 0x0000002800107c11 */ /* 0x000fe2000f8e08ff */
[----:B------:R-:W-:Y:S01]  /*0d20*/  IMAD R9, R9, 0x10, R8 ;  /* 0x0000001009097824 */ /* 0x000fe200078e0208 */
[----:B------:R-:W-:Y:S01]  /*0d30*/  SHF.R.S32.HI R141, RZ, 0x2, R3 ;  /* 0x00000002ff8d7819 */ /* 0x000fe20000011403 */
[----:B------:R-:W-:Y:S01]  /*0d40*/  VIADD R138, R137, 0x20 ;  /* 0x00000020898a7836 */ /* 0x000fe20000000000 */
[----:B------:R-:W-:Y:S01]  /*0d50*/  LOP3.LUT R3, R2, 0x1ffffffe, RZ, 0xc0, !PT ;  /* 0x1ffffffe02037812 */ /* 0x000fe200078ec0ff */
[----:B------:R-:W-:Y:S01]  /*0d60*/  VIADD R18, R16, 0x21800 ;  /* 0x0002180010127836 */ /* 0x000fe20000000000 */
[----:B------:R-:W-:Y:S01]  /*0d70*/  SEL R17, R17, 0xffffffc0, !P2 ;  /* 0xffffffc011117807 */ /* 0x000fe20005000000 */
[----:B------:R-:W-:Y:S01]  /*0d80*/  VIADD R139, R137, 0x40 ;  /* 0x00000040898b7836 */ /* 0x000fe20000000000 */
[----:B------:R-:W-:Y:S01]  /*0d90*/  LOP3.LUT R23, R6, 0x7ffffffc, RZ, 0xc0, !PT ;  /* 0x7ffffffc06177812 */ /* 0x000fe200078ec0ff */
        /* <DEDUP_REMOVED lines=11> */
.L_x_1915:
        /* <DEDUP_REMOVED lines=21> */
.L_x_1867:
[----:B------:R-:W-:Y:S01]  /*0fa0*/  ULDC UR7, c[0x0][0xc54] ;  /* 0x0003150000077ab9 */ /* 0x000fe20000000800 */
[----:B------:R-:W-:Y:S01]  /*0fb0*/  UMOV UR6, UR9 ;  /* 0x0000000900067c82 */ /* 0x000fe20008000000 */
[----:B------:R-:W-:-:S11]  /*0fc0*/  UISETP.NE.AND UP0, UPT, UR7, 0x1, UPT ;  /* 0x000000010700788c */ /* 0x000fd6000bf05270 */
[----:B------:R-:W-:Y:S02]  /*0fd0*/  @UP0 ULDC.64 UR10, c[0x0][0xc58] ;  /* 0x00031600000a0ab9 */ /* 0x000fe40000000a00 */
[----:B------:R-:W-:-:S04]  /*0fe0*/  UIMAD.WIDE.U32 UR4, UR9, UR10, URZ ;  /* 0x0000000a090472a5 */ /* 0x000fc8000f8e003f */
[----:B------:R-:W-:-:S04]  /*0ff0*/  @UP0 USHF.R.U32.HI UR6, URZ, UR11, UR5 ;  /* 0x0000000b3f060299 */ /* 0x000fc80008011605 */
[----:B------:R-:W-:-:S12]  /*1000*/  UIMAD UR4, UR6, UR7, URZ ;  /* 0x00000007060472a4 */ /* 0x000fd8000f8e023f */
.L_x_1868:
[----:B------:R-:W-:Y:S01]  /*1010*/  ULDC.64 UR10, c[0x0][0x418] ;  /* 0x00010600000a7ab9 */ /* 0x000fe20000000a00 */
[----:B------:R-:W-:Y:S01]  /*1020*/  ULOP3.LUT UR6, URZ, UR6, URZ, 0x33, !UPT ;  /* 0x000000063f067292 */ /* 0x000fe2000f8e333f */
[----:B------:R-:W-:Y:S01]  /*1030*/  PLOP3.LUT P0, PT, PT, PT, PT, 0x80, 0x0 ;  /* 0x000000000000781c */ /* 0x000fe20003f0f070 */
[----:B------:R-:W-:Y:S01]  /*1040*/  UISETP.NE.U32.AND UP0, UPT, UR10, URZ, UPT ;  /* 0x0000003f0a00728c */ /* 0x000fe2000bf05070 */
[----:B------:R-:W-:Y:S01]  /*1050*/  IMAD.MOV.U32 R38, RZ, RZ, RZ ;  /* 0x000000ffff267224 */ /* 0x000fe200078e00ff */
[----:B------:R-:W-:Y:S01]  /*1060*/  ULDC UR5, c[0x0][0xc3c] ;  /* 0x00030f0000057ab9 */ /* 0x000fe20000000800 */
[----:B------:R-:W-:Y:S01]  /*1070*/  UIADD3 UR4, UR9, -UR4, URZ ;  /* 0x8000000409047290 */ /* 0x000fe2000fffe03f */
[----:B------:R-:W-:Y:S01]  /*1080*/  IMAD.MOV.U32 R0, RZ, RZ, RZ ;  /* 0x000000ffff007224 */ /* 0x000fe200078e00ff */
[----:B------:R-:W-:Y:S01]  /*1090*/  UISETP.NE.AND.EX UP0, UPT, UR11, URZ, UPT, UP0 ;  /* 0x0000003f0b00728c */ /* 0x000fe2000bf05300 */
[----:B------:R-:W-:Y:S01]  /*10a0*/  IMAD.MOV.U32 R46, RZ, RZ, RZ ;  /* 0x000000ffff2e7224 */ /* 0x000fe200078e00ff */
[----:B------:R-:W-:Y:S01]  /*10b0*/  UIADD3 UR6, UR6, UR5, URZ ;  /* 0x0000000506067290 */ /* 0x000fe2000fffe03f */
[----:B------:R-:W-:Y:S01]  /*10c0*/  CS2R R34, SRZ ;  /* 0x0000000000227805 */ /* 0x000fe2000001ff00 */
[----:B------:R-:W-:Y:S01]  /*10d0*/  ULDC UR11, c[0x0][0x448] ;  /* 0x00011200000b7ab9 */ /* 0x000fe20000000800 */
[----:B------:R-:W-:Y:S01]  /*10e0*/  ULDC UR10, c[0x0][0xc54] ;  /* 0x00031500000a7ab9 */ /* 0x000fe20000000800 */
[----:B------:R-:W-:Y:S01]  /*10f0*/  UISETP.NE.AND UP2, UPT, UR11, 0x1, UPT ;  /* 0x000000010b00788c */ /* 0x000fe2000bf45270 */
[----:B------:R-:W-:Y:S01]  /*1100*/  IMAD.MOV.U32 R133, RZ, RZ, RZ ;  /* 0x000000ffff857224 */ /* 0x000fe200078e00ff */
[----:B------:R-:W-:Y:S01]  /*1110*/  UIMAD UR39, UR6, 0xc0, URZ ;  /* 0x000000c0062778a4 */ /* 0x000fe2000f8e023f */
[----:B------:R-:W-:Y:S01]  /*1120*/  IMAD.MOV.U32 R42, RZ, RZ, RZ ;  /* 0x000000ffff2a7224 */ /* 0x000fe200078e00ff */
[----:B------:R-:W-:Y:S01]  /*1130*/  UIMAD UR10, UR8, UR10, UR4 ;  /* 0x0000000a080a72a4 */ /* 0x000fe2000f8e0204 */
[----:B------:R-:W-:Y:S01]  /*1140*/  CS2R R32, SRZ ;  /* 0x0000000000207805 */ /* 0x000fe2000001ff00 */
[----:B------:R-:W-:Y:S01]  /*1150*/  UIADD3 UR6, UR39, 0xbf, URZ ;  /* 0x000000bf27067890 */ /* 0x000fe2000fffe03f */
[----:B------:R-:W-:Y:S01]  /*1160*/  IMAD.MOV.U32 R129, RZ, RZ, RZ ;  /* 0x000000ffff817224 */ /* 0x000fe200078e00ff */
[----:B------:R-:W-:Y:S01]  /*1170*/  ULDC UR48, c[0x0][0x424] ;  /* 0x0001090000307ab9 */ /* 0x000fe20000000800 */
[----:B------:R-:W-:Y:S01]  /*1180*/  ULDC UR7, c[0x0][0x288] ;  /* 0x0000a20000077ab9 */ /* 0x000fe20000000800 */
[----:B------:R-:W-:Y:S01]  /*1190*/  USEL UR48, UR48, 0x1, UP0 ;  /* 0x0000000130307887 */ /* 0x000fe20008000000 */
[----:B------:R-:W-:Y:S01]  /*11a0*/  IMAD.MOV.U32 R44, RZ, RZ, RZ ;  /* 0x000000ffff2c7224 */ /* 0x000fe200078e00ff */
[----:B------:R-:W-:Y:S01]  /*11b0*/  @UP2 ULDC UR4, c[0x0][0x44c] ;  /* 0x0001130000042ab9 */ /* 0x000fe20000000800 */
[----:B------:R-:W-:Y:S01]  /*11c0*/  UIADD3 UR7, -UR7, 0x80, URZ ;  /* 0x0000008007077890 */ /* 0x000fe2000fffe13f */
[----:B------:R-:W-:Y:S01]  /*11d0*/  CS2R R26, SRZ ;  /* 0x00000000001a7805 */ /* 0x000fe2000001ff00 */
[----:B------:R-:W-:Y:S01]  /*11e0*/  UIMAD.WIDE.U32 UR4, UR6, UR4, URZ ;  /* 0x00000004060472a5 */ /* 0x000fe2000f8e003f */
[----:B------:R-:W-:Y:S01]  /*11f0*/  IMAD.MOV.U32 R125, RZ, RZ, RZ ;  /* 0x000000ffff7d7224 */ /* 0x000fe200078e00ff */
[----:B------:R-:W-:Y:S01]  /*1200*/  ULDC UR9, c[0x0][0x2f0] ;  /* 0x0000bc0000097ab9 */ /* 0x000fe20000000800 */
[----:B------:R-:W-:Y:S01]  /*1210*/  @UP2 ULDC UR11, c[0x0][0x450] ;  /* 0x00011400000b2ab9 */ /* 0x000fe20000000800 */
[----:B------:R-:W-:Y:S01]  /*1220*/  UIMAD UR7, UR48, UR9, UR7 ;  /* 0x00000009300772a4 */ /* 0x000fe2000f8e0207 */
[----:B------:R-:W-:Y:S01]  /*1230*/  CS2R R122, SRZ ;  /* 0x00000000007a7805 */ /* 0x000fe2000001ff00 */
[----:B------:R-:W-:Y:S01]  /*1240*/  @UP2 USHF.R.U32.HI UR6, URZ, UR11, UR5 ;  /* 0x0000000b3f062299 */ /* 0x000fe20008011605 */
[----:B------:R-:W-:Y:S01]  /*1250*/  CS2R R120, SRZ ;  /* 0x0000000000787805 */ /* 0x000fe2000001ff00 */
[----:B------:R-:W-:Y:S01]  /*1260*/  UIMAD UR4, UR48, UR9, 0x7f ;  /* 0x0000007f300474a4 */ /* 0x000fe2000f8e0209 */
[----:B------:R-:W-:Y:S01]  /*1270*/  CS2R R118, SRZ ;  /* 0x0000000000767805 */ /* 0x000fe2000001ff00 */
[----:B------:R-:W-:Y:S01]  /*1280*/  UIADD3 UR6, UR7, UR6, URZ ;  /* 0x0000000607067290 */ /* 0x000fe2000fffe03f */
[----:B------:R-:W-:Y:S01]  /*1290*/  CS2R R116, SRZ ;  /* 0x0000000000747805 */ /* 0x000fe2000001ff00 */
[----:B------:R-:W-:Y:S01]  /*12a0*/  USHF.R.S32.HI UR5, URZ, 0x1f, UR4 ;  /* 0x0000001f3f057899 */ /* 0x000fe20008011404 */
[----:B------:R-:W-:Y:S01]  /*12b0*/  CS2R R114, SRZ ;  /* 0x0000000000727805 */ /* 0x000fe2000001ff00 */
[----:B------:R-:W-:Y:S01]  /*12c0*/  USHF.R.S32.HI UR7, URZ, 0x1f, UR6 ;  /* 0x0000001f3f077899 */ /* 0x000fe20008011406 */
[----:B------:R-:W-:Y:S01]  /*12d0*/  CS2R R112, SRZ ;  /* 0x0000000000707805 */ /* 0x000fe2000001ff00 */
[----:B------:R-:W-:Y:S01]  /*12e0*/  ULEA.HI UR5, UR5, UR4, URZ, 0x7 ;  /* 0x0000000405057291 */ /* 0x000fe2000f8f383f */
[----:B------:R-:W-:Y:S01]  /*12f0*/  CS2R R110, SRZ ;  /* 0x00000000006e7805 */ /* 0x000fe2000001ff00 */
[----:B------:R-:W-:Y:S01]  /*1300*/  ULEA.HI UR7, UR7, UR6, URZ, 0x7 ;  /* 0x0000000607077291 */ /* 0x000fe2000f8f383f */
[----:B------:R-:W-:Y:S01]  /*1310*/  CS2R R108, SRZ ;  /* 0x00000000006c7805 */ /* 0x000fe2000001ff00 */
[----:B------:R-:W-:Y:S01]  /*1320*/  USHF.R.S32.HI UR53, URZ, 0x7, UR5 ;  /* 0x000000073f357899 */ /* 0x000fe20008011405 */
[----:B------:R-:W-:Y:S01]  /*1330*/  CS2R R106, SRZ ;  /* 0x00000000006a7805 */ /* 0x000fe2000001ff00 */
[----:B------:R-:W-:Y:S01]  /*1340*/  USHF.R.S32.HI UR7, URZ, 0x7, UR7 ;  /* 0x000000073f077899 */ /* 0x000fe20008011407 */
[----:B------:R-:W-:Y:S01]  /*1350*/  CS2R R104, SRZ ;  /* 0x0000000000687805 */ /* 0x000fe2000001ff00 */
[----:B------:R-:W-:Y:S01]  /*1360*/  ULDC UR38, c[0x0][0xc48] ;  /* 0x0003120000267ab9 */ /* 0x000fe20000000800 */
[----:B------:R-:W-:Y:S01]  /*1370*/  UMOV UR43, UR10 ;  /* 0x0000000a002b7c82 */ /* 0x000fe20008000000 */
[----:B------:R-:W-:Y:S01]  /*1380*/  UISETP.LT.AND UP0, UPT, UR53, UR7, UPT ;  /* 0x000000073500728c */ /* 0x000fe2000bf01270 */
[----:B------:R-:W-:Y:S01]  /*1390*/  CS2R R102, SRZ ;  /* 0x0000000000667805 */ /* 0x000fe2000001ff00 */
[----:B------:R-:W-:Y:S01]  /*13a0*/  UISETP.NE.AND UP1, UPT, UR38, 0x1, UPT ;  /* 0x000000012600788c */ /* 0x000fe2000bf25270 */
[----:B------:R-:W-:Y:S01]  /*13b0*/  CS2R R100, SRZ ;  /* 0x0000000000647805 */ /* 0x000fe2000001ff00 */
[----:B------:R-:W-:Y:S01]  /*13c0*/  USEL UR53, UR53, UR7, UP0 ;  /* 0x0000000735357287 */ /* 0x000fe20008000000 */
[----:B------:R-:W-:Y:S01]  /*13d0*/  CS2R R98, SRZ ;  /* 0x0000000000627805 */ /* 0x000fe2000001ff00 */
[----:B------:R-:W-:Y:S01]  /*13e0*/  UP2UR UR49, UPR, URZ, 0x4 ;  /* 0x000000043f317883 */ /* 0x000fe20008000000 */
[----:B------:R-:W-:Y:S01]  /*13f0*/  CS2R R96, SRZ ;  /* 0x0000000000607805 */ /* 0x000fe2000001ff00 */
[----:B------:R-:W-:Y:S01]  /*1400*/  UISETP.GE.AND UP0, UPT, UR53, 0x1, UPT ;  /* 0x000000013500788c */ /* 0x000fe2000bf06270 */
[----:B------:R-:W-:Y:S01]  /*1410*/  IMAD.MOV.U32 R48, RZ, RZ, RZ ;  /* 0x000000ffff307224 */ /* 0x000fe200078e00ff */
[----:B------:R-:W-:Y:S01]  /*1420*/  CS2R R6, SRZ ;  /* 0x0000000000067805 */ /* 0x000fe2000001ff00 */
[----:B------:R-:W-:Y:S01]  /*1430*/  IMAD.MOV.U32 R93, RZ, RZ, RZ ;  /* 0x000000ffff5d7224 */ /* 0x000fe200078e00ff */
[----:B------:R-:W-:Y:S01]  /*1440*/  CS2R R90, SRZ ;  /* 0x00000000005a7805 */ /* 0x000fe2000001ff00 */
[----:B------:R-:W-:Y:S01]  /*1450*/  @UP1 ULDC UR8, c[0x0][0xc4c] ;  /* 0x0003130000081ab9 */ /* 0x000fe20000000800 */
[----:B------:R-:W-:Y:S01]  /*1460*/  PLOP3.LUT P1, PT, PT, PT, UP0, 0x80, 0x0 ;  /* 0x000000000000781c */ /* 0x000fe20003f2f008 */
[----:B------:R-:W-:Y:S01]  /*1470*/  UIMAD.WIDE.U32 UR4, UR10, UR8, URZ ;  /* 0x000000080a0472a5 */ /* 0x000fe2000f8e003f */
[----:B------:R-:W-:Y:S01]  /*1480*/  CS2R R88, SRZ ;  /* 0x0000000000587805 */ /* 0x000fe2000001ff00 */
[----:B------:R-:W-:-:S02]  /*1490*/  @UP1 ULDC UR6, c[0x0][0xc50] ;  /* 0x0003140000061ab9 */ /* 0x000fc40000000800 */
[----:B------:R-:W-:-:S04]  /*14a0*/  @UP1 USHF.R.U32.HI UR43, URZ, UR6, UR5 ;  /* 0x000000063f2b1299 */ /* 0x000fc80008011605 */
[----:B------:R-:W-:-:S04]  /*14b0*/  UIADD3 UR4, -UR43, URZ, URZ ;  /* 0x0000003f2b047290 */ /* 0x000fc8000fffe13f */
[----:B------:R-:W-:Y:S01]  /*14c0*/  UIMAD UR38, UR38, UR4, UR10 ;  /* 0x00000004262672a4 */ /* 0x000fe2000f8e020a */
[----:B------:R-:W-:Y:S11]  /*14d0*/  @!P1 BRA `(.L_x_1869) ;  /* 0x0000007c00009947 */ /* 0x000ff60003800000 */
[----:B------:R-:W0:Y:S01]  /*14e0*/  SHFL.IDX PT, R0, R143, RZ, 0x1f ;  /* 0x00001fff8f007589 */ /* 0x000e2200000e0000 */
[----:B------:R-:W-:-:S04]  /*14f0*/  UIADD3 UR6, UR40, 0x21800, URZ ;  /* 0x0002180028067890 */ /* 0x000fc8000fffe03f */
[----:B------:R-:W-:-:S06]  /*1500*/  ULOP3.LUT UP0, URZ, UR6, 0x3ff, URZ, 0xc0, !UPT ;  /* 0x000003ff063f7892 */ /* 0x000fcc000f80c03f */
[----:B------:R-:W-:Y:S02]  /*1510*/  PLOP3.LUT P0, PT, PT, PT, UP0, 0x80, 0x0 ;  /* 0x000000000000781c */ /* 0x000fe40003f0f008 */
[----:B0-----:R-:W-:-:S13]  /*1520*/  R2UR UR37, R0 ;  /* 0x00000000002572ca */ /* 0x001fda00000e0000 */
[----:B------:R-:W-:-:S04]  /*1530*/  UIMAD.WIDE UR4, UR37, 0x55555556, URZ ;  /* 0x55555556250478a5 */ /* 0x000fc8000f8e023f */
[----:B------:R-:W-:-:S04]  /*1540*/  ULEA.HI UR5, UR5, UR5, URZ, 0x1 ;  /* 0x0000000505057291 */ /* 0x000fc8000f8f083f */
[----:B------:R-:W-:-:S04]  /*1550*/  UIMAD UR5, UR5, -0x3, UR37 ;  /* 0xfffffffd050578a4 */ /* 0x000fc8000f8e0225 */
[----:B------:R-:W-:Y:S02]  /*1560*/  ULEA UR4, UR5, UR40, 0xc ;  /* 0x0000002805047291 */ /* 0x000fe4000f8e603f */
[----:B------:R-:W-:Y:S02]  /*1570*/  ULEA UR5, UR5, UR6, 0xd ;  /* 0x0000000605057291 */ /* 0x000fe4000f8e683f */
[----:B------:R-:W-:Y:S02]  /*1580*/  UIADD3 UR4, UR4, 0xc400, URZ ;  /* 0x0000c40004047890 */ /* 0x000fe4000fffe03f */
[----:B------:R-:W-:Y:S02]  /*1590*/  USHF.R.U32.HI UR5, URZ, 0x4, UR5 ;  /* 0x000000043f057899 */ /* 0x000fe40008011605 */
[----:B------:R-:W-:Y:S02]  /*15a0*/  USHF.R.U32.HI UR4, URZ, 0x4, UR4 ;  /* 0x000000043f047899 */ /* 0x000fe40008011604 */
[----:B------:R-:W-:-:S02]  /*15b0*/  ULOP3.LUT UR36, UR5, 0x3fff, URZ, 0xc0, !UPT ;  /* 0x00003fff05247892 */ /* 0x000fc4000f8ec03f */
[----:B------:R-:W-:Y:S01]  /*15c0*/  ULOP3.LUT UR52, UR4, 0x3fff, URZ, 0xc0, !UPT ;  /* 0x00003fff04347892 */ /* 0x000fe2000f8ec03f */
[----:B------:R-:W-:Y:S11]  /*15d0*/  @!P0 BRA `(.L_x_1870) ;  /* 0x0000000000408947 */ /* 0x000ff60003800000 */
        /* <DEDUP_REMOVED lines=16> */
.L_x_1870:
        /* <DEDUP_REMOVED lines=9> */
.L_x_1979:
[----:B------:R-:W-:Y:S05]  /*1770*/  @!P0 BRA `(.L_x_1872) ;  /* 0x0000000000048947 */ /* 0x000fea0003800000 */
[----:B------:R-:W-:Y:S01]  /*1780*/  BPT.TRAP 0x1 ;  /* 0x000000040000795c */ /* 0x000fe20000300000 */
.L_x_1872:
[----:B0-----:R-:W-:Y:S02]  /*1790*/  IMAD.U32 R0, RZ, RZ, UR44 ;  /* 0x0000002cff007e24 */ /* 0x001fe4000f8e00ff */
[----:B------:R-:W-:-:S03]  /*17a0*/  IMAD.U32 R3, RZ, RZ, UR45 ;  /* 0x0000002dff037e24 */ /* 0x000fc6000f8e00ff */
[----:B------:R-:W-:Y:S02]  /*17b0*/  LEA R0, R0, UR40, 0x3 ;  /* 0x0000002800007c11 */ /* 0x000fe4000f8e18ff */
[----:B------:R-:W-:-:S04]  /*17c0*/  SHF.L.U32 R3, R3, 0x1f, RZ ;  /* 0x0000001f03037819 */ /* 0x000fc800000006ff */
[----:B------:R0:W1:Y:S01]  /*17d0*/  SYNCS.PHASECHK.TRANS64.TRYWAIT P1, [R0+URZ+0x2d830], R3 ;  /* 0x02d83003000075a7 */ /* 0x000062000802017f */
[----:B------:R-:W-:Y:S05]  /*17e0*/  @!P0 BRA `(.L_x_1873) ;  /* 0x0000000000048947 */ /* 0x000fea0003800000 */
[----:B------:R-:W-:Y:S01]  /*17f0*/  BPT.TRAP 0x1 ;  /* 0x000000040000795c */ /* 0x000fe20000300000 */
.L_x_1873:
[----:B-1----:R-:W-:Y:S05]  /*1800*/  @P1 BRA `(.L_x_1874) ;  /* 0x0000000000081947 */ /* 0x002fea0003800000 */
[----:B------:R-:W1:Y:S02]  /*1810*/  SYNCS.PHASECHK.TRANS64.TRYWAIT P1, [R0+URZ+0x2d830], R3 ;  /* 0x02d83003000075a7 */ /* 0x000e64000802017f */
[----:B-1----:R-:W-:Y:S05]  /*1820*/  @!P1 BRA `(.L_x_1875) ;  /* 0x000000d000c49947 */ /* 0x002fea0003800000 */
.L_x_1874:
        /* <DEDUP_REMOVED lines=49> */
.L_x_1876:
[----:B------:R-:W-:Y:S01]  /*1b40*/  UISETP.NE.AND UP0, UPT, UR49, URZ, UPT ;  /* 0x0000003f3100728c */ /* 0x000fe2000bf05270 */
[----:B------:R-:W-:Y:S01]  /*1b50*/  VIADD R7, R136, UR39 ;  /* 0x0000002788077c36 */ /* 0x000fe20008000000 */
[----:B------:R-:W-:Y:S01]  /*1b60*/  ULDC UR11, c[0x0][0x2f0] ;  /* 0x0000bc00000b7ab9 */ /* 0x000fe20000000800 */
[----:B------:R-:W-:Y:S01]  /*1b70*/  ULDC UR14, c[0x0][0x288] ;  /* 0x0000a200000e7ab9 */ /* 0x000fe20000000800 */
[----:B------:R-:W-:Y:S01]  /*1b80*/  IMAD.U32 R5, RZ, RZ, UR11 ;  /* 0x0000000bff057e24 */ /* 0x000fe2000f8e00ff */
[----:B------:R-:W-:Y:S01]  /*1b90*/  ULDC UR33, c[0x0][0x988] ;  /* 0x0002620000217ab9 */ /* 0x000fe20000000800 */
[----:B------:R-:W-:Y:S01]  /*1ba0*/  PLOP3.LUT P1, PT, PT, PT, UP0, 0x80, 0x0 ;  /* 0x000000000000781c */ /* 0x000fe20003f2f008 */
[----:B------:R-:W-:Y:S01]  /*1bb0*/  UMOV UR10, UR39 ;  /* 0x00000027000a7c82 */ /* 0x000fe20008000000 */
[----:B------:R-:W-:Y:S02]  /*1bc0*/  PLOP3.LUT P2, PT, PT, PT, UP0, 0x80, 0x0 ;  /* 0x000000000000781c */ /* 0x000fe40003f4f008 */
[----:B------:R-:W-:-:S02]  /*1bd0*/  CS2R R134, SRZ ;  /* 0x0000000000867805 */ /* 0x000fc4000001ff00 */
[----:B------:R-:W-:Y:S01]  /*1be0*/  CS2R R132, SRZ ;  /* 0x0000000000847805 */ /* 0x000fe2000001ff00 */
[----:B------:R-:W-:Y:S01]  /*1bf0*/  @UP0 ULDC UR6, c[0x0][0x44c] ;  /* 0x0001130000060ab9 */ /* 0x000fe20000000800 */
[----:B------:R-:W-:Y:S01]  /*1c00*/  @UP0 ULDC UR15, c[0x0][0x450] ;  /* 0x00011400000f0ab9 */ /* 0x000fe20000000800 */
[----:B------:R-:W-:Y:S02]  /*1c10*/  CS2R R130, SRZ ;  /* 0x0000000000827805 */ /* 0x000fe4000001ff00 */
[----:B------:R-:W-:Y:S02]  /*1c20*/  CS2R R128, SRZ ;  /* 0x0000000000807805 */ /* 0x000fe4000001ff00 */
[----:B------:R-:W-:Y:S02]  /*1c30*/  CS2R R126, SRZ ;  /* 0x00000000007e7805 */ /* 0x000fe4000001ff00 */
[----:B------:R-:W-:Y:S02]  /*1c40*/  CS2R R124, SRZ ;  /* 0x00000000007c7805 */ /* 0x000fe4000001ff00 */
[----:B------:R-:W-:-:S02]  /*1c50*/  CS2R R122, SRZ ;  /* 0x00000000007a7805 */ /* 0x000fc4000001ff00 */
[----:B------:R-:W-:Y:S01]  /*1c60*/  CS2R R120, SRZ ;  /* 0x0000000000787805 */ /* 0x000fe2000001ff00 */
[----:B------:R-:W-:Y:S01]  /*1c70*/  @P1 IMAD.HI.U32 R2, R7, UR6, RZ ;  /* 0x0000000607021c27 */ /* 0x000fe2000f8e00ff */
[----:B------:R-:W-:Y:S01]  /*1c80*/  @UP0 ULDC UR6, c[0x0][0x450] ;  /* 0x0001140000060ab9 */ /* 0x000fe20000000800 */
[----:B------:R-:W-:Y:S02]  /*1c90*/  CS2R R118, SRZ ;  /* 0x0000000000767805 */ /* 0x000fe4000001ff00 */
[----:B------:R-:W-:Y:S02]  /*1ca0*/  CS2R R116, SRZ ;  /* 0x0000000000747805 */ /* 0x000fe4000001ff00 */
[----:B------:R-:W-:Y:S02]  /*1cb0*/  CS2R R114, SRZ ;  /* 0x0000000000727805 */ /* 0x000fe4000001ff00 */
[----:B------:R-:W-:Y:S01]  /*1cc0*/  @P2 SHF.R.U32.HI R7, RZ, UR6, R2 ;  /* 0x00000006ff072c19 */ /* 0x000fe20008011602 */
[----:B------:R-:W-:Y:S01]  /*1cd0*/  UMOV UR6, 0xffffff80 ;  /* 0xffffff8000067882 */ /* 0x000fe20000000000 */
[----:B------:R-:W-:Y:S01]  /*1ce0*/  CS2R R112, SRZ ;  /* 0x0000000000707805 */ /* 0x000fe2000001ff00 */
[----:B------:R-:W-:Y:S01]  /*1cf0*/  UIMAD UR6, UR53, UR6, 0x80 ;  /* 0x00000080350674a4 */ /* 0x000fe2000f8e0206 */
[----:B------:R-:W-:Y:S01]  /*1d00*/  CS2R R110, SRZ ;  /* 0x00000000006e7805 */ /* 0x000fe2000001ff00 */
[----:B01----:R-:W0:Y:S01]  /*1d10*/  SHFL.IDX PT, R3, R7, 0x1, 0x1c1f ;  /* 0x003c1f0007037f89 */ /* 0x003e2200000e0000 */
[----:B------:R-:W-:Y:S01]  /*1d20*/  UIADD3 UR53, UR53, -0x2, URZ ;  /* 0xfffffffe35357890 */ /* 0x000fe2000fffe03f */
[----:B------:R-:W-:Y:S01]  /*1d30*/  CS2R R108, SRZ ;  /* 0x00000000006c7805 */ /* 0x000fe2000001ff00 */
[----:B------:R-:W-:Y:S01]  /*1d40*/  UIADD3 UR7, UR6, 0x1, URZ ;  /* 0x0000000106077890 */ /* 0x000fe2000fffe03f */
[----:B------:R-:W1:Y:S01]  /*1d50*/  SHFL.IDX PT, R7, R7, RZ, 0x1c1f ;  /* 0x001c1fff07077589 */ /* 0x000e6200000e0000 */
[----:B------:R-:W-:Y:S01]  /*1d60*/  UIMAD UR6, UR48, UR11, UR6 ;  /* 0x0000000b300672a4 */ /* 0x000fe2000f8e0206 */
[----:B------:R-:W-:Y:S01]  /*1d70*/  CS2R R106, SRZ ;  /* 0x00000000006a7805 */ /* 0x000fe2000001ff00 */
[----:B------:R-:W-:Y:S01]  /*1d80*/  UIMAD UR11, UR48, UR11, -UR14 ;  /* 0x0000000b300b72a4 */ /* 0x000fe2000f8e0a0e */
[----:B------:R-:W-:Y:S01]  /*1d90*/  CS2R R104, SRZ ;  /* 0x0000000000687805 */ /* 0x000fe2000001ff00 */
[----:B------:R-:W-:Y:S01]  /*1da0*/  IMAD.U32 R2, RZ, RZ, UR7 ;  /* 0x00000007ff027e24 */ /* 0x000fe2000f8e00ff */
[----:B------:R-:W-:Y:S01]  /*1db0*/  CS2R R102, SRZ ;  /* 0x0000000000667805 */ /* 0x000fe2000001ff00 */
[----:B------:R-:W-:Y:S01]  /*1dc0*/  IMAD.U32 R4, RZ, RZ, UR6 ;  /* 0x00000006ff047e24 */ /* 0x000fe2000f8e00ff */
[----:B------:R-:W-:Y:S01]  /*1dd0*/  R2UR UR6, R0 ;  /* 0x00000000000672ca */ /* 0x000fe200000e0000 */
[C---:B------:R-:W-:Y:S01]  /*1de0*/  IMAD R2, R23.reuse, -0x2, R2 ;  /* 0xfffffffe17027824 */ /* 0x040fe200078e0202 */
[----:B------:R-:W-:Y:S01]  /*1df0*/  CS2R R100, SRZ ;  /* 0x0000000000647805 */ /* 0x000fe2000001ff00 */
[----:B------:R-:W-:Y:S01]  /*1e00*/  IMAD R21, R23, -0x2, R4 ;  /* 0xfffffffe17157824 */ /* 0x000fe200078e0204 */
[----:B------:R-:W-:Y:S01]  /*1e10*/  CS2R R98, SRZ ;  /* 0x0000000000627805 */ /* 0x000fe2000001ff00 */
[----:B------:R-:W-:Y:S01]  /*1e20*/  IMAD R2, R5, UR48, R2 ;  /* 0x0000003005027c24 */ /* 0x000fe2000f8e0202 */
[----:B------:R-:W-:-:S04]  /*1e30*/  CS2R R96, SRZ ;  /* 0x0000000000607805 */ /* 0x000fc8000001ff00 */
[----:B0-----:R-:W-:Y:S01]  /*1e40*/  IADD3 R4, R3, -UR14, R2 ;  /* 0x8000000e03047c10 */ /* 0x001fe2000fffe002 */
[----:B------:R-:W-:Y:S02]  /*1e50*/  VIADD R2, R2, -UR14 ;  /* 0x8000000e02027c36 */ /* 0x000fe40008000000 */
[----:B------:R-:W-:Y:S01]  /*1e60*/  UIADD3 UR6, UR6, 0x2d840, URZ ;  /* 0x0002d84006067890 */ /* 0x000fe2000fffe03f */
[----:B------:R-:W-:Y:S02]  /*1e70*/  VIMNMX R3, R21, R4, PT ;  /* 0x0000000415037248 */ /* 0x000fe40003fe0100 */
[----:B-1----:R-:W-:Y:S01]  /*1e80*/  VIADDMNMX R21, R7, R2, R21, PT ;  /* 0x0000000207157246 */ /* 0x002fe20003800115 */
[----:B------:R-:W-:Y:S01]  /*1e90*/  UPRMT UR6, UR41, 0x654, UR6 ;  /* 0x0000065429067896 */ /* 0x000fe20008000006 */
[C---:B------:R-:W-:Y:S02]  /*1ea0*/  ISETP.GT.AND P1, PT, R3.reuse, RZ, PT ;  /* 0x000000ff0300720c */ /* 0x040fe40003f24270 */
[----:B------:R-:W-:-:S02]  /*1eb0*/  ISETP.GT.AND P2, PT, R3, 0x1, PT ;  /* 0x000000010300780c */ /* 0x000fc40003f44270 */
[----:B------:R-:W-:Y:S02]  /*1ec0*/  ISETP.GT.AND P3, PT, R3, 0x8, PT ;  /* 0x000000080300780c */ /* 0x000fe40003f64270 */
[----:B------:R-:W-:Y:S02]  /*1ed0*/  FSEL R90, R26, -INF , P1 ;  /* 0xff8000001a5a7808 */ /* 0x000fe40000800000 */
[----:B------:R-:W-:Y:S01]  /*1ee0*/  FSEL R88, R27, -INF , P2 ;  /* 0xff8000001b587808 */ /* 0x000fe20001000000 */
[----:B------:R-:W-:Y:S01]  /*1ef0*/  SYNCS.ARRIVE.TRANS64.RED.A1T0 RZ, [UR6], RZ ;  /* 0x000000ffffff79a7 */ /* 0x000fe20008100406 */
[----:B------:R-:W-:Y:S01]  /*1f00*/  ISETP.GT.AND P1, PT, R3, 0x9, PT ;  /* 0x000000090300780c */ /* 0x000fe20003f24270 */
[----:B------:R-:W-:Y:S01]  /*1f10*/  @UP0 ULDC UR6, c[0x0][0x44c] ;  /* 0x0001130000060ab9 */ /* 0x000fe20000000800 */
[----:B------:R-:W-:Y:S01]  /*1f20*/  FSEL R30, R30, -INF , P3 ;  /* 0xff8000001e1e7808 */ /* 0x000fe20001800000 */
[----:B------:R-:W-:Y:S01]  /*1f30*/  UIMAD.WIDE.U32 UR6, UR39, UR6, URZ ;  /* 0x00000006270672a5 */ /* 0x000fe2000f8e003f */
[----:B------:R-:W-:-:S02]  /*1f40*/  FMNMX.FTZ R5, R90, R88, !PT ;  /* 0x000000585a057209 */ /* 0x000fc40007810000 */
[----:B------:R-:W-:Y:S01]  /*1f50*/  ISETP.GT.AND P2, PT, R3, 0x10, PT ;  /* 0x000000100300780c */ /* 0x000fe20003f44270 */
[----:B------:R-:W-:Y:S01]  /*1f60*/  @UP0 USHF.R.U32.HI UR10, URZ, UR15, UR7 ;  /* 0x0000000f3f0a0299 */ /* 0x000fe20008011607 */
[----:B------:R-:W-:Y:S02]  /*1f70*/  FSEL R6, R31, -INF , P1 ;  /* 0xff8000001f067808 */ /* 0x000fe40000800000 */
[----:B------:R-:W-:Y:S01]  /*1f80*/  FMNMX.FTZ R5, R30, R5, !PT ;  /* 0x000000051e057209 */ /* 0x000fe20007810000 */
[----:B------:R-:W-:Y:S01]  /*1f90*/  UIADD3 UR11, UR11, UR10, URZ ;  /* 0x0000000a0b0b7290 */ /* 0x000fe2000fffe03f */
[----:B------:R-:W-:Y:S02]  /*1fa0*/  ISETP.GT.AND P1, PT, R3, 0x11, PT ;  /* 0x000000110300780c */ /* 0x000fe40003f24270 */
[----:B------:R-:W-:Y:S01]  /*1fb0*/  FSEL R34, R34, -INF , P2 ;  /* 0xff80000022227808 */ /* 0x000fe20001000000 */
[----:B------:R-:W-:Y:S01]  /*1fc0*/  USHF.R.S32.HI UR6, URZ, 0x1f, UR11 ;  /* 0x0000001f3f067899 */ /* 0x000fe2000801140b */
[----:B------:R-:W-:-:S02]  /*1fd0*/  FMNMX.FTZ R5, R6, R5, !PT ;  /* 0x0000000506057209 */ /* 0x000fc40007810000 */
[----:B------:R-:W-:Y:S01]  /*1fe0*/  ISETP.GT.AND P2, PT, R3, 0x18, PT ;  /* 0x000000180300780c */ /* 0x000fe20003f44270 */
[----:B------:R-:W-:Y:S01]  /*1ff0*/  ULEA.HI UR6, UR6, UR11, URZ, 0x7 ;  /* 0x0000000b06067291 */ /* 0x000fe2000f8f383f */
[----:B------:R-:W-:Y:S02]  /*2000*/  FSEL R8, R35, -INF , P1 ;  /* 0xff80000023087808 */ /* 0x000fe40000800000 */
[----:B------:R-:W-:Y:S01]  /*2010*/  FMNMX.FTZ R5, R34, R5, !PT ;  /* 0x0000000522057209 */ /* 0x000fe20007810000 */
[----:B------:R-:W-:Y:S01]  /*2020*/  USHF.R.S32.HI UR6, URZ, 0x7, UR6 ;  /* 0x000000073f067899 */ /* 0x000fe20008011406 */
[----:B------:R-:W-:Y:S02]  /*2030*/  ISETP.GT.AND P1, PT, R3, 0x19, PT ;  /* 0x000000190300780c */ /* 0x000fe40003f24270 */
[----:B------:R-:W-:Y:S01]  /*2040*/  FSEL R38, R38, -INF , P2 ;  /* 0xff80000026267808 */ /* 0x000fe20001000000 */
[----:B------:R-:W-:Y:S01]  /*2050*/  UISETP.LT.AND UP0, UPT, URZ, UR6, UPT ;  /* 0x000000063f00728c */ /* 0x000fe2000bf01270 */
[----:B------:R-:W-:-:S02]  /*2060*/  FMNMX.FTZ R5, R8, R5, !PT ;  /* 0x0000000508057209 */ /* 0x000fc40007810000 */
[----:B------:R-:W-:Y:S01]  /*2070*/  ISETP.GT.AND P2, PT, R3, 0x20, PT ;  /* 0x000000200300780c */ /* 0x000fe20003f44270 */
[----:B------:R-:W-:Y:S01]  /*2080*/  USEL UR35, URZ, UR6, !UP0 ;  /* 0x000000063f237287 */ /* 0x000fe2000c000000 */
[----:B------:R-:W-:Y:S02]  /*2090*/  FSEL R10, R39, -INF , P1 ;  /* 0xff800000270a7808 */ /* 0x000fe40000800000 */
[----:B------:R-:W-:Y:S01]  /*20a0*/  FMNMX.FTZ R5, R38, R5, !PT ;  /* 0x0000000526057209 */ /* 0x000fe20007810000 */
[----:B------:R-:W-:Y:S01]  /*20b0*/  UISETP.GE.AND UP0, UPT, UR53, UR35, UPT ;  /* 0x000000233500728c */ /* 0x000fe2000bf06270 */
[----:B------:R-:W-:Y:S02]  /*20c0*/  ISETP.GT.AND P1, PT, R3, 0x21, PT ;  /* 0x000000210300780c */ /* 0x000fe40003f24270 */
[----:B------:R-:W-:Y:S02]  /*20d0*/  FSEL R42, R42, -INF , P2 ;  /* 0xff8000002a2a7808 */ /* 0x000fe40001000000 */
[----:B------:R-:W-:-:S02]  /*20e0*/  FMNMX.FTZ R5, R10, R5, !PT ;  /* 0x000000050a057209 */ /* 0x000fc40007810000 */
[----:B------:R-:W-:Y:S02]  /*20f0*/  ISETP.GT.AND P2, PT, R3, 0x28, PT ;  /* 0x000000280300780c */ /* 0x000fe40003f44270 */
[----:B------:R-:W-:Y:S02]  /*2100*/  FSEL R26, R43, -INF , P1 ;  /* 0xff8000002b1a7808 */ /* 0x000fe40000800000 */
[----:B------:R-:W-:Y:S02]  /*2110*/  FMNMX.FTZ R5, R42, R5, !PT ;  /* 0x000000052a057209 */ /* 0x000fe40007810000 */
        /* <DEDUP_REMOVED lines=63> */
[----:B------:R-:W-:Y:S02]  /*2510*/  FSEL R87, R87, -INF , P1 ;  /* 0xff80000057577808 */ /* 0x000fe40000800000 */
[----:B------:R-:W-:Y:S02]  /*2520*/  FMNMX.FTZ R92, R86, R3, !PT ;  /* 0x00000003565c7209 */ /* 0x000fe40007810000 */
[----:B------:R-:W-:Y:S02]  /*2530*/  ISETP.GT.AND P2, PT, R21, 0x1, PT ;  /* 0x000000011500780c */ /* 0x000fe40003f44270 */
[----:B------:R-:W-:Y:S02]  /*2540*/  FMNMX.FTZ R92, R87, R92, !PT ;  /* 0x0000005c575c7209 */ /* 0x000fe40007810000 */
[----:B------:R-:W-:Y:S02]  /*2550*/  ISETP.GT.AND P3, PT, R21, 0x8, PT ;  /* 0x000000081500780c */ /* 0x000fe40003f64270 */
[----:B------:R-:W-:Y:S01]  /*2560*/  FSEL R25, R25, -INF , P2 ;  /* 0xff80000019197808 */ /* 0x000fe20001000000 */
[----:B------:R-:W0:Y:S01]  /*2570*/  SHFL.BFLY PT, R3, R92, 0x2, 0x1f ;  /* 0x0c401f005c037f89 */ /* 0x000e2200000e0000 */
[----:B------:R-:W-:-:S02]  /*2580*/  FSEL R28, R28, -INF , P3 ;  /* 0xff8000001c1c7808 */ /* 0x000fc40001800000 */
[----:B------:R-:W-:-:S04]  /*2590*/  ISETP.GT.AND P2, PT, R21, 0x10, PT ;  /* 0x000000101500780c */ /* 0x000fc80003f44270 */
[----:B------:R-:W-:Y:S02]  /*25a0*/  FSEL R32, R32, -INF , P2 ;  /* 0xff80000020207808 */ /* 0x000fe40001000000 */
[----:B------:R-:W-:-:S04]  /*25b0*/  ISETP.GT.AND P2, PT, R21, 0x18, PT ;  /* 0x000000181500780c */ /* 0x000fc80003f44270 */
[----:B------:R-:W-:Y:S02]  /*25c0*/  FSEL R36, R36, -INF , P2 ;  /* 0xff80000024247808 */ /* 0x000fe40001000000 */
[----:B------:R-:W-:-:S04]  /*25d0*/  ISETP.GT.AND P2, PT, R21, 0x20, PT ;  /* 0x000000201500780c */ /* 0x000fc80003f44270 */
[----:B------:R-:W-:Y:S02]  /*25e0*/  FSEL R40, R40, -INF , P2 ;  /* 0xff80000028287808 */ /* 0x000fe40001000000 */
[C---:B------:R-:W-:Y:S02]  /*25f0*/  ISETP.GT.AND P2, PT, R21.reuse, 0x28, PT ;  /* 0x000000281500780c */ /* 0x040fe40003f44270 */
[----:B0-----:R-:W-:Y:S02]  /*2600*/  FMNMX.FTZ R11, R92, R3, !PT ;  /* 0x000000035c0b7209 */ /* 0x001fe40007810000 */
[----:B------:R-:W-:Y:S02]  /*2610*/  CS2R R92, SRZ ;  /* 0x00000000005c7805 */ /* 0x000fe4000001ff00 */
[----:B------:R-:W-:Y:S02]  /*2620*/  FSEL R44, R44, -INF , P2 ;  /* 0xff8000002c2c7808 */ /* 0x000fe40001000000 */
[----:B------:R-:W-:Y:S01]  /*2630*/  ISETP.GT.AND P2, PT, R21, 0x30, PT ;  /* 0x000000301500780c */ /* 0x000fe20003f44270 */
[----:B------:R-:W0:Y:S03]  /*2640*/  SHFL.BFLY PT, R94, R11, 0x1, 0x1f ;  /* 0x0c201f000b5e7f89 */ /* 0x000e2600000e0000 */
[----:B------:R-:W-:-:S02]  /*2650*/  FSEL R48, R48, -INF , P2 ;  /* 0xff80000030307808 */ /* 0x000fc40001000000 */
[----:B------:R-:W-:-:S04]  /*2660*/  ISETP.GT.AND P2, PT, R21, 0x38, PT ;  /* 0x000000381500780c */ /* 0x000fc80003f44270 */
[----:B------:R-:W-:Y:S02]  /*2670*/  FSEL R52, R52, -INF , P2 ;  /* 0xff80000034347808 */ /* 0x000fe40001000000 */
[----:B------:R-:W-:-:S04]  /*2680*/  ISETP.GT.AND P2, PT, R21, 0x40, PT ;  /* 0x000000401500780c */ /* 0x000fc80003f44270 */
[----:B------:R-:W-:Y:S02]  /*2690*/  FSEL R56, R56, -INF , P2 ;  /* 0xff80000038387808 */ /* 0x000fe40001000000 */
[----:B------:R-:W-:-:S04]  /*26a0*/  ISETP.GT.AND P2, PT, R21, 0x48, PT ;  /* 0x000000481500780c */ /* 0x000fc80003f44270 */
[----:B------:R-:W-:Y:S02]  /*26b0*/  FSEL R60, R60, -INF , P2 ;  /* 0xff8000003c3c7808 */ /* 0x000fe40001000000 */
[----:B------:R-:W-:Y:S02]  /*26c0*/  ISETP.GT.AND P2, PT, R21, 0x50, PT ;  /* 0x000000501500780c */ /* 0x000fe40003f44270 */
[----:B0-----:R-:W-:Y:S02]  /*26d0*/  FMNMX.FTZ R3, R11, R94, !PT ;  /* 0x0000005e0b037209 */ /* 0x001fe40007810000 */
[----:B------:R-:W-:Y:S02]  /*26e0*/  CS2R R94, SRZ ;  /* 0x00000000005e7805 */ /* 0x000fe4000001ff00 */
[----:B------:R-:W-:Y:S02]  /*26f0*/  FSEL R64, R64, -INF , P2 ;  /* 0xff80000040407808 */ /* 0x000fe40001000000 */
[C---:B------:R-:W-:Y:S01]  /*2700*/  FSETP.NEU.FTZ.AND P1, PT, R3.reuse, -INF , PT ;  /* 0xff8000000300780b */ /* 0x040fe20003f3d000 */
[----:B------:R-:W-:Y:S01]  /*2710*/  FMUL.FTZ R5, R3, UR33 ;  /* 0x0000002103057c20 */ /* 0x000fe20008410000 */
[----:B------:R-:W-:-:S04]  /*2720*/  ISETP.GT.AND P2, PT, R21, 0x58, PT ;  /* 0x000000581500780c */ /* 0x000fc80003f44270 */
[----:B------:R-:W-:Y:S02]  /*2730*/  FSEL R5, R5, RZ, P1 ;  /* 0x000000ff05057208 */ /* 0x000fe40000800000 */
[C---:B------:R-:W-:Y:S02]  /*2740*/  ISETP.GT.AND P1, PT, R21.reuse, RZ, PT ;  /* 0x000000ff1500720c */ /* 0x040fe40003f24270 */
[----:B------:R-:W-:Y:S01]  /*2750*/  FSEL R68, R68, -INF , P2 ;  /* 0xff80000044447808 */ /* 0x000fe20001000000 */
[--C-:B------:R-:W-:Y:S01]  /*2760*/  FFMA.FTZ R11, R30, UR33, -R5.reuse ;  /* 0x000000211e0b7c23 */ /* 0x100fe20008010805 */
[----:B------:R-:W-:Y:S01]  /*2770*/  FSEL R24, R24, -INF , P1 ;  /* 0xff80000018187808 */ /* 0x000fe20000800000 */
[--C-:B------:R-:W-:Y:S01]  /*2780*/  FFMA.FTZ R35, R20, UR33, -R5.reuse ;  /* 0x0000002114237c23 */ /* 0x100fe20008010805 */
[----:B------:R-:W-:Y:S01]  /*2790*/  ISETP.GT.AND P1, PT, R21, 0x9, PT ;  /* 0x000000091500780c */ /* 0x000fe20003f24270 */
[--C-:B------:R-:W-:Y:S01]  /*27a0*/  FFMA.FTZ R13, R34, UR33, -R5.reuse ;  /* 0x00000021220d7c23 */ /* 0x100fe20008010805 */
[----:B------:R-:W-:Y:S01]  /*27b0*/  FMNMX.FTZ R7, R24, R25, !PT ;  /* 0x0000001918077209 */ /* 0x000fe20007810000 */
[--C-:B------:R-:W-:Y:S01]  /*27c0*/  FFMA.FTZ R50, R50, UR33, -R5.reuse ;  /* 0x0000002132327c23 */ /* 0x100fe20008010805 */
[----:B------:R-:W-:Y:S01]  /*27d0*/  FSEL R29, R29, -INF , P1 ;  /* 0xff8000001d1d7808 */ /* 0x000fe20000800000 */
[--C-:B------:R-:W-:Y:S01]  /*27e0*/  FFMA.FTZ R47, R67, UR33, -R5.reuse ;  /* 0x00000021432f7c23 */ /* 0x100fe20008010805 */
[----:B------:R-:W-:Y:S01]  /*27f0*/  FMNMX.FTZ R30, R28, R7, !PT ;  /* 0x000000071c1e7209 */ /* 0x000fe20007810000 */
        /* <DEDUP_REMOVED lines=24> */
[----:B------:R-:W-:Y:S01]  /*2980*/  FFMA.FTZ R62, R83, UR33, -R5 ;  /* 0x00000021533e7c23 */ /* 0x000fe20008010805 */
[----:B------:R-:W-:Y:S01]  /*2990*/  ISETP.GT.AND P1, PT, R21, 0x29, PT ;  /* 0x000000291500780c */ /* 0x000fe20003f24270 */
[----:B------:R-:W-:Y:S01]  /*29a0*/  MUFU.EX2 R9, R9 ;  /* 0x0000000900097308 */ /* 0x000fe20000000800 */
[----:B------:R-:W-:-:S02]  /*29b0*/  FMNMX.FTZ R7, R41, R30, !PT ;  /* 0x0000001e29077209 */ /* 0x000fc40007810000 */
[----:B------:R-:W-:Y:S02]  /*29c0*/  CS2R R90, SRZ ;  /* 0x00000000005a7805 */ /* 0x000fe4000001ff00 */
[----:B------:R-:W-:Y:S02]  /*29d0*/  FSEL R45, R45, -INF , P1 ;  /* 0xff8000002d2d7808 */ /* 0x000fe40000800000 */
[----:B------:R-:W-:Y:S01]  /*29e0*/  FMNMX.FTZ R30, R44, R7, !PT ;  /* 0x000000072c1e7209 */ /* 0x000fe20007810000 */
[--C-:B------:R-:W-:Y:S01]  /*29f0*/  FFMA.FTZ R7, R42, UR33, -R5.reuse ;  /* 0x000000212a077c23 */ /* 0x100fe20008010805 */
[----:B------:R-:W-:Y:S01]  /*2a00*/  ISETP.GT.AND P1, PT, R21, 0x31, PT ;  /* 0x000000311500780c */ /* 0x000fe20003f24270 */
[--C-:B------:R-:W-:Y:S01]  /*2a10*/  FFMA.FTZ R42, R66, UR33, -R5.reuse ;  /* 0x00000021422a7c23 */ /* 0x100fe20008010805 */
[----:B------:R-:W-:Y:S01]  /*2a20*/  FMNMX.FTZ R27, R45, R30, !PT ;  /* 0x0000001e2d1b7209 */ /* 0x000fe20007810000 */
[----:B------:R-:W-:Y:S01]  /*2a30*/  FFMA.FTZ R66, R87, UR33, -R5 ;  /* 0x0000002157427c23 */ /* 0x000fe20008010805 */
[----:B------:R-:W-:Y:S01]  /*2a40*/  FSEL R49, R49, -INF , P1 ;  /* 0xff80000031317808 */ /* 0x000fe20000800000 */
[----:B------:R0:W1:Y:S01]  /*2a50*/  MUFU.EX2 R2, R88 ;  /* 0x0000005800027308 */ /* 0x0000620000000800 */
[----:B------:R-:W-:-:S02]  /*2a60*/  FMNMX.FTZ R30, R48, R27, !PT ;  /* 0x0000001b301e7209 */ /* 0x000fc40007810000 */
[----:B------:R-:W-:Y:S02]  /*2a70*/  ISETP.GT.AND P1, PT, R21, 0x39, PT ;  /* 0x000000391500780c */ /* 0x000fe40003f24270 */
[----:B------:R-:W-:Y:S02]  /*2a80*/  FMNMX.FTZ R27, R49, R30, !PT ;  /* 0x0000001e311b7209 */ /* 0x000fe40007810000 */
[----:B------:R-:W-:Y:S01]  /*2a90*/  FSEL R53, R53, -INF , P1 ;  /* 0xff80000035357808 */ /* 0x000fe20000800000 */
[----:B------:R-:W2:Y:S01]  /*2aa0*/  MUFU.EX2 R11, R11 ;  /* 0x0000000b000b7308 */ /* 0x000ea20000000800 */
[----:B------:R-:W-:Y:S01]  /*2ab0*/  FMNMX.FTZ R30, R52, R27, !PT ;  /* 0x0000001b341e7209 */ /* 0x000fe20007810000 */
[--C-:B------:R-:W-:Y:S01]  /*2ac0*/  FFMA.FTZ R27, R46, UR33, -R5.reuse ;  /* 0x000000212e1b7c23 */ /* 0x100fe20008010805 */
[----:B------:R-:W-:Y:S01]  /*2ad0*/  ISETP.GT.AND P1, PT, R21, 0x41, PT ;  /* 0x000000411500780c */ /* 0x000fe20003f24270 */
[----:B------:R-:W-:Y:S01]  /*2ae0*/  FFMA.FTZ R46, R71, UR33, -R5 ;  /* 0x00000021472e7c23 */ /* 0x000fe20008010805 */
[----:B------:R-:W-:-:S02]  /*2af0*/  FMNMX.FTZ R31, R53, R30, !PT ;  /* 0x0000001e351f7209 */ /* 0x000fc40007810000 */
[----:B0-----:R-:W-:Y:S02]  /*2b00*/  CS2R R88, SRZ ;  /* 0x0000000000587805 */ /* 0x001fe4000001ff00 */
[----:B------:R-:W-:Y:S01]  /*2b10*/  FSEL R57, R57, -INF , P1 ;  /* 0xff80000039397808 */ /* 0x000fe20000800000 */
[----:B------:R-:W0:Y:S01]  /*2b20*/  MUFU.EX2 R6, R6 ;  /* 0x0000000600067308 */ /* 0x000e220000000800 */
[----:B------:R-:W-:Y:S02]  /*2b30*/  FMNMX.FTZ R30, R56, R31, !PT ;  /* 0x0000001f381e7209 */ /* 0x000fe40007810000 */
[----:B------:R-:W-:Y:S02]  /*2b40*/  ISETP.GT.AND P1, PT, R21, 0x49, PT ;  /* 0x000000491500780c */ /* 0x000fe40003f24270 */
[----:B------:R-:W-:Y:S02]  /*2b50*/  FMNMX.FTZ R31, R57, R30, !PT ;  /* 0x0000001e391f7209 */ /* 0x000fe40007810000 */
[----:B------:R-:W-:Y:S01]  /*2b60*/  FSEL R61, R61, -INF , P1 ;  /* 0xff8000003d3d7808 */ /* 0x000fe20000800000 */
[----:B------:R3:W-:Y:S01]  /*2b70*/  MUFU.EX2 R30, R35 ;  /* 0x00000023001e7308 */ /* 0x0007e20000000800 */
[----:B------:R-:W-:-:S02]  /*2b80*/  FMNMX.FTZ R20, R60, R31, !PT ;  /* 0x0000001f3c147209 */ /* 0x000fc40007810000 */
[----:B------:R-:W-:Y:S02]  /*2b90*/  ISETP.GT.AND P1, PT, R21, 0x51, PT ;  /* 0x000000511500780c */ /* 0x000fe40003f24270 */
[----:B------:R-:W-:Y:S02]  /*2ba0*/  FMNMX.FTZ R31, R61, R20, !PT ;  /* 0x000000143d1f7209 */ /* 0x000fe40007810000 */
[----:B------:R-:W-:Y:S01]  /*2bb0*/  FSEL R65, R65, -INF , P1 ;  /* 0xff80000041417808 */ /* 0x000fe20000800000 */
[----:B------:R4:W-:Y:S01]  /*2bc0*/  MUFU.EX2 R20, R50 ;  /* 0x0000003200147308 */ /* 0x0009e20000000800 */
[----:B------:R-:W-:Y:S01]  /*2bd0*/  FMNMX.FTZ R34, R64, R31, !PT ;  /* 0x0000001f40227209 */ /* 0x000fe20007810000 */
[--C-:B------:R-:W-:Y:S01]  /*2be0*/  FFMA.FTZ R31, R14, UR33, -R5.reuse ;  /* 0x000000210e1f7c23 */ /* 0x100fe20008010805 */
[----:B------:R-:W-:Y:S02]  /*2bf0*/  ISETP.GT.AND P1, PT, R21, 0x59, PT ;  /* 0x000000591500780c */ /* 0x000fe40003f24270 */
[----:B---3--:R-:W-:Y:S01]  /*2c00*/  FMNMX.FTZ R35, R65, R34, !PT ;  /* 0x0000002241237209 */ /* 0x008fe20007810000 */
[--C-:B------:R-:W-:Y:S01]  /*2c10*/  FFMA.FTZ R34, R54, UR33, -R5.reuse ;  /* 0x0000002136227c23 */ /* 0x100fe20008010805 */
[----:B------:R-:W-:Y:S01]  /*2c20*/  ISETP.GT.AND P2, PT, R21, 0x60, PT ;  /* 0x000000601500780c */ /* 0x000fe20003f44270 */
[--C-:B------:R-:W-:Y:S01]  /*2c30*/  FFMA.FTZ R54, R74, UR33, -R5.reuse ;  /* 0x000000214a367c23 */ /* 0x100fe20008010805 */
[----:B------:R-:W-:Y:S01]  /*2c40*/  FSEL R69, R69, -INF , P1 ;  /* 0xff80000045457808 */ /* 0x000fe20000800000 */
[----:B----4-:R-:W-:Y:S01]  /*2c50*/  FFMA.FTZ R50, R63, UR33, -R5 ;  /* 0x000000213f327c23 */ /* 0x010fe20008010805 */
[----:B------:R-:W-:Y:S01]  /*2c60*/  FMNMX.FTZ R14, R68, R35, !PT ;  /* 0x00000023440e7209 */ /* 0x000fe20007810000 */
[----:B------:R-:W3:Y:S01]  /*2c70*/  MUFU.EX2 R13, R13 ;  /* 0x0000000d000d7308 */ /* 0x000ee20000000800 */
[----:B------:R-:W-:-:S02]  /*2c80*/  ISETP.GT.AND P1, PT, R21, 0x61, PT ;  /* 0x000000611500780c */ /* 0x000fc40003f24270 */
[----:B------:R-:W-:Y:S02]  /*2c90*/  FSEL R72, R72, -INF , P2 ;  /* 0xff80000048487808 */ /* 0x000fe40001000000 */
[----:B------:R-:W-:Y:S02]  /*2ca0*/  FMNMX.FTZ R35, R69, R14, !PT ;  /* 0x0000000e45237209 */ /* 0x000fe40007810000 */
[----:B------:R-:W-:Y:S01]  /*2cb0*/  ISETP.GT.AND P2, PT, R21, 0x68, PT ;  /* 0x000000681500780c */ /* 0x000fe20003f44270 */
[----:B------:R-:W4:Y:S01]  /*2cc0*/  MUFU.EX2 R8, R8 ;  /* 0x0000000800087308 */ /* 0x000f220000000800 */
[----:B------:R-:W-:Y:S02]  /*2cd0*/  FSEL R73, R73, -INF , P1 ;  /* 0xff80000049497808 */ /* 0x000fe40000800000 */
[----:B------:R-:W-:Y:S01]  /*2ce0*/  FMNMX.FTZ R14, R72, R35, !PT ;  /* 0x00000023480e7209 */ /* 0x000fe20007810000 */
[----:B------:R-:W-:Y:S01]  /*2cf0*/  FFMA.FTZ R35, R12, UR33, -R5 ;  /* 0x000000210c237c23 */ /* 0x000fe20008010805 */
[----:B------:R-:W-:-:S02]  /*2d00*/  ISETP.GT.AND P1, PT, R21, 0x69, PT ;  /* 0x000000691500780c */ /* 0x000fc40003f24270 */
[----:B------:R-:W-:Y:S01]  /*2d10*/  FSEL R76, R76, -INF , P2 ;  /* 0xff8000004c4c7808 */ /* 0x000fe20001000000 */
[----:B------:R-:W-:Y:S01]  /*2d20*/  MUFU.EX2 R15, R15 ;  /* 0x0000000f000f7308 */ /* 0x000fe20000000800 */
[----:B------:R-:W-:Y:S02]  /*2d30*/  FMNMX.FTZ R39, R73, R14, !PT ;  /* 0x0000000e49277209 */ /* 0x000fe40007810000 */
[----:B------:R-:W-:Y:S02]  /*2d40*/  ISETP.GT.AND P2, PT, R21, 0x70, PT ;  /* 0x000000701500780c */ /* 0x000fe40003f44270 */
[----:B------:R-:W-:Y:S02]  /*2d50*/  FSEL R77, R77, -INF , P1 ;  /* 0xff8000004d4d7808 */ /* 0x000fe40000800000 */
[----:B------:R-:W-:Y:S01]  /*2d60*/  FMNMX.FTZ R12, R76, R39, !PT ;  /* 0x000000274c0c7209 */ /* 0x000fe20007810000 */
[----:B------:R-:W-:Y:S01]  /*2d70*/  MUFU.EX2 R10, R10 ;  /* 0x0000000a000a7308 */ /* 0x000fe20000000800 */
[----:B------:R-:W-:-:S02]  /*2d80*/  ISETP.GT.AND P1, PT, R21, 0x71, PT ;  /* 0x000000711500780c */ /* 0x000fc40003f24270 */
[----:B------:R-:W-:Y:S02]  /*2d90*/  FSEL R80, R80, -INF , P2 ;  /* 0xff80000050507808 */ /* 0x000fe40001000000 */
[----:B------:R-:W-:Y:S02]  /*2da0*/  FMNMX.FTZ R39, R77, R12, !PT ;  /* 0x0000000c4d277209 */ /* 0x000fe40007810000 */
[----:B------:R-:W-:Y:S01]  /*2db0*/  ISETP.GT.AND P2, PT, R21, 0x78, PT ;  /* 0x000000781500780c */ /* 0x000fe20003f44270 */
[----:B------:R-:W-:Y:S01]  /*2dc0*/  MUFU.EX2 R7, R7 ;  /* 0x0000000700077308 */ /* 0x000fe20000000800 */
[----:B------:R-:W-:Y:S02]  /*2dd0*/  FSEL R81, R81, -INF , P1 ;  /* 0xff80000051517808 */ /* 0x000fe40000800000 */
[----:B------:R-:W-:Y:S02]  /*2de0*/  FMNMX.FTZ R12, R80, R39, !PT ;  /* 0x00000027500c7209 */ /* 0x000fe40007810000 */
[----:B------:R-:W-:Y:S01]  /*2df0*/  ISETP.GT.AND P1, PT, R21, 0x79, PT ;  /* 0x000000791500780c */ /* 0x000fe20003f24270 */
[----:B------:R-:W-:Y:S01]  /*2e00*/  FFMA.FTZ R21, R4, UR33, -R5 ;  /* 0x0000002104157c23 */ /* 0x000fe20008010805 */
[----:B------:R-:W-:Y:S01]  /*2e10*/  FSEL R84, R84, -INF , P2 ;  /* 0xff80000054547808 */ /* 0x000fe20001000000 */
[----:B------:R-:W-:Y:S01]  /*2e20*/  MUFU.EX2 R26, R26 ;  /* 0x0000001a001a7308 */ /* 0x000fe20000000800 */
[----:B------:R-:W-:-:S02]  /*2e30*/  FMNMX.FTZ R39, R81, R12, !PT ;  /* 0x0000000c51277209 */ /* 0x000fc40007810000 */
[----:B------:R-:W-:Y:S02]  /*2e40*/  FSEL R85, R85, -INF , P1 ;  /* 0xff80000055557808 */ /* 0x000fe40000800000 */
[----:B------:R-:W-:Y:S01]  /*2e50*/  FMNMX.FTZ R4, R84, R39, !PT ;  /* 0x0000002754047209 */ /* 0x000fe20007810000 */
[----:B------:R-:W-:Y:S02]  /*2e60*/  FFMA.FTZ R39, R70, UR33, -R5 ;  /* 0x0000002146277c23 */ /* 0x000fe40008010805 */
[----:B------:R-:W-:Y:S01]  /*2e70*/  MUFU.EX2 R27, R27 ;  /* 0x0000001b001b7308 */ /* 0x000fe20000000800 */
[----:B------:R-:W-:-:S05]  /*2e80*/  FMNMX.FTZ R4, R85, R4, !PT ;  /* 0x0000000455047209 */ /* 0x000fca0007810000 */
[----:B------:R-:W5:Y:S02]  /*2e90*/  SHFL.BFLY PT, R51, R4, 0x2, 0x1f ;  /* 0x0c401f0004337f89 */ /* 0x000f6400000e0000 */
[----:B------:R-:W-:Y:S08]  /*2ea0*/  MUFU.EX2 R31, R31 ;  /* 0x0000001f001f7308 */ /* 0x000ff00000000800 */
[----:B------:R-:W-:Y:S08]  /*2eb0*/  MUFU.EX2 R34, R34 ;  /* 0x0000002200227308 */ /* 0x000ff00000000800 */
[----:B------:R-:W-:Y:S01]  /*2ec0*/  MUFU.EX2 R35, R35 ;  /* 0x0000002300237308 */ /* 0x000fe20000000800 */
[----:B-----5:R-:W-:Y:S01]  /*2ed0*/  FMNMX.FTZ R12, R4, R51, !PT ;  /* 0x00000033040c7209 */ /* 0x020fe20007810000 */
[----:B------:R-:W-:-:S06]  /*2ee0*/  FFMA.FTZ R51, R78, UR33, -R5 ;  /* 0x000000214e337c23 */ /* 0x000fcc0008010805 */
[----:B------:R-:W-:Y:S01]  /*2ef0*/  MUFU.EX2 R38, R38 ;  /* 0x0000002600267308 */ /* 0x000fe20000000800 */
[----:B------:R-:W5:Y:S07]  /*2f00*/  SHFL.BFLY PT, R63, R12, 0x1, 0x1f ;  /* 0x0c201f000c3f7f89 */ /* 0x000f6e00000e0000 */
[----:B------:R-:W-:Y:S08]  /*2f10*/  MUFU.EX2 R21, R21 ;  /* 0x0000001500157308 */ /* 0x000ff00000000800 */
[----:B------:R-:W-:Y:S08]  /*2f20*/  MUFU.EX2 R43, R43 ;  /* 0x0000002b002b7308 */ /* 0x000ff00000000800 */
[----:B------:R-:W-:Y:S01]  /*2f30*/  MUFU.EX2 R50, R50 ;  /* 0x0000003200327308 */ /* 0x000fe20000000800 */
[----:B-----5:R-:W-:Y:S01]  /*2f40*/  FMNMX.FTZ R4, R12, R63, !PT ;  /* 0x0000003f0c047209 */ /* 0x020fe20007810000 */
        /* <DEDUP_REMOVED lines=18> */
[----:B-1----:R-:W-:Y:S01]  /*3070*/  FADD.FTZ R56, R9, R2 ;  /* 0x0000000209387221 */ /* 0x002fe20000010000 */
[--C-:B------:R-:W-:Y:S01]  /*3080*/  FFMA.FTZ R37, R37, UR33, -R67.reuse ;  /* 0x0000002125257c23 */ /* 0x100fe20008010843 */
[--C-:B------:R-:W-:Y:S01]  /*3090*/  FFMA.FTZ R36, R44, UR33, -R67.reuse ;  /* 0x000000212c247c23 */ /* 0x100fe20008010843 */
[--C-:B------:R-:W-:Y:S01]  /*30a0*/  FFMA.FTZ R44, R52, UR33, -R67.reuse ;  /* 0x00000021342c7c23 */ /* 0x100fe20008010843 */
[----:B------:R-:W1:Y:S01]  /*30b0*/  MUFU.EX2 R12, R12 ;  /* 0x0000000c000c7308 */ /* 0x000e620000000800 */
[----:B--2---:R-:W-:Y:S01]  /*30c0*/  FADD.FTZ R71, R11, R56 ;  /* 0x000000380b477221 */ /* 0x004fe20000010000 */
[--C-:B------:R-:W-:Y:S01]  /*30d0*/  FFMA.FTZ R52, R64, UR33, -R67.reuse ;  /* 0x0000002140347c23 */ /* 0x100fe20008010843 */
[--C-:B------:R-:W-:Y:S01]  /*30e0*/  FFMA.FTZ R41, R41, UR33, -R67.reuse ;  /* 0x0000002129297c23 */ /* 0x100fe20008010843 */
[----:B------:R-:W-:Y:S01]  /*30f0*/  FFMA.FTZ R60, R60, UR33, -R67 ;  /* 0x000000213c3c7c23 */ /* 0x000fe20008010843 */
[----:B0-----:R-:W-:Y:S01]  /*3100*/  FADD.FTZ R64, R6, R71 ;  /* 0x0000004706407221 */ /* 0x001fe20000010000 */
[--C-:B------:R-:W-:Y:S01]  /*3110*/  FFMA.FTZ R45, R45, UR33, -R67.reuse ;  /* 0x000000212d2d7c23 */ /* 0x100fe20008010843 */
[--C-:B------:R-:W-:Y:S01]  /*3120*/  FFMA.FTZ R49, R49, UR33, -R67.reuse ;  /* 0x0000002131317c23 */ /* 0x100fe20008010843 */
[----:B------:R-:W0:Y:S01]  /*3130*/  MUFU.EX2 R14, R14 ;  /* 0x0000000e000e7308 */ /* 0x000e220000000800 */
[----:B---3--:R-:W-:Y:S01]  /*3140*/  FADD.FTZ R71, R13, R64 ;  /* 0x000000400d477221 */ /* 0x008fe20000010000 */
[----:B------:R-:W-:Y:S01]  /*3150*/  F2FP.BF16.F32.PACK_AB R9, R2, R9 ;  /* 0x000000090209723e */ /* 0x000fe200000010ff */
[--C-:B------:R-:W-:Y:S01]  /*3160*/  FFMA.FTZ R53, R53, UR33, -R67.reuse ;  /* 0x0000002135357c23 */ /* 0x100fe20008010843 */
[----:B------:R-:W-:Y:S01]  /*3170*/  F2FP.BF16.F32.PACK_AB R11, R6, R11 ;  /* 0x0000000b060b723e */ /* 0x000fe200000010ff */
[--C-:B------:R-:W-:Y:S01]  /*3180*/  FFMA.FTZ R57, R57, UR33, -R67.reuse ;  /* 0x0000002139397c23 */ /* 0x100fe20008010843 */
[----:B----4-:R-:W-:Y:S01]  /*3190*/  F2FP.BF16.F32.PACK_AB R13, R8, R13 ;  /* 0x0000000d080d723e */ /* 0x010fe200000010ff */
[--C-:B------:R-:W-:Y:S01]  /*31a0*/  FFMA.FTZ R61, R61, UR33, -R67.reuse ;  /* 0x000000213d3d7c23 */ /* 0x100fe20008010843 */
        /* <DEDUP_REMOVED lines=14> */
[----:B------:R-:W-:-:S02]  /*3290*/  FFMA.FTZ R67, R85, UR33, -R67 ;  /* 0x0000002155437c23 */ /* 0x000fc40008010843 */
        /* <DEDUP_REMOVED lines=8> */
[----:B------:R2:W-:Y:S01]  /*3320*/  MUFU.EX2 R0, R60 ;  /* 0x0000003c00007308 */ /* 0x0005e20000000800 */
[----:B-1----:R-:W-:-:S07]  /*3330*/  FADD.FTZ R25, R37, R56 ;  /* 0x0000003825197221 */ /* 0x002fce0000010000 */
[----:B------:R-:W1:Y:S01]  /*3340*/  MUFU.EX2 R41, R41 ;  /* 0x0000002900297308 */ /* 0x000e620000000800 */
[----:B--2---:R-:W-:Y:S01]  /*3350*/  FADD.FTZ R60, R8, R71 ;  /* 0x00000047083c7221 */ /* 0x004fe20000010000 */
[----:B0-----:R-:W-:Y:S01]  /*3360*/  FADD.FTZ R2, R32, R25 ;  /* 0x0000001920027221 */ /* 0x001fe20000010000 */
[----:B------:R-:W-:Y:S02]  /*3370*/  F2FP.BF16.F32.PACK_AB R8, R12, R5 ;  /* 0x000000050c08723e */ /* 0x000fe400000010ff */
[----:B------:R-:W-:Y:S01]  /*3380*/  FADD.FTZ R71, R15, R60 ;  /* 0x0000003c0f477221 */ /* 0x000fe20000010000 */
[----:B------:R-:W-:Y:S02]  /*3390*/  F2FP.BF16.F32.PACK_AB R25, R26, R7 ;  /* 0x000000071a19723e */ /* 0x000fe400000010ff */
[----:B------:R-:W0:Y:S01]  /*33a0*/  MUFU.EX2 R36, R36 ;  /* 0x0000002400247308 */ /* 0x000e220000000800 */
[C---:B------:R-:W-:Y:S01]  /*33b0*/  FADD.FTZ R60, R10.reuse, R71 ;  /* 0x000000470a3c7221 */ /* 0x040fe20000010000 */
[----:B------:R-:W-:-:S02]  /*33c0*/  F2FP.BF16.F32.PACK_AB R15, R10, R15 ;  /* 0x0000000f0a0f723e */ /* 0x000fc400000010ff */
[----:B------:R-:W-:Y:S01]  /*33d0*/  F2FP.BF16.F32.PACK_AB R10, R29, R14 ;  /* 0x0000000e1d0a723e */ /* 0x000fe200000010ff */
[----:B------:R-:W-:Y:S01]  /*33e0*/  FADD.FTZ R71, R7, R60 ;  /* 0x0000003c07477221 */ /* 0x000fe20000010000 */
[----:B------:R-:W-:Y:S02]  /*33f0*/  F2FP.BF16.F32.PACK_AB R12, R33, R24 ;  /* 0x00000018210c723e */ /* 0x000fe400000010ff */
[----:B------:R-:W2:Y:S01]  /*3400*/  MUFU.EX2 R45, R45 ;  /* 0x0000002d002d7308 */ /* 0x000ea20000000800 */
[----:B------:R-:W-:Y:S01]  /*3410*/  FADD.FTZ R6, R26, R71 ;  /* 0x000000471a067221 */ /* 0x000fe20000010000 */
[----:B-1----:R-:W-:Y:S01]  /*3420*/  FADD.FTZ R71, R41, R2 ;  /* 0x0000000229477221 */ /* 0x002fe20000010000 */
[----:B------:R1:W-:Y:S01]  /*3430*/  STSM.16.M88.4 [R16+0x21800], R8 ;  /* 0x0218000810007844 */ /* 0x0003e20000000200 */
[----:B------:R-:W-:Y:S01]  /*3440*/  F2FP.BF16.F32.PACK_AB R14, R37, R28 ;  /* 0x0000001c250e723e */ /* 0x000fe200000010ff */
[----:B------:R-:W-:Y:S01]  /*3450*/  FADD.FTZ R75, R27, R6 ;  /* 0x000000061b4b7221 */ /* 0x000fe20000010000 */
[----:B------:R-:W-:-:S02]  /*3460*/  F2FP.BF16.F32.PACK_AB R27, R30, R27 ;  /* 0x0000001b1e1b723e */ /* 0x000fc400000010ff */
[----:B------:R-:W3:Y:S01]  /*3470*/  MUFU.EX2 R40, R40 ;  /* 0x0000002800287308 */ /* 0x000ee20000000800 */
[----:B0-----:R-:W-:Y:S01]  /*3480*/  FADD.FTZ R2, R36, R71 ;  /* 0x0000004724027221 */ /* 0x001fe20000010000 */
[----:B------:R-:W-:Y:S01]  /*3490*/  FADD.FTZ R75, R30, R75 ;  /* 0x0000004b1e4b7221 */ /* 0x000fe20000010000 */
[----:B------:R-:W-:Y:S01]  /*34a0*/  F2FP.BF16.F32.PACK_AB R24, R41, R32 ;  /* 0x000000202918723e */ /* 0x000fe200000010ff */
[----:B------:R0:W-:Y:S01]  /*34b0*/  STSM.16.M88.4 [R19], R12 ;  /* 0x0000000c13007844 */ /* 0x0001e20000000200 */
[----:B------:R-:W-:Y:S01]  /*34c0*/  F2FP.BF16.F32.PACK_AB R29, R31, R20 ;  /* 0x000000141f1d723e */ /* 0x000fe200000010ff */
[----:B------:R-:W-:Y:S01]  /*34d0*/  FADD.FTZ R6, R20, R75 ;  /* 0x0000004b14067221 */ /* 0x000fe20000010000 */
[----:B------:R-:W-:Y:S01]  /*34e0*/  F2FP.BF16.F32.PACK_AB R37, R47, R42 ;  /* 0x0000002a2f25723e */ /* 0x000fe200000010ff */
[----:B------:R-:W4:Y:S01]  /*34f0*/  MUFU.EX2 R49, R49 ;  /* 0x0000003100317308 */ /* 0x000f220000000800 */
[----:B--2---:R-:W-:Y:S01]  /*3500*/  FADD.FTZ R5, R45, R2 ;  /* 0x000000022d057221 */ /* 0x004fe20000010000 */
[----:B------:R-:W-:Y:S01]  /*3510*/  FADD.FTZ R7, R31, R6 ;  /* 0x000000061f077221 */ /* 0x000fe20000010000 */
[----:B------:R-:W-:-:S02]  /*3520*/  F2FP.BF16.F32.PACK_AB R26, R45, R36 ;  /* 0x000000242d1a723e */ /* 0x000fc400000010ff */
[----:B------:R-:W-:Y:S01]  /*3530*/  F2FP.BF16.F32.PACK_AB R31, R35, R34 ;  /* 0x00000022231f723e */ /* 0x000fe200000010ff */
[----:B------:R-:W-:Y:S01]  /*3540*/  FADD.FTZ R6, R34, R7 ;  /* 0x0000000722067221 */ /* 0x000fe20000010000 */
[----:B-1----:R-:W-:Y:S01]  /*3550*/  F2FP.BF16.F32.PACK_AB R9, R21, R38 ;  /* 0x000000261509723e */ /* 0x002fe200000010ff */
[----:B------:R-:W1:Y:S01]  /*3560*/  MUFU.EX2 R44, R44 ;  /* 0x0000002c002c7308 */ /* 0x000e620000000800 */
[----:B---3--:R-:W-:Y:S01]  /*3570*/  FADD.FTZ R2, R40, R5 ;  /* 0x0000000528027221 */ /* 0x008fe20000010000 */
[----:B------:R-:W-:Y:S01]  /*3580*/  FADD.FTZ R7, R35, R6 ;  /* 0x0000000623077221 */ /* 0x000fe20000010000 */
[----:B------:R-:W-:Y:S01]  /*3590*/  F2FP.BF16.F32.PACK_AB R11, R50, R43 ;  /* 0x0000002b320b723e */ /* 0x000fe200000010ff */
[----:B------:R0:W-:Y:S02]  /*35a0*/  STSM.16.M88.4 [R18], R24 ;  /* 0x0000001812007844 */ /* 0x0001e40000000200 */
[----:B------:R-:W-:Y:S02]  /*35b0*/  FADD.FTZ R6, R38, R7 ;  /* 0x0000000726067221 */ /* 0x000fe40000010000 */
[----:B------:R-:W2:Y:S01]  /*35c0*/  MUFU.EX2 R53, R53 ;  /* 0x0000003500357308 */ /* 0x000ea20000000800 */
[----:B----4-:R-:W-:Y:S01]  /*35d0*/  FADD.FTZ R5, R49, R2 ;  /* 0x0000000231057221 */ /* 0x010fe20000010000 */
[----:B------:R-:W-:Y:S01]  /*35e0*/  FADD.FTZ R6, R21, R6 ;  /* 0x0000000615067221 */ /* 0x000fe20000010000 */
[----:B------:R-:W-:-:S05]  /*35f0*/  F2FP.BF16.F32.PACK_AB R28, R49, R40 ;  /* 0x00000028311c723e */ /* 0x000fca00000010ff */
[----:B------:R-:W3:Y:S01]  /*3600*/  MUFU.EX2 R48, R48 ;  /* 0x0000003000307308 */ /* 0x000ee20000000800 */
[----:B-1----:R-:W-:-:S07]  /*3610*/  FADD.FTZ R2, R44, R5 ;  /* 0x000000052c027221 */ /* 0x002fce0000010000 */
[----:B------:R-:W1:Y:S01]  /*3620*/  MUFU.EX2 R57, R57 ;  /* 0x0000003900397308 */ /* 0x000e620000000800 */
[C---:B--2---:R-:W-:Y:S01]  /*3630*/  FADD.FTZ R5, R53.reuse, R2 ;  /* 0x0000000235057221 */ /* 0x044fe20000010000 */
[----:B------:R-:W-:-:S05]  /*3640*/  F2FP.BF16.F32.PACK_AB R30, R53, R44 ;  /* 0x0000002c351e723e */ /* 0x000fca00000010ff */
[----:B------:R0:W-:Y:S01]  /*3650*/  STSM.16.M88.4 [R17], R28 ;  /* 0x0000001c11007844 */ /* 0x0001e20000000200 */
[----:B------:R-:W2:Y:S01]  /*3660*/  MUFU.EX2 R61, R61 ;  /* 0x0000003d003d7308 */ /* 0x000ea20000000800 */
[----:B---3--:R-:W-:-:S07]  /*3670*/  FADD.FTZ R2, R48, R5 ;  /* 0x0000000530027221 */ /* 0x008fce0000010000 */
[----:B------:R-:W3:Y:S01]  /*3680*/  MUFU.EX2 R52, R52 ;  /* 0x0000003400347308 */ /* 0x000ee20000000800 */
[C---:B-1----:R-:W-:Y:S01]  /*3690*/  FADD.FTZ R5, R57.reuse, R2 ;  /* 0x0000000239057221 */ /* 0x042fe20000010000 */
[----:B------:R-:W-:-:S03]  /*36a0*/  F2FP.BF16.F32.PACK_AB R8, R57, R48 ;  /* 0x000000303908723e */ /* 0x000fc600000010ff */
[----:B------:R-:W-:Y:S01]  /*36b0*/  FADD.FTZ R2, R0, R5 ;  /* 0x0000000500027221 */ /* 0x000fe20000010000 */
[----:B------:R-:W-:Y:S02]  /*36c0*/  FADD.FTZ R5, R43, R6 ;  /* 0x000000062b057221 */ /* 0x000fe40000010000 */
[----:B------:R-:W1:Y:S01]  /*36d0*/  MUFU.EX2 R65, R65 ;  /* 0x0000004100417308 */ /* 0x000e620000000800 */
[C---:B--2---:R-:W-:Y:S01]  /*36e0*/  FADD.FTZ R7, R61.reuse, R2 ;  /* 0x000000023d077221 */ /* 0x044fe20000010000 */
[----:B------:R-:W-:Y:S01]  /*36f0*/  FADD.FTZ R5, R50, R5 ;  /* 0x0000000532057221 */ /* 0x000fe20000010000 */
[----:B------:R-:W-:-:S03]  /*3700*/  F2FP.BF16.F32.PACK_AB R10, R61, R0 ;  /* 0x000000003d0a723e */ /* 0x000fc600000010ff */
[----:B------:R-:W-:Y:S02]  /*3710*/  FADD.FTZ R6, R42, R5 ;  /* 0x000000052a067221 */ /* 0x000fe40000010000 */
[----:B------:R-:W2:Y:S01]  /*3720*/  MUFU.EX2 R68, R68 ;  /* 0x0000004400447308 */ /* 0x000ea20000000800 */
[----:B---3--:R-:W-:Y:S01]  /*3730*/  FADD.FTZ R2, R52, R7 ;  /* 0x0000000734027221 */ /* 0x008fe20000010000 */
[----:B------:R-:W-:Y:S01]  /*3740*/  FADD.FTZ R6, R47, R6 ;  /* 0x000000062f067221 */ /* 0x000fe20000010000 */
[----:B------:R0:W-:Y:S05]  /*3750*/  STSM.16.M88.4 [R16+0x27800], R8 ;  /* 0x0278000810007844 */ /* 0x0001ea0000000200 */
[----:B------:R-:W3:Y:S01]  /*3760*/  MUFU.EX2 R39, R39 ;  /* 0x0000002700277308 */ /* 0x000ee20000000800 */
[C---:B-1----:R-:W-:Y:S01]  /*3770*/  FADD.FTZ R5, R65.reuse, R2 ;  /* 0x0000000241057221 */ /* 0x042fe20000010000 */
[----:B------:R-:W-:-:S06]  /*3780*/  F2FP.BF16.F32.PACK_AB R36, R65, R52 ;  /* 0x000000344124723e */ /* 0x000fcc00000010ff */
[----:B------:R-:W1:Y:S01]  /*3790*/  MUFU.EX2 R69, R69 ;  /* 0x0000004500457308 */ /* 0x000e620000000800 */
[----:B--2---:R-:W-:-:S07]  /*37a0*/  FADD.FTZ R2, R68, R5 ;  /* 0x0000000544027221 */ /* 0x004fce0000010000 */
[----:B------:R-:W2:Y:S01]  /*37b0*/  MUFU.EX2 R46, R46 ;  /* 0x0000002e002e7308 */ /* 0x000ea20000000800 */
[----:B---3--:R-:W-:-:S07]  /*37c0*/  FADD.FTZ R5, R39, R6 ;  /* 0x0000000627057221 */ /* 0x008fce0000010000 */
[----:B------:R-:W3:Y:S01]  /*37d0*/  MUFU.EX2 R72, R72 ;  /* 0x0000004800487308 */ /* 0x000ee20000000800 */
[C---:B-1----:R-:W-:Y:S01]  /*37e0*/  FADD.FTZ R7, R69.reuse, R2 ;  /* 0x0000000245077221 */ /* 0x042fe20000010000 */
[----:B------:R-:W-:-:S06]  /*37f0*/  F2FP.BF16.F32.PACK_AB R38, R69, R68 ;  /* 0x000000444526723e */ /* 0x000fcc00000010ff */
[----:B------:R-:W1:Y:S01]  /*3800*/  MUFU.EX2 R54, R54 ;  /* 0x0000003600367308 */ /* 0x000e620000000800 */
[C---:B--2---:R-:W-:Y:S01]  /*3810*/  FADD.FTZ R5, R46.reuse, R5 ;  /* 0x000000052e057221 */ /* 0x044fe20000010000 */
[----:B------:R-:W-:-:S05]  /*3820*/  F2FP.BF16.F32.PACK_AB R39, R46, R39 ;  /* 0x000000272e27723e */ /* 0x000fca00000010ff */
[----:B------:R0:W-:Y:S01]  /*3830*/  STSM.16.M88.4 [R22], R36 ;  /* 0x0000002416007844 */ /* 0x0001e20000000200 */
[----:B------:R-:W2:Y:S01]  /*3840*/  MUFU.EX2 R73, R73 ;  /* 0x0000004900497308 */ /* 0x000ea20000000800 */
[----:B---3--:R-:W-:-:S07]  /*3850*/  FADD.FTZ R0, R72, R7 ;  /* 0x0000000748007221 */ /* 0x008fce0000010000 */
[----:B------:R-:W3:Y:S01]  /*3860*/  MUFU.EX2 R76, R76 ;  /* 0x0000004c004c7308 */ /* 0x000ee20000000800 */
[----:B-1----:R-:W-:-:S07]  /*3870*/  FADD.FTZ R2, R54, R5 ;  /* 0x0000000536027221 */ /* 0x002fce0000010000 */
[----:B------:R-:W1:Y:S01]  /*3880*/  MUFU.EX2 R55, R55 ;  /* 0x0000003700377308 */ /* 0x000e620000000800 */
[C---:B--2---:R-:W-:Y:S01]  /*3890*/  FADD.FTZ R5, R73.reuse, R0 ;  /* 0x0000000049057221 */ /* 0x044fe20000010000 */
[----:B------:R-:W-:-:S06]  /*38a0*/  F2FP.BF16.F32.PACK_AB R48, R73, R72 ;  /* 0x000000484930723e */ /* 0x000fcc00000010ff */
[----:B------:R-:W2:Y:S01]  /*38b0*/  MUFU.EX2 R77, R77 ;  /* 0x0000004d004d7308 */ /* 0x000ea20000000800 */
[----:B---3--:R-:W-:-:S07]  /*38c0*/  FADD.FTZ R0, R76, R5 ;  /* 0x000000054c007221 */ /* 0x008fce0000010000 */
[----:B------:R-:W3:Y:S01]  /*38d0*/  MUFU.EX2 R51, R51 ;  /* 0x0000003300337308 */ /* 0x000ee20000000800 */
[C---:B-1----:R-:W-:Y:S01]  /*38e0*/  FADD.FTZ R2, R55.reuse, R2 ;  /* 0x0000000237027221 */ /* 0x042fe20000010000 */
[----:B------:R-:W-:-:S06]  /*38f0*/  F2FP.BF16.F32.PACK_AB R49, R55, R54 ;  /* 0x000000363731723e */ /* 0x000fcc00000010ff */
[----:B------:R-:W1:Y:S01]  /*3900*/  MUFU.EX2 R80, R80 ;  /* 0x0000005000507308 */ /* 0x000e620000000800 */
[C---:B--2---:R-:W-:Y:S01]  /*3910*/  FADD.FTZ R7, R77.reuse, R0 ;  /* 0x000000004d077221 */ /* 0x044fe20000010000 */
[----:B------:R-:W-:-:S06]  /*3920*/  F2FP.BF16.F32.PACK_AB R50, R77, R76 ;  /* 0x0000004c4d32723e */ /* 0x000fcc00000010ff */
[----:B------:R-:W2:Y:S01]  /*3930*/  MUFU.EX2 R58, R58 ;  /* 0x0000003a003a7308 */ /* 0x000ea20000000800 */
[----:B---3--:R-:W-:-:S07]  /*3940*/  FADD.FTZ R5, R51, R2 ;  /* 0x0000000233057221 */ /* 0x008fce0000010000 */
[----:B------:R-:W3:Y:S01]  /*3950*/  MUFU.EX2 R81, R81 ;  /* 0x0000005100517308 */ /* 0x000ee20000000800 */
[----:B-1----:R-:W-:-:S07]  /*3960*/  FADD.FTZ R2, R80, R7 ;  /* 0x0000000750027221 */ /* 0x002fce0000010000 */
[----:B------:R-:W1:Y:S01]  /*3970*/  MUFU.EX2 R59, R59 ;  /* 0x0000003b003b7308 */ /* 0x000e620000000800 */
[C---:B--2---:R-:W-:Y:S01]  /*3980*/  F2FP.BF16.F32.PACK_AB R51, R58.reuse, R51 ;  /* 0x000000333a33723e */ /* 0x044fe200000010ff */
[----:B------:R-:W-:-:S04]  /*3990*/  FADD.FTZ R0, R58, R5 ;  /* 0x000000053a007221 */ /* 0x000fc80000010000 */
[----:B------:R0:W-:Y:S02]  /*39a0*/  STSM.16.M88.4 [R18+0x6000], R48 ;  /* 0x0060003012007844 */ /* 0x0001e40000000200 */
[----:B------:R-:W2:Y:S01]  /*39b0*/  MUFU.EX2 R62, R62 ;  /* 0x0000003e003e7308 */ /* 0x000ea20000000800 */
[C---:B---3--:R-:W-:Y:S01]  /*39c0*/  FADD.FTZ R7, R81.reuse, R2 ;  /* 0x0000000251077221 */ /* 0x048fe20000010000 */
[----:B------:R-:W-:-:S06]  /*39d0*/  F2FP.BF16.F32.PACK_AB R80, R81, R80 ;  /* 0x000000505150723e */ /* 0x000fcc00000010ff */
[----:B------:R-:W-:Y:S01]  /*39e0*/  MUFU.EX2 R63, R63 ;  /* 0x0000003f003f7308 */ /* 0x000fe20000000800 */
[----:B-1----:R-:W-:-:S07]  /*39f0*/  FADD.FTZ R5, R59, R0 ;  /* 0x000000003b057221 */ /* 0x002fce0000010000 */
[----:B------:R-:W1:Y:S01]  /*3a00*/  MUFU.EX2 R66, R66 ;  /* 0x0000004200427308 */ /* 0x000e620000000800 */
[C---:B--2---:R-:W-:Y:S01]  /*3a10*/  F2FP.BF16.F32.PACK_AB R81, R62.reuse, R59 ;  /* 0x0000003b3e51723e */ /* 0x044fe200000010ff */
[----:B------:R-:W-:-:S06]  /*3a20*/  FADD.FTZ R0, R62, R5 ;  /* 0x000000053e007221 */ /* 0x000fcc0000010000 */
[----:B------:R-:W2:Y:S08]  /*3a30*/  MUFU.EX2 R84, R84 ;  /* 0x0000005400547308 */ /* 0x000eb00000000800 */
[----:B------:R-:W3:Y:S01]  /*3a40*/  MUFU.EX2 R67, R67 ;  /* 0x0000004300437308 */ /* 0x000ee20000000800 */
[----:B-1----:R-:W-:Y:S01]  /*3a50*/  F2FP.BF16.F32.PACK_AB R83, R66, R63 ;  /* 0x0000003f4253723e */ /* 0x002fe200000010ff */
[----:B------:R-:W-:-:S04]  /*3a60*/  FADD.FTZ R63, R63, R0 ;  /* 0x000000003f3f7221 */ /* 0x000fc80000010000 */
[----:B------:R-:W-:Y:S01]  /*3a70*/  FADD.FTZ R0, R66, R63 ;  /* 0x0000003f42007221 */ /* 0x000fe20000010000 */
[----:B--2---:R-:W-:Y:S01]  /*3a80*/  FADD.FTZ R2, R84, R7 ;  /* 0x0000000754027221 */ /* 0x004fe20000010000 */
[----:B---3--:R-:W-:-:S03]  /*3a90*/  F2FP.BF16.F32.PACK_AB R82, R67, R84 ;  /* 0x000000544352723e */ /* 0x008fc600000010ff */
[----:B------:R-:W-:Y:S02]  /*3aa0*/  FADD.FTZ R2, R67, R2 ;  /* 0x0000000243027221 */ /* 0x000fe40000010000 */
[----:B------:R0:W-:Y:S01]  /*3ab0*/  STSM.16.M88.4 [R17+0x6000], R80 ;  /* 0x0060005011007844 */ /* 0x0001e20000000200 */
[----:B------:R1:W-:Y:S06]  /*3ac0*/  MEMBAR.ALL.CTA ;  /* 0x0000000000007992 */ /* 0x0003ec0000008000 */
[----:B-1----:R-:W1:Y:S02]  /*3ad0*/  FENCE.VIEW.ASYNC.S ;  /* 0x00000000000073c6 */ /* 0x002e640000000000 */
[----:B-1----:R-:W-:Y:S01]  /*3ae0*/  NOP ;  /* 0x0000000000007918 */ /* 0x002fe20000000000 */
[----:B------:R-:W-:Y:S05]  /*3af0*/  @!P1 BRA `(.L_x_1877) ;  /* 0x0000002800b09947 */ /* 0x000fea0003800000 */
[----:B------:R-:W-:Y:S01]  /*3b00*/  IMAD.MOV.U32 R6, RZ, RZ, R3 ;  /* 0x000000ffff067224 */ /* 0x000fe200078e0003 */
[----:B------:R-:W-:Y:S01]  /*3b10*/  UMOV UR28, UR45 ;  /* 0x0000002d001c7c82 */ /* 0x000fe20008000000 */
[----:B------:R-:W-:Y:S01]  /*3b20*/  IMAD.MOV.U32 R5, RZ, RZ, R4 ;  /* 0x000000ffff057224 */ /* 0x000fe200078e0004 */
[----:B------:R-:W-:Y:S01]  /*3b30*/  UMOV UR52, UR44 ;  /* 0x0000002c00347c82 */ /* 0x000fe20008000000 */
[----:B------:R-:W-:Y:S01]  /*3b40*/  IMAD.MOV.U32 R135, RZ, RZ, RZ ;  /* 0x000000ffff877224 */ /* 0x000fe200078e00ff */
[----:B------:R-:W-:Y:S01]  /*3b50*/  ULDC UR34, c[0x0][0x288] ;  /* 0x0000a20000227ab9 */ /* 0x000fe20000000800 */
[----:B------:R-:W-:-:S05]  /*3b60*/  ULDC UR33, c[0x0][0x988] ;  /* 0x0002620000217ab9 */ /* 0x000fca0000000800 */
.L_x_1888:
[----:B------:R-:W-:Y:S01]  /*3b70*/  ISETP.NE.AND P2, PT, RZ, UR37, PT ;  /* 0x00000025ff007c0c */ /* 0x000fe2000bf45270 */
[----:B------:R-:W-:-:S04]  /*3b80*/  UISETP.NE.AND UP0, UPT, UR52, 0x1, UPT ;  /* 0x000000013400788c */ /* 0x000fc8000bf05270 */
[----:B------:R-:W-:-:S04]  /*3b90*/  USEL UR45, URZ, 0x1, UP0 ;  /* 0x000000013f2d7887 */ /* 0x000fc80008000000 */
[----:B------:R-:W-:-:S04]  /*3ba0*/  ULOP3.LUT UR45, UR28, UR45, URZ, 0x3c, !UPT ;  /* 0x0000002d1c2d7292 */ /* 0x000fc8000f8e3c3f */
[----:B------:R-:W-:Y:S08]  /*3bb0*/  @P2 BRA `(.L_x_1878) ;  /* 0x0000000000382947 */ /* 0x000ff00003800000 */
[----:B------:R-:W-:Y:S05]  /*3bc0*/  @!P0 BRA `(.L_x_1879) ;  /* 0x0000000000048947 */ /* 0x000fea0003800000 */
[----:B------:R-:W-:Y:S01]  /*3bd0*/  BPT.TRAP 0x1 ;  /* 0x000000040000795c */ /* 0x000fe20000300000 */
.L_x_1879:
        /* <DEDUP_REMOVED lines=9> */
.L_x_1880:
[----:B--2---:R-:W-:Y:S05]  /*3c70*/  @P1 BRA `(.L_x_1878) ;  /* 0x0000000000081947 */ /* 0x004fea0003800000 */
[----:B------:R-:W2:Y:S02]  /*3c80*/  SYNCS.PHASECHK.TRANS64.TRYWAIT P1, [UR6+0x2d830], R3 ;  /* 0x02d83003ff0075a7 */ /* 0x000ea40008020146 */
[----:B--2---:R-:W-:Y:S05]  /*3c90*/  @!P1 BRA `(.L_x_1881) ;  /* 0x000000ac00bc9947 */ /* 0x004fea0003800000 */
.L_x_1878:
        /* <DEDUP_REMOVED lines=17> */
[----:B-1----:R-:W-:-:S05]  /*3db0*/  VIADD R3, R4, 0x8 ;  /* 0x0000000804037836 */ /* 0x002fca0000000000 */
        /* <DEDUP_REMOVED lines=22> */
.L_x_1883:
[----:B------:R-:W-:Y:S01]  /*3f20*/  ULEA UR6, UR52, UR40, 0x3 ;  /* 0x0000002834067291 */ /* 0x000fe2000f8e183f */
[----:B------:R-:W-:-:S05]  /*3f30*/  IMAD.U32 R3, RZ, RZ, UR28 ;  /* 0x0000001cff037e24 */ /* 0x000fca000f8e00ff */
[----:B------:R-:W-:-:S04]  /*3f40*/  SHF.L.U32 R3, R3, 0x1f, RZ ;  /* 0x0000001f03037819 */ /* 0x000fc800000006ff */
[----:B------:R0:W1:Y:S01]  /*3f50*/  SYNCS.PHASECHK.TRANS64.TRYWAIT P1, [UR6+0x2d850], R3 ;  /* 0x02d85003ff0075a7 */ /* 0x0000620008020146 */
[----:B------:R-:W-:Y:S05]  /*3f60*/  @!P0 BRA `(.L_x_1884) ;  /* 0x0000000000048947 */ /* 0x000fea0003800000 */
[----:B------:R-:W-:Y:S01]  /*3f70*/  BPT.TRAP 0x1 ;  /* 0x000000040000795c */ /* 0x000fe20000300000 */
.L_x_1884:
[----:B-1----:R-:W-:Y:S05]  /*3f80*/  @P1 BRA `(.L_x_1882) ;  /* 0x0000000000081947 */ /* 0x002fea0003800000 */
[----:B------:R-:W1:Y:S02]  /*3f90*/  SYNCS.PHASECHK.TRANS64.TRYWAIT P1, [UR6+0x2d850], R3 ;  /* 0x02d85003ff0075a7 */ /* 0x000e640008020146 */
[----:B-1----:R-:W-:Y:S05]  /*3fa0*/  @!P1 BRA `(.L_x_1885) ;  /* 0x000000ac00109947 */ /* 0x002fea0003800000 */
.L_x_1882:
        /* <DEDUP_REMOVED lines=70> */
.L_x_1886:
[----:B------:R-:W-:Y:S01]  /*4410*/  UISETP.NE.AND UP0, UPT, UR49, URZ, UPT ;  /* 0x0000003f3100728c */ /* 0x000fe2000bf05270 */
[----:B------:R-:W-:Y:S01]  /*4420*/  VIADD R4, R136, UR39 ;  /* 0x0000002788047c36 */ /* 0x000fe20008000000 */
[----:B------:R-:W1:Y:S01]  /*4430*/  LDC R10, c[0x0][0x2f0] ;  /* 0x0000bc00ff0a7b82 */ /* 0x000e620000000800 */
[----:B------:R-:W-:-:S03]  /*4440*/  IMAD.MOV.U32 R12, RZ, RZ, -0x2 ;  /* 0xfffffffeff0c7424 */ /* 0x000fc600078e00ff */
[----:B------:R-:W-:Y:S02]  /*4450*/  PLOP3.LUT P1, PT, PT, PT, UP0, 0x80, 0x0 ;  /* 0x000000000000781c */ /* 0x000fe40003f2f008 */
[----:B------:R-:W-:-:S03]  /*4460*/  PLOP3.LUT P2, PT, PT, PT, UP0, 0x80, 0x0 ;  /* 0x000000000000781c */ /* 0x000fc60003f4f008 */
[----:B------:R-:W-:-:S08]  /*4470*/  @UP0 ULDC UR6, c[0x0][0x44c] ;  /* 0x0001130000060ab9 */ /* 0x000fd00000000800 */
[----:B0-----:R-:W-:Y:S01]  /*4480*/  @P1 IMAD.HI.U32 R3, R4, UR6, RZ ;  /* 0x0000000604031c27 */ /* 0x001fe2000f8e00ff */
[----:B------:R-:W-:-:S04]  /*4490*/  @UP0 ULDC UR6, c[0x0][0x450] ;  /* 0x0001140000060ab9 */ /* 0x000fc80000000800 */
[----:B------:R-:W-:Y:S01]  /*44a0*/  @P2 SHF.R.U32.HI R4, RZ, UR6, R3 ;  /* 0x00000006ff042c19 */ /* 0x000fe20008011603 */
[----:B------:R-:W-:Y:S02]  /*44b0*/  UMOV UR6, 0xffffff80 ;  /* 0xffffff8000067882 */ /* 0x000fe40000000000 */
[----:B------:R-:W-:Y:S02]  /*44c0*/  UIMAD UR6, UR53, UR6, 0x1 ;  /* 0x00000001350674a4 */ /* 0x000fe4000f8e0206 */
[----:B------:R-:W0:Y:S04]  /*44d0*/  SHFL.IDX PT, R8, R4, RZ, 0x1c1f ;  /* 0x001c1fff04087589 */ /* 0x000e2800000e0000 */
[----:B------:R-:W-:Y:S01]  /*44e0*/  IMAD R3, R23, R12, UR6 ;  /* 0x0000000617037e24 */ /* 0x000fe2000f8e020c */
[----:B------:R-:W-:-:S03]  /*44f0*/  ULEA UR6, UR44, UR40, 0x3 ;  /* 0x000000282c067291 */ /* 0x000fc6000f8e183f */
[----:B-1----:R-:W-:Y:S01]  /*4500*/  IMAD R3, R10, UR48, R3 ;  /* 0x000000300a037c24 */ /* 0x002fe2000f8e0203 */
[----:B------:R-:W-:Y:S01]  /*4510*/  UIADD3 UR6, UR6, 0x2d840, URZ ;  /* 0x0002d84006067890 */ /* 0x000fe2000fffe03f */
[----:B------:R-:W1:Y:S03]  /*4520*/  SHFL.IDX PT, R10, R4, 0x1, 0x1c1f ;  /* 0x003c1f00040a7f89 */ /* 0x000e6600000e0000 */
[----:B------:R-:W-:-:S09]  /*4530*/  UPRMT UR6, UR41, 0x654, UR6 ;  /* 0x0000065429067896 */ /* 0x000fd20008000006 */
[----:B------:R-:W-:Y:S01]  /*4540*/  SYNCS.ARRIVE.TRANS64.RED.A1T0 RZ, [UR6], RZ ;  /* 0x000000ffffff79a7 */ /* 0x000fe20008100406 */
[----:B0-----:R-:W-:-:S04]  /*4550*/  IADD3 R7, R8, -UR34, R3 ;  /* 0x8000002208077c10 */ /* 0x001fc8000fffe003 */
[C---:B------:R-:W-:Y:S02]  /*4560*/  ISETP.GT.AND P1, PT, R7.reuse, RZ, PT ;  /* 0x000000ff0700720c */ /* 0x040fe40003f24270 */
[C---:B------:R-:W-:Y:S02]  /*4570*/  ISETP.GT.AND P2, PT, R7.reuse, 0x1, PT ;  /* 0x000000010700780c */ /* 0x040fe40003f44270 */
[----:B------:R-:W-:Y:S02]  /*4580*/  FSEL R24, R24, -INF , P1 ;  /* 0xff80000018187808 */ /* 0x000fe40000800000 */
        /* <DEDUP_REMOVED lines=90> */
[----:B------:R-:W-:Y:S02]  /*4b30*/  FSEL R85, R85, -INF , P2 ;  /* 0xff80000055557808 */ /* 0x000fe40001000000 */
[----:B------:R-:W-:Y:S02]  /*4b40*/  FMNMX.FTZ R8, R84, R7, !PT ;  /* 0x0000000754087209 */ /* 0x000fe40007810000 */
[----:B-1----:R-:W-:-:S02]  /*4b50*/  IADD3 R3, R10, -UR34, R3 ;  /* 0x800000220a037c10 */ /* 0x002fc4000fffe003 */
[----:B------:R-:W-:Y:S02]  /*4b60*/  FMNMX.FTZ R9, R85, R8, !PT ;  /* 0x0000000855097209 */ /* 0x000fe40007810000 */
[C---:B------:R-:W-:Y:S02]  /*4b70*/  ISETP.GT.AND P2, PT, R3.reuse, RZ, PT ;  /* 0x000000ff0300720c */ /* 0x040fe40003f44270 */
[C---:B------:R-:W-:Y:S01]  /*4b80*/  ISETP.GT.AND P3, PT, R3.reuse, 0x1, PT ;  /* 0x000000010300780c */ /* 0x040fe20003f64270 */
[----:B------:R-:W0:Y:S01]  /*4b90*/  SHFL.BFLY PT, R8, R9, 0x2, 0x1f ;  /* 0x0c401f0009087f89 */ /* 0x000e2200000e0000 */
[----:B------:R-:W-:Y:S02]  /*4ba0*/  FSEL R26, R26, -INF , P2 ;  /* 0xff8000001a1a7808 */ /* 0x000fe40001000000 */
[----:B------:R-:W-:Y:S02]  /*4bb0*/  ISETP.GT.AND P2, PT, R3, 0x8, PT ;  /* 0x000000080300780c */ /* 0x000fe40003f44270 */
[----:B------:R-:W-:-:S02]  /*4bc0*/  FSEL R27, R27, -INF , P3 ;  /* 0xff8000001b1b7808 */ /* 0x000fc40001800000 */
[----:B------:R-:W-:Y:S02]  /*4bd0*/  FMNMX.FTZ R12, R26, R6, !PT ;  /* 0x000000061a0c7209 */ /* 0x000fe40007810000 */
[----:B------:R-:W-:Y:S02]  /*4be0*/  ISETP.GT.AND P3, PT, R3, 0x9, PT ;  /* 0x000000090300780c */ /* 0x000fe40003f64270 */
[----:B------:R-:W-:Y:S02]  /*4bf0*/  FSEL R30, R30, -INF , P2 ;  /* 0xff8000001e1e7808 */ /* 0x000fe40001000000 */
[----:B------:R-:W-:Y:S02]  /*4c00*/  FMNMX.FTZ R13, R27, R12, !PT ;  /* 0x0000000c1b0d7209 */ /* 0x000fe40007810000 */
[----:B------:R-:W-:Y:S02]  /*4c10*/  ISETP.GT.AND P2, PT, R3, 0x10, PT ;  /* 0x000000100300780c */ /* 0x000fe40003f44270 */
[----:B------:R-:W-:-:S02]  /*4c20*/  FSEL R31, R31, -INF , P3 ;  /* 0xff8000001f1f7808 */ /* 0x000fc40001800000 */
[----:B------:R-:W-:Y:S02]  /*4c30*/  FMNMX.FTZ R12, R30, R13, !PT ;  /* 0x0000000d1e0c7209 */ /* 0x000fe40007810000 */
[----:B------:R-:W-:Y:S02]  /*4c40*/  ISETP.GT.AND P3, PT, R3, 0x11, PT ;  /* 0x000000110300780c */ /* 0x000fe40003f64270 */
[----:B------:R-:W-:Y:S02]  /*4c50*/  FSEL R34, R34, -INF , P2 ;  /* 0xff80000022227808 */ /* 0x000fe40001000000 */
[----:B0-----:R-:W-:Y:S02]  /*4c60*/  FMNMX.FTZ R11, R9, R8, !PT ;  /* 0x00000008090b7209 */ /* 0x001fe40007810000 */
[----:B------:R-:W-:Y:S02]  /*4c70*/  FMNMX.FTZ R13, R31, R12, !PT ;  /* 0x0000000c1f0d7209 */ /* 0x000fe40007810000 */
[----:B------:R-:W-:Y:S01]  /*4c80*/  ISETP.GT.AND P2, PT, R3, 0x18, PT ;  /* 0x000000180300780c */ /* 0x000fe20003f44270 */
[----:B------:R-:W0:Y:S01]  /*4c90*/  SHFL.BFLY PT, R8, R11, 0x1, 0x1f ;  /* 0x0c201f000b087f89 */ /* 0x000e2200000e0000 */
        /* <DEDUP_REMOVED lines=10> */
[----:B------:R-:W-:Y:S02]  /*4d40*/  FMNMX.FTZ R15, R39, R14, !PT ;  /* 0x0000000e270f7209 */ /* 0x000fe40007810000 */
[----:B------:R-:W-:Y:S02]  /*4d50*/  ISETP.GT.AND P2, PT, R3, 0x28, PT ;  /* 0x000000280300780c */ /* 0x000fe40003f44270 */
[----:B0-----:R-:W-:-:S02]  /*4d60*/  FMNMX.FTZ R4, R11, R8, !PT ;  /* 0x000000080b047209 */ /* 0x001fc40007810000 */
[----:B------:R-:W-:Y:S02]  /*4d70*/  FSEL R43, R43, -INF , P3 ;  /* 0xff8000002b2b7808 */ /* 0x000fe40001800000 */
[----:B------:R-:W-:Y:S01]  /*4d80*/  FMNMX.FTZ R20, R42, R15, !PT ;  /* 0x0000000f2a147209 */ /* 0x000fe20007810000 */
[----:B------:R-:W-:Y:S01]  /*4d90*/  FMUL.FTZ R7, R4, UR33 ;  /* 0x0000002104077c20 */ /* 0x000fe20008410000 */
[----:B------:R-:W-:Y:S02]  /*4da0*/  ISETP.GT.AND P3, PT, R3, 0x29, PT ;  /* 0x000000290300780c */ /* 0x000fe40003f64270 */
[----:B------:R-:W-:Y:S02]  /*4db0*/  FSEL R46, R46, -INF , P2 ;  /* 0xff8000002e2e7808 */ /* 0x000fe40001000000 */
[----:B------:R-:W-:Y:S02]  /*4dc0*/  FMNMX.FTZ R21, R43, R20, !PT ;  /* 0x000000142b157209 */ /* 0x000fe40007810000 */
[----:B------:R-:W-:-:S02]  /*4dd0*/  FSETP.NEU.FTZ.AND P1, PT, R4, -INF , PT ;  /* 0xff8000000400780b */ /* 0x000fc40003f3d000 */
[----:B------:R-:W-:Y:S02]  /*4de0*/  ISETP.GT.AND P2, PT, R3, 0x30, PT ;  /* 0x000000300300780c */ /* 0x000fe40003f44270 */
[----:B------:R-:W-:Y:S02]  /*4df0*/  FSEL R47, R47, -INF , P3 ;  /* 0xff8000002f2f7808 */ /* 0x000fe40001800000 */
[----:B------:R-:W-:Y:S02]  /*4e00*/  FMNMX.FTZ R20, R46, R21, !PT ;  /* 0x000000152e147209 */ /* 0x000fe40007810000 */
[----:B------:R-:W-:Y:S02]  /*4e10*/  FSEL R7, R7, RZ, P1 ;  /* 0x000000ff07077208 */ /* 0x000fe40000800000 */
[----:B------:R-:W-:Y:S02]  /*4e20*/  ISETP.GT.AND P3, PT, R3, 0x31, PT ;  /* 0x000000310300780c */ /* 0x000fe40003f64270 */
[----:B------:R-:W-:Y:S01]  /*4e30*/  FSEL R50, R50, -INF , P2 ;  /* 0xff80000032327808 */ /* 0x000fe20001000000 */
[--C-:B------:R-:W-:Y:S01]  /*4e40*/  FFMA.FTZ R8, R24, UR33, -R7.reuse ;  /* 0x0000002118087c23 */ /* 0x100fe20008010807 */
[----:B------:R-:W-:Y:S01]  /*4e50*/  FMNMX.FTZ R21, R47, R20, !PT ;  /* 0x000000142f157209 */ /* 0x000fe20007810000 */
[--C-:B------:R-:W-:Y:S01]  /*4e60*/  FFMA.FTZ R9, R25, UR33, -R7.reuse ;  /* 0x0000002119097c23 */ /* 0x100fe20008010807 */
[----:B------:R-:W-:Y:S01]  /*4e70*/  ISETP.GT.AND P2, PT, R3, 0x38, PT ;  /* 0x000000380300780c */ /* 0x000fe20003f44270 */
[--C-:B------:R-:W-:Y:S01]  /*4e80*/  FFMA.FTZ R10, R28, UR33, -R7.reuse ;  /* 0x000000211c0a7c23 */ /* 0x100fe20008010807 */
[----:B------:R-:W-:Y:S01]  /*4e90*/  FSEL R51, R51, -INF , P3 ;  /* 0xff80000033337808 */ /* 0x000fe20001800000 */
[--C-:B------:R-:W-:Y:S01]  /*4ea0*/  FFMA.FTZ R11, R29, UR33, -R7.reuse ;  /* 0x000000211d0b7c23 */ /* 0x100fe20008010807 */
[----:B------:R-:W-:Y:S01]  /*4eb0*/  FMNMX.FTZ R24, R50, R21, !PT ;  /* 0x0000001532187209 */ /* 0x000fe20007810000 */
[--C-:B------:R-:W-:Y:S01]  /*4ec0*/  FFMA.FTZ R32, R32, UR33, -R7.reuse ;  /* 0x0000002120207c23 */ /* 0x100fe20008010807 */
[----:B------:R-:W-:Y:S01]  /*4ed0*/  ISETP.GT.AND P3, PT, R3, 0x39, PT ;  /* 0x000000390300780c */ /* 0x000fe20003f64270 */
[--C-:B------:R-:W-:Y:S01]  /*4ee0*/  FFMA.FTZ R13, R33, UR33, -R7.reuse ;  /* 0x00000021210d7c23 */ /* 0x100fe20008010807 */
[----:B------:R-:W-:Y:S01]  /*4ef0*/  FSEL R54, R54, -INF , P2 ;  /* 0xff80000036367808 */ /* 0x000fe20001000000 */
[----:B------:R0:W-:Y:S01]  /*4f00*/  MUFU.EX2 R12, R32 ;  /* 0x00000020000c7308 */ /* 0x0001e20000000800 */
[----:B------:R-:W-:Y:S01]  /*4f10*/  FMNMX.FTZ R25, R51, R24, !PT ;  /* 0x0000001833197209 */ /* 0x000fe20007810000 */
[--C-:B------:R-:W-:Y:S01]  /*4f20*/  FFMA.FTZ R36, R36, UR33, -R7.reuse ;  /* 0x0000002124247c23 */ /* 0x100fe20008010807 */
[----:B------:R-:W-:Y:S01]  /*4f30*/  ISETP.GT.AND P2, PT, R3, 0x40, PT ;  /* 0x000000400300780c */ /* 0x000fe20003f44270 */
[--C-:B------:R-:W-:Y:S01]  /*4f40*/  FFMA.FTZ R15, R37, UR33, -R7.reuse ;  /* 0x00000021250f7c23 */ /* 0x100fe20008010807 */
[----:B------:R-:W-:Y:S01]  /*4f50*/  FSEL R55, R55, -INF , P3 ;  /* 0xff80000037377808 */ /* 0x000fe20001800000 */
[--C-:B------:R-:W-:Y:S01]  /*4f60*/  FFMA.FTZ R40, R40, UR33, -R7.reuse ;  /* 0x0000002128287c23 */ /* 0x100fe20008010807 */
[----:B------:R-:W-:Y:S01]  /*4f70*/  FMNMX.FTZ R24, R54, R25, !PT ;  /* 0x0000001936187209 */ /* 0x000fe20007810000 */
[----:B------:R1:W-:Y:S01]  /*4f80*/  MUFU.EX2 R14, R36 ;  /* 0x00000024000e7308 */ /* 0x0003e20000000800 */
[----:B------:R-:W-:Y:S01]  /*4f90*/  ISETP.GT.AND P3, PT, R3, 0x41, PT ;  /* 0x000000410300780c */ /* 0x000fe20003f64270 */
[--C-:B------:R-:W-:Y:S01]  /*4fa0*/  FFMA.FTZ R44, R44, UR33, -R7.reuse ;  /* 0x000000212c2c7c23 */ /* 0x100fe20008010807 */
[----:B------:R-:W-:Y:S01]  /*4fb0*/  FSEL R58, R58, -INF , P2 ;  /* 0xff8000003a3a7808 */ /* 0x000fe20001000000 */
[--C-:B------:R-:W-:Y:S01]  /*4fc0*/  FFMA.FTZ R56, R56, UR33, -R7.reuse ;  /* 0x0000002138387c23 */ /* 0x100fe20008010807 */
[----:B------:R-:W-:Y:S01]  /*4fd0*/  FMNMX.FTZ R25, R55, R24, !PT ;  /* 0x0000001837197209 */ /* 0x000fe20007810000 */
[--C-:B------:R-:W-:Y:S01]  /*4fe0*/  FFMA.FTZ R60, R60, UR33, -R7.reuse ;  /* 0x000000213c3c7c23 */ /* 0x100fe20008010807 */
[----:B------:R-:W-:Y:S01]  /*4ff0*/  ISETP.GT.AND P2, PT, R3, 0x48, PT ;  /* 0x000000480300780c */ /* 0x000fe20003f44270 */
[----:B------:R-:W-:Y:S01]  /*5000*/  MUFU.EX2 R20, R40 ;  /* 0x0000002800147308 */ /* 0x000fe20000000800 */
[----:B------:R-:W-:Y:S01]  /*5010*/  FSEL R59, R59, -INF , P3 ;  /* 0xff8000003b3b7808 */ /* 0x000fe20001800000 */
[--C-:B------:R-:W-:Y:S01]  /*5020*/  FFMA.FTZ R21, R41, UR33, -R7.reuse ;  /* 0x0000002129157c23 */ /* 0x100fe20008010807 */
[----:B------:R-:W-:Y:S01]  /*5030*/  FMNMX.FTZ R28, R58, R25, !PT ;  /* 0x000000193a1c7209 */ /* 0x000fe20007810000 */
[--C-:B------:R-:W-:Y:S01]  /*5040*/  FFMA.FTZ R41, R61, UR33, -R7.reuse ;  /* 0x000000213d297c23 */ /* 0x100fe20008010807 */
[----:B------:R-:W-:Y:S01]  /*5050*/  ISETP.GT.AND P3, PT, R3, 0x49, PT ;  /* 0x000000490300780c */ /* 0x000fe20003f64270 */
[--C-:B------:R-:W-:Y:S01]  /*5060*/  FFMA.FTZ R61, R77, UR33, -R7.reuse ;  /* 0x000000214d3d7c23 */ /* 0x100fe20008010807 */
[----:B------:R-:W-:Y:S01]  /*5070*/  FSEL R62, R62, -INF , P2 ;  /* 0xff8000003e3e7808 */ /* 0x000fe20001000000 */
[----:B------:R-:W-:Y:S01]  /*5080*/  MUFU.EX2 R24, R44 ;  /* 0x0000002c00187308 */ /* 0x000fe20000000800 */
[----:B------:R-:W-:Y:S01]  /*5090*/  FMNMX.FTZ R29, R59, R28, !PT ;  /* 0x0000001c3b1d7209 */ /* 0x000fe20007810000 */
[--C-:B------:R-:W-:Y:S01]  /*50a0*/  FFMA.FTZ R52, R52, UR33, -R7.reuse ;  /* 0x0000002134347c23 */ /* 0x100fe20008010807 */
[----:B------:R-:W-:Y:S01]  /*50b0*/  ISETP.GT.AND P2, PT, R3, 0x50, PT ;  /* 0x000000500300780c */ /* 0x000fe20003f44270 */
[--C-:B------:R-:W-:Y:S01]  /*50c0*/  FFMA.FTZ R25, R45, UR33, -R7.reuse ;  /* 0x000000212d197c23 */ /* 0x100fe20008010807 */
[----:B------:R-:W-:Y:S01]  /*50d0*/  FSEL R63, R63, -INF , P3 ;  /* 0xff8000003f3f7808 */ /* 0x000fe20001800000 */
[----:B------:R-:W-:Y:S01]  /*50e0*/  FFMA.FTZ R48, R48, UR33, -R7 ;  /* 0x0000002130307c23 */ /* 0x000fe20008010807 */
        /* <DEDUP_REMOVED lines=8> */
[----:B0-----:R-:W-:Y:S01]  /*5170*/  FMNMX.FTZ R32, R66, R29, !PT ;  /* 0x0000001d42207209 */ /* 0x001fe20007810000 */
[--C-:B------:R-:W-:Y:S01]  /*5180*/  FFMA.FTZ R29, R49, UR33, -R7.reuse ;  /* 0x00000021311d7c23 */ /* 0x100fe20008010807 */
[----:B------:R-:W-:Y:S01]  /*5190*/  ISETP.GT.AND P3, PT, R3, 0x59, PT ;  /* 0x000000590300780c */ /* 0x000fe20003f64270 */
[--C-:B------:R-:W-:Y:S01]  /*51a0*/  FFMA.FTZ R49, R65, UR33, -R7.reuse ;  /* 0x0000002141317c23 */ /* 0x100fe20008010807 */
[----:B------:R-:W-:Y:S01]  /*51b0*/  FSEL R70, R70, -INF , P2 ;  /* 0xff80000046467808 */ /* 0x000fe20001000000 */
[----:B------:R-:W-:Y:S01]  /*51c0*/  MUFU.EX2 R10, R10 ;  /* 0x0000000a000a7308 */ /* 0x000fe20000000800 */
[----:B------:R-:W-:Y:S01]  /*51d0*/  FMNMX.FTZ R33, R67, R32, !PT ;  /* 0x0000002043217209 */ /* 0x000fe20007810000 */
[----:B------:R-:W-:Y:S01]  /*51e0*/  FFMA.FTZ R65, R81, UR33, -R7 ;  /* 0x0000002151417c23 */ /* 0x000fe20008010807 */
[----:B------:R-:W-:-:S02]  /*51f0*/  ISETP.GT.AND P2, PT, R3, 0x60, PT ;  /* 0x000000600300780c */ /* 0x000fc40003f44270 */
[----:B------:R-:W-:Y:S02]  /*5200*/  FSEL R71, R71, -INF , P3 ;  /* 0xff80000047477808 */ /* 0x000fe40001800000 */
[----:B------:R-:W-:Y:S01]  /*5210*/  FMNMX.FTZ R32, R70, R33, !PT ;  /* 0x0000002146207209 */ /* 0x000fe20007810000 */
[----:B------:R-:W-:Y:S01]  /*5220*/  MUFU.EX2 R11, R11 ;  /* 0x0000000b000b7308 */ /* 0x000fe20000000800 */
[----:B------:R-:W-:Y:S02]  /*5230*/  ISETP.GT.AND P3, PT, R3, 0x61, PT ;  /* 0x000000610300780c */ /* 0x000fe40003f64270 */
[----:B------:R-:W-:Y:S02]  /*5240*/  FSEL R74, R74, -INF , P2 ;  /* 0xff8000004a4a7808 */ /* 0x000fe40001000000 */
[----:B------:R-:W-:Y:S02]  /*5250*/  FMNMX.FTZ R33, R71, R32, !PT ;  /* 0x0000002047217209 */ /* 0x000fe40007810000 */
[----:B------:R-:W-:Y:S01]  /*5260*/  ISETP.GT.AND P2, PT, R3, 0x68, PT ;  /* 0x000000680300780c */ /* 0x000fe20003f44270 */
[----:B------:R0:W-:Y:S01]  /*5270*/  MUFU.EX2 R32, R52 ;  /* 0x0000003400207308 */ /* 0x0001e20000000800 */
[----:B------:R-:W-:-:S02]  /*5280*/  FSEL R75, R75, -INF , P3 ;  /* 0xff8000004b4b7808 */ /* 0x000fc40001800000 */
[----:B-1----:R-:W-:Y:S01]  /*5290*/  FMNMX.FTZ R36, R74, R33, !PT ;  /* 0x000000214a247209 */ /* 0x002fe20007810000 */
[--C-:B------:R-:W-:Y:S01]  /*52a0*/  FFMA.FTZ R33, R53, UR33, -R7.reuse ;  /* 0x0000002135217c23 */ /* 0x100fe20008010807 */
[----:B------:R-:W-:Y:S01]  /*52b0*/  ISETP.GT.AND P3, PT, R3, 0x69, PT ;  /* 0x000000690300780c */ /* 0x000fe20003f64270 */
[--C-:B------:R-:W-:Y:S01]  /*52c0*/  FFMA.FTZ R53, R69, UR33, -R7.reuse ;  /* 0x0000002145357c23 */ /* 0x100fe20008010807 */
[----:B------:R-:W-:Y:S01]  /*52d0*/  FSEL R78, R78, -INF , P2 ;  /* 0xff8000004e4e7808 */ /* 0x000fe20001000000 */
[----:B------:R-:W-:Y:S01]  /*52e0*/  MUFU.EX2 R13, R13 ;  /* 0x0000000d000d7308 */ /* 0x000fe20000000800 */
[----:B------:R-:W-:Y:S01]  /*52f0*/  FMNMX.FTZ R37, R75, R36, !PT ;  /* 0x000000244b257209 */ /* 0x000fe20007810000 */
[--C-:B0-----:R-:W-:Y:S01]  /*5300*/  FFMA.FTZ R52, R68, UR33, -R7.reuse ;  /* 0x0000002144347c23 */ /* 0x101fe20008010807 */
[----:B------:R-:W-:Y:S01]  /*5310*/  ISETP.GT.AND P2, PT, R3, 0x70, PT ;  /* 0x000000700300780c */ /* 0x000fe20003f44270 */
[----:B------:R-:W-:Y:S01]  /*5320*/  FFMA.FTZ R68, R84, UR33, -R7 ;  /* 0x0000002154447c23 */ /* 0x000fe20008010807 */
[----:B------:R-:W-:-:S02]  /*5330*/  FSEL R79, R79, -INF , P3 ;  /* 0xff8000004f4f7808 */ /* 0x000fc40001800000 */
        /* <DEDUP_REMOVED lines=8> */
[----:B------:R-:W-:Y:S01]  /*53c0*/  FMNMX.FTZ R40, R82, R37, !PT ;  /* 0x0000002552287209 */ /* 0x000fe20007810000 */
[--C-:B------:R-:W-:Y:S01]  /*53d0*/  FFMA.FTZ R37, R57, UR33, -R7.reuse ;  /* 0x0000002139257c23 */ /* 0x100fe20008010807 */
[----:B------:R-:W-:Y:S01]  /*53e0*/  ISETP.GT.AND P3, PT, R3, 0x79, PT ;  /* 0x000000790300780c */ /* 0x000fe20003f64270 */
[--C-:B------:R-:W-:Y:S01]  /*53f0*/  FFMA.FTZ R57, R73, UR33, -R7.reuse ;  /* 0x0000002149397c23 */ /* 0x100fe20008010807 */
[----:B------:R-:W-:Y:S01]  /*5400*/  FSEL R86, R86, -INF , P2 ;  /* 0xff80000056567808 */ /* 0x000fe20001000000 */
[----:B------:R-:W-:Y:S01]  /*5410*/  MUFU.EX2 R21, R21 ;  /* 0x0000001500157308 */ /* 0x000fe20000000800 */
[----:B------:R-:W-:Y:S01]  /*5420*/  FMNMX.FTZ R3, R83, R40, !PT ;  /* 0x0000002853037209 */ /* 0x000fe20007810000 */
[----:B0-----:R-:W-:Y:S01]  /*5430*/  FFMA.FTZ R56, R72, UR33, -R7 ;  /* 0x0000002148387c23 */ /* 0x001fe20008010807 */
[----:B------:R-:W-:Y:S02]  /*5440*/  FSEL R87, R87, -INF , P3 ;  /* 0xff80000057577808 */ /* 0x000fe40001800000 */
[----:B------:R-:W-:-:S03]  /*5450*/  FMNMX.FTZ R40, R86, R3, !PT ;  /* 0x0000000356287209 */ /* 0x000fc60007810000 */
[----:B------:R-:W-:Y:S01]  /*5460*/  MUFU.EX2 R25, R25 ;  /* 0x0000001900197308 */ /* 0x000fe20000000800 */
[----:B------:R-:W-:-:S05]  /*5470*/  FMNMX.FTZ R3, R87, R40, !PT ;  /* 0x0000002857037209 */ /* 0x000fca0007810000 */
[----:B------:R-:W0:Y:S02]  /*5480*/  SHFL.BFLY PT, R44, R3, 0x2, 0x1f ;  /* 0x0c401f00032c7f89 */ /* 0x000e2400000e0000 */
[----:B------:R1:W-:Y:S08]  /*5490*/  MUFU.EX2 R40, R60 ;  /* 0x0000003c00287308 */ /* 0x0003f00000000800 */
[----:B------:R2:W-:Y:S01]  /*54a0*/  MUFU.EX2 R28, R48 ;  /* 0x00000030001c7308 */ /* 0x0005e20000000800 */
[----:B-1----:R-:W-:-:S07]  /*54b0*/  FFMA.FTZ R60, R76, UR33, -R7 ;  /* 0x000000214c3c7c23 */ /* 0x002fce0008010807 */
[----:B------:R-:W-:Y:S01]  /*54c0*/  MUFU.EX2 R29, R29 ;  /* 0x0000001d001d7308 */ /* 0x000fe20000000800 */
[--C-:B--2---:R-:W-:Y:S01]  /*54d0*/  FFMA.FTZ R48, R64, UR33, -R7.reuse ;  /* 0x0000002140307c23 */ /* 0x104fe20008010807 */
[--C-:B------:R-:W-:Y:S01]  /*54e0*/  FFMA.FTZ R64, R80, UR33, -R7.reuse ;  /* 0x0000002150407c23 */ /* 0x100fe20008010807 */
[----:B------:R-:W-:Y:S01]  /*54f0*/  FFMA.FTZ R7, R85, UR33, -R7 ;  /* 0x0000002155077c23 */ /* 0x000fe20008010807 */
[----:B0-----:R-:W-:-:S04]  /*5500*/  FMNMX.FTZ R44, R3, R44, !PT ;  /* 0x0000002c032c7209 */ /* 0x001fc80007810000 */
        /* <DEDUP_REMOVED lines=12> */
[--C-:B------:R-:W-:Y:S01]  /*55d0*/  FFMA.FTZ R31, R34, UR33, -R72.reuse ;  /* 0x00000021221f7c23 */ /* 0x100fe20008010848 */
[--C-:B------:R-:W-:Y:S01]  /*55e0*/  FFMA.FTZ R73, R35, UR33, -R72.reuse ;  /* 0x0000002123497c23 */ /* 0x100fe20008010848 */
[----:B------:R-:W-:Y:S01]  /*55f0*/  FSEL R34, R4, RZ, P1 ;  /* 0x000000ff04227208 */ /* 0x000fe20000800000 */
[--C-:B------:R-:W-:Y:S01]  /*5600*/  FFMA.FTZ R35, R51, UR33, -R72.reuse ;  /* 0x0000002133237c23 */ /* 0x100fe20008010848 */
[----:B------:R-:W-:Y:S01]  /*5610*/  FSEL R51, R3, RZ, P2 ;  /* 0x000000ff03337208 */ /* 0x000fe20001000000 */
[--C-:B------:R-:W-:Y:S01]  /*5620*/  FFMA.FTZ R44, R30, UR33, -R72.reuse ;  /* 0x000000211e2c7c23 */ /* 0x100fe20008010848 */
[--C-:B------:R-:W-:Y:S01]  /*5630*/  FFMA.FTZ R30, R38, UR33, -R72.reuse ;  /* 0x00000021261e7c23 */ /* 0x100fe20008010848 */
[----:B------:R-:W-:Y:S01]  /*5640*/  FADD.FTZ R5, -R34, R5 ;  /* 0x0000000522057221 */ /* 0x000fe20000010100 */
[----:B------:R-:W-:Y:S01]  /*5650*/  FFMA.FTZ R38, R43, UR33, -R72 ;  /* 0x000000212b267c23 */ /* 0x000fe20008010848 */
[----:B------:R-:W-:Y:S01]  /*5660*/  FADD.FTZ R51, -R51, R6 ;  /* 0x0000000633337221 */ /* 0x000fe20000010100 */
[--C-:B------:R-:W-:Y:S01]  /*5670*/  FFMA.FTZ R69, R26, UR33, -R72.reuse ;  /* 0x000000211a457c23 */ /* 0x100fe20008010848 */
[----:B------:R-:W-:Y:S01]  /*5680*/  FMUL.FTZ R43, R5, UR33 ;  /* 0x00000021052b7c20 */ /* 0x000fe20008410000 */
[--C-:B------:R-:W-:Y:S01]  /*5690*/  FFMA.FTZ R77, R27, UR33, -R72.reuse ;  /* 0x000000211b4d7c23 */ /* 0x100fe20008010848 */
[----:B------:R-:W-:Y:S01]  /*56a0*/  FMUL.FTZ R5, R51, UR33 ;  /* 0x0000002133057c20 */ /* 0x000fe20008410000 */
        /* <DEDUP_REMOVED lines=18> */
[----:B------:R-:W-:-:S06]  /*57d0*/  FFMA.FTZ R58, R82, UR33, -R72 ;  /* 0x00000021523a7c23 */ /* 0x000fcc0008010848 */
[----:B------:R-:W1:Y:S01]  /*57e0*/  MUFU.EX2 R5, R5 ;  /* 0x0000000500057308 */ /* 0x000e620000000800 */
[----:B0-----:R-:W-:-:S04]  /*57f0*/  FFMA.FTZ R2, R6, R2, R8 ;  /* 0x0000000206027223 */ /* 0x001fc80000010008 */
[----:B------:R-:W-:-:S03]  /*5800*/  FADD.FTZ R51, R9, R2 ;  /* 0x0000000209337221 */ /* 0x000fc60000010000 */
[----:B------:R-:W0:Y:S08]  /*5810*/  MUFU.EX2 R77, R77 ;  /* 0x0000004d004d7308 */ /* 0x000e300000000800 */
[----:B------:R-:W2:Y:S01]  /*5820*/  MUFU.EX2 R76, R76 ;  /* 0x0000004c004c7308 */ /* 0x000ea20000000800 */
[----:B-1----:R-:W-:-:S07]  /*5830*/  FFMA.FTZ R0, R5, R0, R69 ;  /* 0x0000000005007223 */ /* 0x002fce0000010045 */
[----:B------:R-:W1:Y:S01]  /*5840*/  MUFU.EX2 R31, R31 ;  /* 0x0000001f001f7308 */ /* 0x000e620000000800 */
[----:B0-----:R-:W-:Y:S01]  /*5850*/  FADD.FTZ R55, R77, R0 ;  /* 0x000000004d377221 */ /* 0x001fe20000010000 */
[----:B------:R-:W-:-:S03]  /*5860*/  FADD.FTZ R0, R10, R51 ;  /* 0x000000330a007221 */ /* 0x000fc60000010000 */
[----:B------:R-:W-:Y:S01]  /*5870*/  FADD.FTZ R55, R44, R55 ;  /* 0x000000372c377221 */ /* 0x000fe20000010000 */
[----:B------:R-:W-:Y:S02]  /*5880*/  FADD.FTZ R51, R11, R0 ;  /* 0x000000000b337221 */ /* 0x000fe40000010000 */
[----:B------:R-:W0:Y:S01]  /*5890*/  MUFU.EX2 R73, R73 ;  /* 0x0000004900497308 */ /* 0x000e220000000800 */
[----:B--2---:R-:W-:Y:S01]  /*58a0*/  FADD.FTZ R0, R76, R55 ;  /* 0x000000374c007221 */ /* 0x004fe20000010000 */
[----:B------:R-:W-:-:S04]  /*58b0*/  FADD.FTZ R2, R12, R51 ;  /* 0x000000330c027221 */ /* 0x000fc80000010000 */
[----:B------:R-:W-:Y:S02]  /*58c0*/  FADD.FTZ R51, R13, R2 ;  /* 0x000000020d337221 */ /* 0x000fe40000010000 */
[----:B------:R-:W2:Y:S01]  /*58d0*/  MUFU.EX2 R30, R30 ;  /* 0x0000001e001e7308 */ /* 0x000ea20000000800 */
[----:B-1----:R-:W-:-:S07]  /*58e0*/  FADD.FTZ R0, R31, R0 ;  /* 0x000000001f007221 */ /* 0x002fce0000010000 */
[----:B------:R-:W1:Y:S01]  /*58f0*/  MUFU.EX2 R39, R39 ;  /* 0x0000002700277308 */ /* 0x000e620000000800 */
[----:B0-----:R-:W-:Y:S01]  /*5900*/  FADD.FTZ R55, R73, R0 ;  /* 0x0000000049377221 */ /* 0x001fe20000010000 */
[----:B------:R-:W-:Y:S01]  /*5910*/  FADD.FTZ R0, R14, R51 ;  /* 0x000000330e007221 */ /* 0x000fe20000010000 */
[--C-:B------:R-:W-:Y:S01]  /*5920*/  FFMA.FTZ R51, R70, UR33, -R72.reuse ;  /* 0x0000002146337c23 */ /* 0x100fe20008010848 */
[----:B------:R-:W-:-:S04]  /*5930*/  FFMA.FTZ R70, R86, UR33, -R72 ;  /* 0x0000002156467c23 */ /* 0x000fc80008010848 */
[----:B------:R-:W0:Y:S01]  /*5940*/  MUFU.EX2 R45, R45 ;  /* 0x0000002d002d7308 */ /* 0x000e220000000800 */
[----:B--2---:R-:W-:Y:S01]  /*5950*/  FADD.FTZ R2, R30, R55 ;  /* 0x000000371e027221 */ /* 0x004fe20000010000 */
[----:B------:R-:W-:-:S04]  /*5960*/  FADD.FTZ R55, R15, R0 ;  /* 0x000000000f377221 */ /* 0x000fc80000010000 */
[----:B------:R-:W-:Y:S02]  /*5970*/  FADD.FTZ R0, R20, R55 ;  /* 0x0000003714007221 */ /* 0x000fe40000010000 */
[----:B------:R-:W2:Y:S01]  /*5980*/  MUFU.EX2 R38, R38 ;  /* 0x0000002600267308 */ /* 0x000ea20000000800 */
[----:B-1----:R-:W-:Y:S01]  /*5990*/  FADD.FTZ R2, R39, R2 ;  /* 0x0000000227027221 */ /* 0x002fe20000010000 */
[----:B------:R-:W-:-:S06]  /*59a0*/  FADD.FTZ R59, R21, R0 ;  /* 0x00000000153b7221 */ /* 0x000fcc0000010000 */
[----:B------:R-:W1:Y:S01]  /*59b0*/  MUFU.EX2 R27, R27 ;  /* 0x0000001b001b7308 */ /* 0x000e620000000800 */
[----:B0-----:R-:W-:Y:S01]  /*59c0*/  FADD.FTZ R55, R45, R2 ;  /* 0x000000022d377221 */ /* 0x001fe20000010000 */
[----:B------:R-:W-:-:S06]  /*59d0*/  FADD.FTZ R2, R24, R59 ;  /* 0x0000003b18027221 */ /* 0x000fcc0000010000 */
[----:B------:R-:W0:Y:S01]  /*59e0*/  MUFU.EX2 R47, R47 ;  /* 0x0000002f002f7308 */ /* 0x000e220000000800 */
[----:B--2---:R-:W-:Y:S01]  /*59f0*/  FADD.FTZ R0, R38, R55 ;  /* 0x0000003726007221 */ /* 0x004fe20000010000 */
[----:B------:R-:W-:-:S06]  /*5a00*/  FADD.FTZ R55, R25, R2 ;  /* 0x0000000219377221 */ /* 0x000fcc0000010000 */
[----:B------:R-:W2:Y:S01]  /*5a10*/  MUFU.EX2 R26, R26 ;  /* 0x0000001a001a7308 */ /* 0x000ea20000000800 */
[----:B-1----:R-:W-:-:S07]  /*5a20*/  FADD.FTZ R0, R27, R0 ;  /* 0x000000001b007221 */ /* 0x002fce0000010000 */
[----:B------:R-:W1:Y:S01]  /*5a30*/  MUFU.EX2 R35, R35 ;  /* 0x0000002300237308 */ /* 0x000e620000000800 */
[----:B0-----:R-:W-:Y:S01]  /*5a40*/  FADD.FTZ R59, R47, R0 ;  /* 0x000000002f3b7221 */ /* 0x001fe20000010000 */
[----:B------:R-:W-:-:S04]  /*5a50*/  FADD.FTZ R0, R28, R55 ;  /* 0x000000371c007221 */ /* 0x000fc80000010000 */
[----:B------:R-:W-:Y:S02]  /*5a60*/  FADD.FTZ R55, R29, R0 ;  /* 0x000000001d377221 */ /* 0x000fe40000010000 */
[----:B------:R-:W0:Y:S01]  /*5a70*/  MUFU.EX2 R34, R34 ;  /* 0x0000002200227308 */ /* 0x000e220000000800 */
[----:B--2---:R-:W-:Y:S01]  /*5a80*/  FADD.FTZ R2, R26, R59 ;  /* 0x0000003b1a027221 */ /* 0x004fe20000010000 */
[----:B------:R-:W-:Y:S01]  /*5a90*/  FADD.FTZ R0, R32, R55 ;  /* 0x0000003720007221 */ /* 0x000fe20000010000 */
[----:B------:R-:W-:-:S03]  /*5aa0*/  FFMA.FTZ R55, R78, UR33, -R72 ;  /* 0x000000214e377c23 */ /* 0x000fc60008010848 */
[----:B------:R-:W-:Y:S02]  /*5ab0*/  FADD.FTZ R67, R33, R0 ;  /* 0x0000000021437221 */ /* 0x000fe40000010000 */
        /* <DEDUP_REMOVED lines=10> */
[----:B------:R-:W-:-:S04]  /*5b60*/  FADD.FTZ R0, R48, R71 ;  /* 0x0000004730007221 */ /* 0x000fc80000010000 */
[----:B------:R-:W-:Y:S02]  /*5b70*/  FADD.FTZ R71, R49, R0 ;  /* 0x0000000031477221 */ /* 0x000fe40000010000 */
[----:B------:R2:W3:Y:S01]  /*5b80*/  MUFU.EX2 R43, R62 ;  /* 0x0000003e002b7308 */ /* 0x0004e20000000800 */
[----:B-1----:R-:W-:Y:S01]  /*5b90*/  FADD.FTZ R2, R42, R59 ;  /* 0x0000003b2a027221 */ /* 0x002fe20000010000 */
[----:B------:R-:W-:-:S06]  /*5ba0*/  FFMA.FTZ R59, R79, UR33, -R72 ;  /* 0x000000214f3b7c23 */ /* 0x000fcc0008010848 */
[----:B------:R-:W1:Y:S01]  /*5bb0*/  MUFU.EX2 R80, R80 ;  /* 0x0000005000507308 */ /* 0x000e620000000800 */
[----:B0-----:R-:W-:Y:S01]  /*5bc0*/  FADD.FTZ R2, R81, R2 ;  /* 0x0000000251027221 */ /* 0x001fe20000010000 */
[----:B--2---:R-:W-:-:S06]  /*5bd0*/  FFMA.FTZ R62, R75, UR33, -R72 ;  /* 0x000000214b3e7c23 */ /* 0x004fcc0008010848 */
[----:B------:R-:W0:Y:S01]  /*5be0*/  MUFU.EX2 R50, R50 ;  /* 0x0000003200327308 */ /* 0x000e220000000800 */
[----:B---3--:R-:W-:Y:S01]  /*5bf0*/  FADD.FTZ R67, R43, R2 ;  /* 0x000000022b437221 */ /* 0x008fe20000010000 */
[----:B------:R-:W-:-:S06]  /*5c00*/  FADD.FTZ R2, R52, R71 ;  /* 0x0000004734027221 */ /* 0x000fcc0000010000 */
        /* <DEDUP_REMOVED lines=46> */
.L_x_1887:
[----:B------:R-:W-:Y:S01]  /*5ef0*/  ULEA UR6, UR52, UR40, 0x3 ;  /* 0x0000002834067291 */ /* 0x000fe2000f8e183f */
[----:B------:R-:W-:Y:S01]  /*5f00*/  F2FP.BF16.F32.PACK_AB R8, R9, R8 ;  /* 0x000000080908723e */ /* 0x000fe200000010ff */
[----:B------:R-:W-:Y:S01]  /*5f10*/  UISETP.GT.AND UP0, UPT, UR53, UR35, UPT ;  /* 0x000000233500728c */ /* 0x000fe2000bf04270 */
[----:B------:R-:W-:Y:S01]  /*5f20*/  F2FP.BF16.F32.PACK_AB R10, R11, R10 ;  /* 0x0000000a0b0a723e */ /* 0x000fe200000010ff */
[----:B------:R-:W-:Y:S01]  /*5f30*/  UIADD3 UR6, UR6, 0x2d860, URZ ;  /* 0x0002d86006067890 */ /* 0x000fe2000fffe03f */
[----:B------:R-:W-:Y:S01]  /*5f40*/  F2FP.BF16.F32.PACK_AB R9, R77, R69 ;  /* 0x000000454d09723e */ /* 0x000fe200000010ff */
[----:B------:R-:W-:Y:S01]  /*5f50*/  UMOV UR28, UR45 ;  /* 0x0000002d001c7c82 */ /* 0x000fe20008000000 */
[----:B------:R-:W-:Y:S01]  /*5f60*/  F2FP.BF16.F32.PACK_AB R11, R76, R44 ;  /* 0x0000002c4c0b723e */ /* 0x000fe200000010ff */
[----:B------:R-:W-:Y:S01]  /*5f70*/  UPRMT UR6, UR41, 0x654, UR6 ;  /* 0x0000065429067896 */ /* 0x000fe20008000006 */
[----:B------:R-:W-:Y:S01]  /*5f80*/  F2FP.BF16.F32.PACK_AB R12, R13, R12 ;  /* 0x0000000c0d0c723e */ /* 0x000fe200000010ff */
[----:B------:R-:W-:Y:S01]  /*5f90*/  UMOV UR52, UR44 ;  /* 0x0000002c00347c82 */ /* 0x000fe20008000000 */
[----:B------:R-:W-:Y:S01]  /*5fa0*/  F2FP.BF16.F32.PACK_AB R14, R15, R14 ;  /* 0x0000000e0f0e723e */ /* 0x000fe200000010ff */
[-C--:B------:R-:W-:Y:S01]  /*5fb0*/  FMUL.FTZ R88, R88, R6.reuse ;  /* 0x0000000658587220 */ /* 0x080fe20000410000 */
        /* <DEDUP_REMOVED lines=9> */
[----:B------:R-:W-:Y:S01]  /*6050*/  UIADD3 UR6, UR53, -0x1, URZ ;  /* 0xffffffff35067890 */ /* 0x000fe2000fffe03f */
[----:B------:R-:W-:Y:S01]  /*6060*/  F2FP.BF16.F32.PACK_AB R47, R47, R27 ;  /* 0x0000001b2f2f723e */ /* 0x000fe200000010ff */
[----:B------:R1:W-:Y:S01]  /*6070*/  STSM.16.M88.4 [R19], R12 ;  /* 0x0000000c13007844 */ /* 0x0003e20000000200 */
[----:B------:R-:W-:Y:S01]  /*6080*/  F2FP.BF16.F32.PACK_AB R28, R29, R28 ;  /* 0x0000001c1d1c723e */ /* 0x000fe200000010ff */
[----:B------:R-:W-:Y:S01]  /*6090*/  FMUL.FTZ R93, R93, R6 ;  /* 0x000000065d5d7220 */ /* 0x000fe20000410000 */
[----:B------:R-:W-:Y:S01]  /*60a0*/  F2FP.BF16.F32.PACK_AB R48, R49, R48 ;  /* 0x000000303130723e */ /* 0x000fe200000010ff */
[----:B------:R1:W-:Y:S01]  /*60b0*/  STSM.16.M88.4 [R18], R44 ;  /* 0x0000002c12007844 */ /* 0x0003e20000000200 */
[----:B------:R-:W-:Y:S01]  /*60c0*/  F2FP.BF16.F32.PACK_AB R29, R35, R26 ;  /* 0x0000001a231d723e */ /* 0x000fe200000010ff */
[----:B------:R-:W-:Y:S01]  /*60d0*/  UMOV UR53, UR6 ;  /* 0x0000000600357c82 */ /* 0x000fe20008000000 */
        /* <DEDUP_REMOVED lines=34> */
[----:B------:R-:W-:Y:S01]  /*6300*/  PLOP3.LUT P1, PT, PT, PT, UP0, 0x80, 0x0 ;  /* 0x000000000000781c */ /* 0x000fe20003f2f008 */
[-C--:B------:R-:W-:Y:S01]  /*6310*/  FMUL.FTZ R121, R121, R6.reuse ;  /* 0x0000000679797220 */ /* 0x080fe20000410000 */
[-C--:B------:R-:W-:Y:S01]  /*6320*/  FMUL.FTZ R124, R124, R6.reuse ;  /* 0x000000067c7c7220 */ /* 0x080fe20000410000 */
        /* <DEDUP_REMOVED lines=40> */
[----:B------:R-:W-:-:S05]  /*65b0*/  UMOV UR53, UR6 ;  /* 0x0000000600357c82 */ /* 0x000fca0008000000 */
.L_x_1877:
[----:B------:R-:W-:-:S13]  /*65c0*/  ISETP.LE.AND P1, PT, RZ, UR53, PT ;  /* 0x00000035ff007c0c */ /* 0x000fda000bf23270 */
[----:B------:R-:W-:Y:S05]  /*65d0*/  @!P1 BRA `(.L_x_1889) ;  /* 0x0000002000409947 */ /* 0x000fea0003800000 */
[----:B------:R-:W-:Y:S01]  /*65e0*/  IMAD.MOV.U32 R6, RZ, RZ, R3 ;  /* 0x000000ffff067224 */ /* 0x000fe200078e0003 */
[----:B------:R-:W-:Y:S01]  /*65f0*/  UMOV UR28, UR45 ;  /* 0x0000002d001c7c82 */ /* 0x000fe20008000000 */
[----:B------:R-:W-:Y:S01]  /*6600*/  IMAD.MOV.U32 R5, RZ, RZ, R4 ;  /* 0x000000ffff057224 */ /* 0x000fe200078e0004 */
[----:B------:R-:W-:Y:S01]  /*6610*/  UMOV UR34, UR44 ;  /* 0x0000002c00227c82 */ /* 0x000fe20008000000 */
[----:B------:R-:W-:-:S05]  /*6620*/  ULDC UR33, c[0x0][0x988] ;  /* 0x0002620000217ab9 */ /* 0x000fca0000000800 */
.L_x_1900:
[----:B------:R-:W-:Y:S01]  /*6630*/  ISETP.NE.AND P2, PT, RZ, UR37, PT ;  /* 0x00000025ff007c0c */ /* 0x000fe2000bf45270 */
[----:B------:R-:W-:-:S04]  /*6640*/  UISETP.NE.AND UP0, UPT, UR34, 0x1, UPT ;  /* 0x000000012200788c */ /* 0x000fc8000bf05270 */
[----:B------:R-:W-:-:S04]  /*6650*/  USEL UR45, URZ, 0x1, UP0 ;  /* 0x000000013f2d7887 */ /* 0x000fc80008000000 */
[----:B------:R-:W-:-:S04]  /*6660*/  ULOP3.LUT UR45, UR28, UR45, URZ, 0x3c, !UPT ;  /* 0x0000002d1c2d7292 */ /* 0x000fc8000f8e3c3f */
[----:B------:R-:W-:Y:S08]  /*6670*/  @P2 BRA `(.L_x_1890) ;  /* 0x0000000000382947 */ /* 0x000ff00003800000 */
[----:B------:R-:W-:Y:S05]  /*6680*/  @!P0 BRA `(.L_x_1891) ;  /* 0x0000000000048947 */ /* 0x000fea0003800000 */
[----:B------:R-:W-:Y:S01]  /*6690*/  BPT.TRAP 0x1 ;  /* 0x000000040000795c */ /* 0x000fe20000300000 */
.L_x_1891:
        /* <DEDUP_REMOVED lines=9> */
.L_x_1892:
[----:B--2---:R-:W-:Y:S05]  /*6730*/  @P1 BRA `(.L_x_1890) ;  /* 0x0000000000081947 */ /* 0x004fea0003800000 */
[----:B------:R-:W2:Y:S02]  /*6740*/  SYNCS.PHASECHK.TRANS64.TRYWAIT P1, [UR6+0x2d830], R3 ;  /* 0x02d83003ff0075a7 */ /* 0x000ea40008020146 */
[----:B--2---:R-:W-:Y:S05]  /*6750*/  @!P1 BRA `(.L_x_1893) ;  /* 0x00000084003c9947 */ /* 0x004fea0003800000 */
.L_x_1890:
        /* <DEDUP_REMOVED lines=40> */
.L_x_1895:
[----:B------:R-:W-:Y:S01]  /*69e0*/  ULEA UR6, UR34, UR40, 0x3 ;  /* 0x0000002822067291 */ /* 0x000fe2000f8e183f */
[----:B------:R-:W-:-:S05]  /*69f0*/  IMAD.U32 R3, RZ, RZ, UR28 ;  /* 0x0000001cff037e24 */ /* 0x000fca000f8e00ff */
[----:B------:R-:W-:-:S04]  /*6a00*/  SHF.L.U32 R3, R3, 0x1f, RZ ;  /* 0x0000001f03037819 */ /* 0x000fc800000006ff */
[----:B------:R0:W1:Y:S01]  /*6a10*/  SYNCS.PHASECHK.TRANS64.TRYWAIT P1, [UR6+0x2d850], R3 ;  /* 0x02d85003ff0075a7 */ /* 0x0000620008020146 */
[----:B------:R-:W-:Y:S05]  /*6a20*/  @!P0 BRA `(.L_x_1896) ;  /* 0x0000000000048947 */ /* 0x000fea0003800000 */
[----:B------:R-:W-:Y:S01]  /*6a30*/  BPT.TRAP 0x1 ;  /* 0x000000040000795c */ /* 0x000fe20000300000 */
.L_x_1896:
[----:B-1----:R-:W-:Y:S05]  /*6a40*/  @P1 BRA `(.L_x_1894) ;  /* 0x0000000000081947 */ /* 0x002fea0003800000 */
[----:B------:R-:W1:Y:S02]  /*6a50*/  SYNCS.PHASECHK.TRANS64.TRYWAIT P1, [UR6+0x2d850], R3 ;  /* 0x02d85003ff0075a7 */ /* 0x000e640008020146 */
[----:B-1----:R-:W-:Y:S05]  /*6a60*/  @!P1 BRA `(.L_x_1897) ;  /* 0x0000008000909947 */ /* 0x002fea0003800000 */
.L_x_1894:
        /* <DEDUP_REMOVED lines=70> */
.L_x_1898:
[----:B------:R-:W-:Y:S01]  /*6ed0*/  FMNMX.FTZ R4, R24, R5, !PT ;  /* 0x0000000518047209 */ /* 0x000fe20007810000 */
[----:B------:R-:W-:Y:S01]  /*6ee0*/  ULEA UR6, UR44, UR40, 0x3 ;  /* 0x000000282c067291 */ /* 0x000fe2000f8e183f */
[----:B------:R-:W-:Y:S02]  /*6ef0*/  FMNMX.FTZ R8, R26, R6, !PT ;  /* 0x000000061a087209 */ /* 0x000fe40007810000 */
[----:B0-----:R-:W-:Y:S01]  /*6f00*/  FMNMX.FTZ R3, R25, R4, !PT ;  /* 0x0000000419037209 */ /* 0x001fe20007810000 */
        /* <DEDUP_REMOVED lines=72> */
[C---:B------:R-:W-:Y:S01]  /*7390*/  FADD.FTZ R5, -R4.reuse, R5 ;  /* 0x0000000504057221 */ /* 0x040fe20000010100 */
[----:B------:R-:W-:-:S03]  /*73a0*/  FMUL.FTZ R7, R4, UR33 ;  /* 0x0000002104077c20 */ /* 0x000fc60008410000 */
[----:B------:R-:W-:Y:S01]  /*73b0*/  FMUL.FTZ R11, R5, UR33 ;  /* 0x00000021050b7c20 */ /* 0x000fe20008410000 */
[--C-:B------:R-:W-:Y:S01]  /*73c0*/  FFMA.FTZ R20, R40, UR33, -R7.reuse ;  /* 0x0000002128147c23 */ /* 0x100fe20008010807 */
[C---:B------:R-:W-:Y:S01]  /*73d0*/  FADD.FTZ R5, -R3.reuse, R6 ;  /* 0x0000000603057221 */ /* 0x040fe20000010100 */
[----:B------:R-:W-:Y:S01]  /*73e0*/  FMUL.FTZ R40, R3, UR33 ;  /* 0x0000002103287c20 */ /* 0x000fe20008410000 */
[--C-:B------:R-:W-:Y:S01]  /*73f0*/  FFMA.FTZ R8, R24, UR33, -R7.reuse ;  /* 0x0000002118087c23 */ /* 0x100fe20008010807 */
[--C-:B------:R-:W-:Y:S01]  /*7400*/  FFMA.FTZ R12, R32, UR33, -R7.reuse ;  /* 0x00000021200c7c23 */ /* 0x100fe20008010807 */
[----:B------:R-:W-:Y:S01]  /*7410*/  FMUL.FTZ R5, R5, UR33 ;  /* 0x0000002105057c20 */ /* 0x000fe20008410000 */
        /* <DEDUP_REMOVED lines=48> */
[--C-:B0-----:R-:W-:Y:S01]  /*7720*/  FFMA.FTZ R29, R49, UR33, -R7.reuse ;  /* 0x00000021311d7c23 */ /* 0x101fe20008010807 */
[--C-:B------:R-:W-:Y:S01]  /*7730*/  FFMA.FTZ R49, R65, UR33, -R7.reuse ;  /* 0x0000002141317c23 */ /* 0x100fe20008010807 */
[--C-:B------:R-:W-:Y:S01]  /*7740*/  FFMA.FTZ R65, R81, UR33, -R7.reuse ;  /* 0x0000002151417c23 */ /* 0x100fe20008010807 */
[----:B------:R-:W-:Y:S01]  /*7750*/  FFMA.FTZ R81, R31, UR33, -R40 ;  /* 0x000000211f517c23 */ /* 0x000fe20008010828 */
[----:B-1----:R-:W-:Y:S01]  /*7760*/  FFMA.FTZ R47, R5, R0, R26 ;  /* 0x00000000052f7223 */ /* 0x002fe2000001001a */
        /* <DEDUP_REMOVED lines=12> */
[----:B------:R-:W-:-:S06]  /*7830*/  FFMA.FTZ R7, R85, UR33, -R7 ;  /* 0x0000002155077c23 */ /* 0x000fcc0008010807 */
[----:B------:R-:W2:Y:S01]  /*7840*/  MUFU.EX2 R27, R27 ;  /* 0x0000001b001b7308 */ /* 0x000ea20000000800 */
[----:B0-----:R-:W-:-:S07]  /*7850*/  FADD.FTZ R0, R84, R47 ;  /* 0x0000002f54007221 */ /* 0x001fce0000010000 */
[----:B------:R-:W0:Y:S01]  /*7860*/  MUFU.EX2 R81, R81 ;  /* 0x0000005100517308 */ /* 0x000e220000000800 */
[----:B-1----:R-:W-:-:S04]  /*7870*/  FADD.FTZ R2, R10, R51 ;  /* 0x000000330a027221 */ /* 0x002fc80000010000 */
[----:B------:R-:W-:-:S03]  /*7880*/  FADD.FTZ R47, R11, R2 ;  /* 0x000000020b2f7221 */ /* 0x000fc60000010000 */
        /* <DEDUP_REMOVED lines=12> */
[--C-:B------:R-:W-:Y:S01]  /*7950*/  FFMA.FTZ R51, R70, UR33, -R40.reuse ;  /* 0x0000002146337c23 */ /* 0x100fe20008010828 */
[----:B------:R-:W-:-:S05]  /*7960*/  FFMA.FTZ R70, R87, UR33, -R40 ;  /* 0x0000002157467c23 */ /* 0x000fca0008010828 */
        /* <DEDUP_REMOVED lines=24> */
[----:B------:R-:W-:-:S06]  /*7af0*/  FFMA.FTZ R47, R74, UR33, -R40 ;  /* 0x000000214a2f7c23 */ /* 0x000fcc0008010828 */
        /* <DEDUP_REMOVED lines=83> */
.L_x_1899:
        /* <DEDUP_REMOVED lines=107> */
.L_x_1889:
[----:B------:R-:W-:Y:S06]  /*86e0*/  BAR.ARV 0x8, 0x200 ;  /* 0x0208000000007b1d */ /* 0x000fec0000002000 */
[----:B------:R-:W-:Y:S05]  /*86f0*/  @!P0 BRA `(.L_x_1901) ;  /* 0x0000000000048947 */ /* 0x000fea0003800000 */
[----:B------:R-:W-:Y:S01]  /*8700*/  BPT.TRAP 0x1 ;  /* 0x000000040000795c */ /* 0x000fe20000300000 */
.L_x_1901:
[----:B------:R-:W-:Y:S01]  /*8710*/  ULEA UR8, UR44, UR40, 0x3 ;  /* 0x000000282c087291 */ /* 0x000fe2000f8e183f */
[----:B------:R-:W-:-:S05]  /*8720*/  IMAD.U32 R5, RZ, RZ, UR45 ;  /* 0x0000002dff057e24 */ /* 0x000fca000f8e00ff */
[----:B------:R-:W-:-:S04]  /*8730*/  SHF.L.U32 R5, R5, 0x1f, RZ ;  /* 0x0000001f05057819 */ /* 0x000fc800000006ff */
[----:B------:R1:W2:Y:S01]  /*8740*/  SYNCS.PHASECHK.TRANS64.TRYWAIT P1, [UR8+0x2d850], R5 ;  /* 0x02d85005ff0075a7 */ /* 0x0002a20008020148 */
[----:B------:R-:W-:Y:S05]  /*8750*/  @!P0 BRA `(.L_x_1902) ;  /* 0x0000000000048947 */ /* 0x000fea0003800000 */
[----:B------:R-:W-:Y:S01]  /*8760*/  BPT.TRAP 0x1 ;  /* 0x000000040000795c */ /* 0x000fe20000300000 */
.L_x_1902:
[----:B--2---:R-:W-:Y:S05]  /*8770*/  @P1 BRA `(.L_x_1903) ;  /* 0x0000000000081947 */ /* 0x004fea0003800000 */
[----:B------:R-:W2:Y:S02]  /*8780*/  SYNCS.PHASECHK.TRANS64.TRYWAIT P1, [UR8+0x2d850], R5 ;  /* 0x02d85005ff0075a7 */ /* 0x000ea40008020148 */
[----:B--2---:R-:W-:Y:S05]  /*8790*/  @!P1 BRA `(.L_x_1904) ;  /* 0x00000064005c9947 */ /* 0x004fea0003800000 */
.L_x_1903:
[----:B------:R-:W-:Y:S01]  /*87a0*/  UIADD3 UR40, UR40, 0x400, URZ ;  /* 0x0000040028287890 */ /* 0x000fe2000fffe03f */
[----:B------:R-:W-:Y:S01]  /*87b0*/  WARPGROUP.ARRIVE ;  /* 0x00000000000079c5 */ /* 0x000fe20000000000 */
[----:B------:R-:W-:Y:S01]  /*87c0*/  ULOP3.LUT UR36, UR36, 0x10000, URZ, 0xfc, !UPT ;  /* 0x0001000024247892 */ /* 0x000fe2000f8efc3f */
[----:B-12---:R-:W1:Y:S01]  /*87d0*/  SHFL.BFLY PT, R5, R2, 0x2, 0x1f ;  /* 0x0c401f0002057f89 */ /* 0x006e6200000e0000 */
[----:B------:R-:W-:Y:S01]  /*87e0*/  USHF.R.U32.HI UR40, URZ, 0x4, UR40 ;  /* 0x000000043f287899 */ /* 0x000fe20008011628 */
[----:B------:R-:W-:Y:S01]  /*87f0*/  IMAD.MOV.U32 R46, RZ, RZ, RZ ;  /* 0x000000ffff2e7224 */ /* 0x000fe200078e00ff */
[----:B------:R-:W-:Y:S01]  /*8800*/  UMOV UR5, 0x40000040 ;  /* 0x4000004000057882 */ /* 0x000fe20000000000 */
[----:B------:R-:W-:Y:S01]  /*8810*/  UMOV UR7, 0x80000020 ;  /* 0x8000002000077882 */ /* 0x000fe20000000000 */
[----:B------:R-:W-:Y:S01]  /*8820*/  ULOP3.LUT UR40, UR40, 0x3fff, URZ, 0xc0, !UPT ;  /* 0x00003fff28287892 */ /* 0x000fe2000f8ec03f */
[----:B------:R-:W2:Y:S01]  /*8830*/  SHFL.BFLY PT, R7, R0, 0x2, 0x1f ;  /* 0x0c401f0000077f89 */ /* 0x000ea200000e0000 */
[----:B------:R-:W-:Y:S01]  /*8840*/  UMOV UR4, UR36 ;  /* 0x0000002400047c82 */ /* 0x000fe20008000000 */
[----:B0-----:R-:W-:Y:S01]  /*8850*/  IMAD.MOV.U32 R38, RZ, RZ, -0x800000 ;  /* 0xff800000ff267424 */ /* 0x001fe200078e00ff */
[----:B------:R-:W-:-:S04]  /*8860*/  ULOP3.LUT UR9, UR40, 0x2000000, URZ, 0xfc, !UPT ;  /* 0x0200000028097892 */ /* 0x000fc8000f8efc3f */
[----:B------:R-:W-:-:S07]  /*8870*/  UIMAD UR9, UR44, 0x600, UR9 ;  /* 0x000006002c0978a4 */ /* 0x000fce000f8e0209 */
[----:B------:R-:W-:Y:S02]  /*8880*/  UMOV UR6, UR9 ;  /* 0x0000000900067c82 */ /* 0x000fe40008000000 */
[----:B------:R-:W-:Y:S01]  /*8890*/  HGMMA.64x96x16.F32.BF16 R88, gdesc[UR4].tnspB, R88, gsb0 ;  /* 0x41600000045879f0 */ /* 0x000fe20008001858 */
[----:B------:R-:W-:Y:S01]  /*88a0*/  UIADD3 UR4, UR36, 0x2, URZ ;  /* 0x0000000224047890 */ /* 0x000fe2000fffe03f */
[----:B-1----:R-:W-:Y:S01]  /*88b0*/  FADD.FTZ R5, R5, R2 ;  /* 0x0000000205057221 */ /* 0x002fe20000010000 */
[----:B------:R-:W-:Y:S01]  /*88c0*/  UIADD3 UR6, UR9, 0x40, URZ ;  /* 0x0000004009067890 */ /* 0x000fe2000fffe03f */
[----:B------:R-:W-:Y:S01]  /*88d0*/  IMAD.MOV.U32 R2, RZ, RZ, RZ ;  /* 0x000000ffff027224 */ /* 0x000fe200078e00ff */
[----:B------:R-:W-:Y:S01]  /*88e0*/  UMOV UR5, 0x40000040 ;  /* 0x4000004000057882 */ /* 0x000fe20000000000 */
[----:B------:R-:W-:Y:S01]  /*88f0*/  UMOV UR7, 0x80000020 ;  /* 0x8000002000077882 */ /* 0x000fe20000000000 */
[----:B------:R-:W0:Y:S01]  /*8900*/  SHFL.BFLY PT, R6, R5, 0x1, 0x1f ;  /* 0x0c201f0005067f89 */ /* 0x000e2200000e0000 */
[----:B--2---:R-:W-:Y:S01]  /*8910*/  FADD.FTZ R7, R7, R0 ;  /* 0x0000000007077221 */ /* 0x004fe20000010000 */
[----:B------:R-:W-:-:S04]  /*8920*/  IMAD.MOV.U32 R0, RZ, RZ, -0x800000 ;  /* 0xff800000ff007424 */ /* 0x000fc800078e00ff */
[----:B------:R-:W1:Y:S01]  /*8930*/  SHFL.BFLY PT, R8, R7, 0x1, 0x1f ;  /* 0x0c201f0007087f89 */ /* 0x000e6200000e0000 */
[----:B0-----:R-:W-:Y:S01]  /*8940*/  FADD.FTZ R9, R5, R6 ;  /* 0x0000000605097221 */ /* 0x001fe20000010000 */
[----:B------:R-:W-:-:S04]  /*8950*/  IMAD.U32 R5, RZ, RZ, UR33 ;  /* 0x00000021ff057e24 */ /* 0x000fc8000f8e00ff */
[----:B------:R-:W-:Y:S01]  /*8960*/  FSETP.NE.FTZ.AND P1, PT, R9, RZ, PT ;  /* 0x000000ff0900720b */ /* 0x000fe20003f35000 */
[----:B-1----:R-:W-:Y:S01]  /*8970*/  FADD.FTZ R10, R7, R8 ;  /* 0x00000008070a7221 */ /* 0x002fe20000010000 */
[----:B------:R-:W-:-:S04]  /*8980*/  IMAD.U32 R7, RZ, RZ, UR33 ;  /* 0x00000021ff077e24 */ /* 0x000fc8000f8e00ff */
[----:B------:R-:W-:-:S07]  /*8990*/  FSETP.NE.FTZ.AND P2, PT, R10, RZ, PT ;  /* 0x000000ff0a00720b */ /* 0x000fce0003f55000 */
[----:B------:R-:W0:Y:S01]  /*89a0*/  @P1 MUFU.LG2 R6, R9 ;  /* 0x0000000900061308 */ /* 0x000e220000000c00 */
[----:B------:R-:W-:-:S05]  /*89b0*/  @P1 FMUL.FTZ R5, R5, 0.69314718246459960938 ;  /* 0x3f31721805051820 */ /* 0x000fca0000410000 */
[----:B------:R-:W-:Y:S02]  /*89c0*/  @P2 FMUL.FTZ R7, R7, 0.69314718246459960938 ;  /* 0x3f31721807072820 */ /* 0x000fe40000410000 */
        /* <DEDUP_REMOVED lines=55> */
.L_x_1905:
        /* <DEDUP_REMOVED lines=58> */
.L_x_1869:
        /* <DEDUP_REMOVED lines=23> */
[----:B------:R-:W-:Y:S02]  /*9250*/  F2FP.BF16.F32.PACK_AB R34, R133, R34 ;  /* 0x000000228522723e */ /* 0x000fe400000010ff */
        /* <DEDUP_REMOVED lines=16> */
[C---:B------:R-:W-:Y:S01]  /*9360*/  IADD3 R8, P3, R4.reuse, 0x3000, RZ ;  /* 0x0000300004087810 */ /* 0x040fe20007f7e0ff */
        /* <DEDUP_REMOVED lines=36> */
[----:B------:R-:W-:Y:S01]  /*95b0*/  LOP3.LUT R10, R29, 0x180, RZ, 0xc0, !PT ;  /* 0x000001801d0a7812 */ /* 0x000fe200078ec0ff */
[----:B------:R-:W-:Y:S01]  /*95c0*/  IMAD.MOV R48, RZ, RZ, -R43 ;  /* 0x000000ffff307224 */ /* 0x000fe200078e0a2b */
[----:B------:R-:W-:Y:S02]  /*95d0*/  MOV R47, R4 ;  /* 0x00000004002f7202 */ /* 0x000fe40000000f00 */
[----:B------:R-:W-:-:S02]  /*95e0*/  SHF.R.U64 R36, R36, 0x3, RZ ;  /* 0x0000000324247819 */ /* 0x000fc400000012ff */
[----:B------:R-:W-:Y:S02]  /*95f0*/  F2FP.BF16.F32.PACK_AB R4, R89, R88 ;  /* 0x000000585904723e */ /* 0x000fe400000010ff */
[----:B------:R-:W-:Y:S02]  /*9600*/  F2FP.BF16.F32.PACK_AB R5, R91, R90 ;  /* 0x0000005a5b05723e */ /* 0x000fe400000010ff */
[----:B------:R-:W-:Y:S01]  /*9610*/  MOV R57, R14 ;  /* 0x0000000e00397202 */ /* 0x000fe20000000f00 */
[C---:B------:R-:W-:Y:S01]  /*9620*/  IMAD R15, R39.reuse, R48, R52 ;  /* 0x00000030270f7224 */ /* 0x040fe200078e0234 */
        /* <DEDUP_REMOVED lines=60> */
[C---:B------:R-:W-:Y:S02]  /*99f0*/  IADD3 R21, P4, R40.reuse, 0x6000, RZ ;  /* 0x0000600028157810 */ /* 0x040fe40007f9e0ff */
[----:B------:R-:W-:Y:S01]  /*9a00*/  LOP3.LUT R3, R40, 0x180, RZ, 0xc0, !PT ;  /* 0x0000018028037812 */ /* 0x000fe200078ec0ff */
[----:B------:R3:W-:Y:S01]  /*9a10*/  STSM.16.M88.4 [R62], R24 ;  /* 0x000000183e007844 */ /* 0x0007e20000000200 */
[----:B------:R-:W-:Y:S01]  /*9a20*/  UIMAD UR5, UR10, UR8, URZ ;  /* 0x000000080a0572a4 */ /* 0x000fe2000f8e023f */
[----:B------:R-:W-:-:S02]  /*9a30*/  LOP3.LUT R20, R21, 0x180, RZ, 0xc0, !PT ;  /* 0x0000018015147812 */ /* 0x000fc400078ec0ff */
[----:B------:R-:W-:Y:S01]  /*9a40*/  STSM.16.M88.4 [R57], R32 ;  /* 0x0000002039007844 */ /* 0x000fe20000000200 */
[----:B------:R-:W-:Y:S01]  /*9a50*/  UIMAD.WIDE.U32 UR6, UR38, UR8, URZ ;  /* 0x00000008260672a5 */ /* 0x000fe2000f8e003f */
[----:B------:R-:W-:Y:S01]  /*9a60*/  SHF.R.U64 R3, R3, 0x3, RZ ;  /* 0x0000000303037819 */ /* 0x000fe200000012ff */
[----:B------:R-:W-:Y:S01]  /*9a70*/  ULDC.64 UR10, c[0x0][0xaf0] ;  /* 0x0002bc00000a7ab9 */ /* 0x000fe20000000a00 */
[----:B------:R-:W-:Y:S08]  /*9a80*/  BAR.SYNC.DEFER_BLOCKING 0x1, 0x180 ;  /* 0x0046000000007b1d */ /* 0x000ff00000010000 */
[----:B--2---:R-:W2:Y:S08]  /*9a90*/  @P1 LDC R15, c[0x0][0xbec] ;  /* 0x0002fb00ff0f1b82 */ /* 0x004eb00000000800 */
[----:B---3--:R-:W3:Y:S01]  /*9aa0*/  @P1 LDC R25, c[0x0][0xbf0] ;  /* 0x0002fc00ff191b82 */ /* 0x008ee20000000800 */
[----:B------:R-:W-:Y:S01]  /*9ab0*/  UIMAD UR5, UR38, UR9, UR5 ;  /* 0x00000009260572a4 */ /* 0x000fe2000f8e0205 */
[----:B------:R-:W-:-:S02]  /*9ac0*/  SHF.R.U64 R20, R20, 0x3, RZ ;  /* 0x0000000314147819 */ /* 0x000fc400000012ff */
[----:B------:R-:W-:Y:S01]  /*9ad0*/  LOP3.LUT R40, R3, R40, RZ, 0x3c, !PT ;  /* 0x0000002803287212 */ /* 0x000fe200078e3cff */
[----:B0-----:R0:W-:Y:S01]  /*9ae0*/  @!P2 ST.E desc[UR50][R58.64], R0 ;  /* 0x000000003a00a985 */ /* 0x0011e2000c101932 */
[----:B------:R-:W-:Y:S01]  /*9af0*/  UIMAD UR8, UR12, UR10, URZ ;  /* 0x0000000a0c0872a4 */ /* 0x000fe2000f8e023f */
[----:B------:R-:W-:Y:S01]  /*9b00*/  IMAD.X R3, RZ, RZ, R41, P5 ;  /* 0x000000ffff037224 */ /* 0x000fe200028e0629 */
[----:B------:R-:W-:Y:S01]  /*9b10*/  UIADD3 UR7, UR7, UR5, URZ ;  /* 0x0000000507077290 */ /* 0x000fe2000fffe03f */
[----:B------:R-:W-:Y:S01]  /*9b20*/  LOP3.LUT R20, R20, R21, RZ, 0x3c, !PT ;  /* 0x0000001514147212 */ /* 0x000fe200078e3cff */
[----:B0-----:R-:W-:Y:S01]  /*9b30*/  IMAD R0, R140, 0x60, R141 ;  /* 0x000000608c007824 */ /* 0x001fe200078e028d */
[----:B------:R-:W-:Y:S01]  /*9b40*/  UIMAD UR5, UR43, UR11, UR8 ;  /* 0x0000000b2b0572a4 */ /* 0x000fe2000f8e0208 */
[----:B------:R-:W-:Y:S01]  /*9b50*/  IMAD.X R21, RZ, RZ, R41, P4 ;  /* 0x000000ffff157224 */ /* 0x000fe200020e0629 */
[----:B-1----:R0:W-:Y:S01]  /*9b60*/  @!P0 ST.E desc[UR50][R60.64], R38 ;  /* 0x000000263c008985 */ /* 0x0021e2000c101932 */
[----:B------:R-:W-:Y:S01]  /*9b70*/  VIADD R14, R0, UR39 ;  /* 0x00000027000e7c36 */ /* 0x000fe20008000000 */
[----:B------:R-:W-:Y:S01]  /*9b80*/  UIMAD.WIDE.U32 UR6, UR43, UR10, UR6 ;  /* 0x0000000a2b0672a5 */ /* 0x000fe2000f8e0006 */
[----:B------:R-:W-:-:S02]  /*9b90*/  ULDC.64 UR8, c[0x0][0xae0] ;  /* 0x0002b80000087ab9 */ /* 0x000fc40000000a00 */
[----:B--2---:R-:W-:Y:S01]  /*9ba0*/  @P1 IMAD.HI.U32 R0, R14, R15, RZ ;  /* 0x0000000f0e001227 */ /* 0x004fe200078e00ff */
[----:B------:R1:W5:Y:S03]  /*9bb0*/  LD.E.128 R8, desc[UR50][R2.64] ;  /* 0x0000003202087980 */ /* 0x000366000c101d00 */
[----:B------:R-:W-:Y:S01]  /*9bc0*/  IMAD.MOV.U32 R13, RZ, RZ, R14 ;  /* 0x000000ffff0d7224 */ /* 0x000fe200078e000e */
[----:B---3--:R-:W-:Y:S01]  /*9bd0*/  @P1 SHF.R.U32.HI R13, RZ, R25, R0 ;  /* 0x00000019ff0d1219 */ /* 0x008fe20000011600 */
[----:B------:R-:W-:Y:S01]  /*9be0*/  UIADD3 UR5, UR7, UR5, URZ ;  /* 0x0000000507057290 */ /* 0x000fe2000fffe03f */
[----:B------:R-:W5:Y:S02]  /*9bf0*/  LD.E.128 R40, desc[UR50][R40.64] ;  /* 0x0000003228287980 */ /* 0x000f64000c101d00 */
[--C-:B------:R-:W-:Y:S01]  /*9c00*/  SHF.R.S32.HI R0, RZ, 0x1f, R13.reuse ;  /* 0x0000001fff007819 */ /* 0x100fe2000001140d */
[----:B------:R-:W-:Y:S01]  /*9c10*/  IMAD.MOV R12, RZ, RZ, -R13 ;  /* 0x000000ffff0c7224 */ /* 0x000fe200078e0a0d */
[----:B------:R0:W5:Y:S01]  /*9c20*/  LD.E.128 R44, desc[UR50][R36.64] ;  /* 0x00000032242c7980 */ /* 0x000162000c101d00 */
[----:B-1----:R-:W-:-:S02]  /*9c30*/  IMAD.U32 R3, RZ, RZ, UR7 ;  /* 0x00000007ff037e24 */ /* 0x002fc4000f8e00ff */
[----:B------:R-:W-:Y:S01]  /*9c40*/  IMAD R0, R0, UR8, RZ ;  /* 0x0000000800007c24 */ /* 0x000fe2000f8e02ff */
[----:B------:R0:W5:Y:S01]  /*9c50*/  LD.E.128 R48, desc[UR50][R30.64] ;  /* 0x000000321e307980 */ /* 0x000162000c101d00 */
[----:B------:R-:W-:Y:S02]  /*9c60*/  IMAD R39, R39, R12, R14 ;  /* 0x0000000c27277224 */ /* 0x000fe400078e020e */
[----:B------:R-:W-:Y:S01]  /*9c70*/  IMAD.U32 R2, RZ, RZ, UR6 ;  /* 0x00000006ff027e24 */ /* 0x000fe2000f8e00ff */
[----:B------:R0:W5:Y:S01]  /*9c80*/  LD.E.128 R4, desc[UR50][R28.64] ;  /* 0x000000321c047980 */ /* 0x000162000c101d00 */
[----:B------:R-:W-:Y:S01]  /*9c90*/  IMAD.U32 R3, RZ, RZ, UR5 ;  /* 0x00000005ff037e24 */ /* 0x000fe2000f8e00ff */
[----:B------:R-:W-:Y:S01]  /*9ca0*/  ULDC.64 UR6, c[0x0][0xad8] ;  /* 0x0002b60000067ab9 */ /* 0x000fe20000000a00 */
[C---:B------:R-:W-:Y:S01]  /*9cb0*/  IMAD R15, R13.reuse, UR9, R0 ;  /* 0x000000090d0f7c24 */ /* 0x040fe2000f8e0200 */
[----:B------:R0:W5:Y:S01]  /*9cc0*/  LD.E.128 R52, desc[UR50][R20.64] ;  /* 0x0000003214347980 */ /* 0x000162000c101d00 */
[----:B------:R-:W-:Y:S01]  /*9cd0*/  SHF.R.S32.HI R0, RZ, 0x1f, R39 ;  /* 0x0000001fff007819 */ /* 0x000fe20000011427 */
[----:B------:R-:W-:Y:S01]  /*9ce0*/  IMAD.WIDE.U32 R2, R13, UR8, R2 ;  /* 0x000000080d027c25 */ /* 0x000fe2000f8e0002 */
[----:B------:R-:W-:Y:S01]  /*9cf0*/  @!PT LDS RZ, [RZ] ;  /* 0x00000000fffff984 */ /* 0x000fe20000000800 */
[----:B------:R-:W-:Y:S01]  /*9d00*/  @!PT LDS RZ, [RZ] ;  /* 0x00000000fffff984 */ /* 0x000fe20000000800 */
[----:B------:R-:W-:Y:S01]  /*9d10*/  @!PT LDS RZ, [RZ] ;  /* 0x00000000fffff984 */ /* 0x000fe20000000800 */
[----:B------:R-:W-:Y:S01]  /*9d20*/  @!PT LDS RZ, [RZ] ;  /* 0x00000000fffff984 */ /* 0x000fe20000000800 */
[----:B------:R1:W-:Y:S06]  /*9d30*/  MEMBAR.ALL.CTA ;  /* 0x0000000000007992 */ /* 0x0003ec0000008000 */
[----:B-1----:R-:W1:Y:S01]  /*9d40*/  FENCE.VIEW.ASYNC.S ;  /* 0x00000000000073c6 */ /* 0x002e620000000000 */
[----:B------:R-:W-:-:S02]  /*9d50*/  IMAD.IADD R3, R3, 0x1, R15 ;  /* 0x0000000103037824 */ /* 0x000fc400078e020f */
[----:B------:R-:W-:Y:S02]  /*9d60*/  IMAD R0, R0, UR6, RZ ;  /* 0x0000000600007c24 */ /* 0x000fe4000f8e02ff */
        /* <DEDUP_REMOVED lines=10> */
[----:B-1----:R0:W1:Y:S01]  /*9e10*/  SHFL.IDX PT, R12, R0, RZ, 0x1c1f ;  /* 0x001c1fff000c7589 */ /* 0x00206200000e0000 */
        /* <DEDUP_REMOVED lines=8> */
[CC--:B-1----:R-:W-:Y:S02]  /*9ea0*/  @!P1 LEA R14, P3, R138.reuse, R12.reuse, 0x1 ;  /* 0x0000000c8a0e9211 */ /* 0x0c2fe400078608ff */
[----:B0-----:R-:W-:Y:S02]  /*9eb0*/  @!P2 LEA R20, P4, R139, R12, 0x1 ;  /* 0x0000000c8b14a211 */ /* 0x001fe400078808ff */
[----:B--2---:R-:W-:Y:S01]  /*9ec0*/  @!P0 IMAD.WIDE R2, R137, 0x2, R12 ;  /* 0x0000000289028825 */ /* 0x004fe200078e020c */
[-C--:B------:R-:W-:Y:S02]  /*9ed0*/  @!P1 LEA.HI.X R15, R138, R13.reuse, R147, 0x1, P3 ;  /* 0x0000000d8a0f9211 */ /* 0x080fe400018f0c93 */
[----:B------:R-:W-:Y:S02]  /*9ee0*/  @!P2 LEA.HI.X R21, R139, R13, R146, 0x1, P4 ;  /* 0x0000000d8b15a211 */ /* 0x000fe400020f0c92 */
[----:B-----5:R3:W-:Y:S04]  /*9ef0*/  @!P0 ST.E.128 desc[UR50][R2.64], R40 ;  /* 0x0000002802008985 */ /* 0x0207e8000c101d32 */
[----:B------:R3:W-:Y:S04]  /*9f00*/  @!P1 ST.E.128 desc[UR50][R14.64], R48 ;  /* 0x000000300e009985 */ /* 0x0007e8000c101d32 */
[----:B------:R3:W-:Y:S02]  /*9f10*/  @!P2 ST.E.128 desc[UR50][R20.64], R52 ;  /* 0x000000341400a985 */ /* 0x0007e4000c101d32 */
.L_x_1909:
[----:B------:R-:W-:Y:S05]  /*9f20*/  BSYNC B1 ;  /* 0x0000000000017941 */ /* 0x000fea0003800000 */
.L_x_1908:
[----:B---3--:R-:W-:Y:S01]  /*9f30*/  VIADD R3, R25, 0x60 ;  /* 0x0000006019037836 */ /* 0x008fe20000000000 */
[----:B--2---:R2:W3:Y:S04]  /*9f40*/  SHFL.IDX PT, R13, R24, 0x1, 0x1c1f ;  /* 0x003c1f00180d7f89 */ /* 0x0044e800000e0000 */
[----:B------:R-:W-:Y:S01]  /*9f50*/  ISETP.GE.AND P0, PT, R3, R56, PT ;  /* 0x000000380300720c */ /* 0x000fe20003f06270 */
[----:B-1----:R2:W1:-:S12]  /*9f60*/  SHFL.IDX PT, R12, R0, 0x1, 0x1c1f ;  /* 0x003c1f00000c7f89 */ /* 0x00245800000e0000 */
[----:B--2---:R-:W-:Y:S05]  /*9f70*/  @P0 BRA `(.L_x_1910) ;  /* 0x0000000800240947 */ /* 0x004fea0003800000 */
[----:B------:R-:W-:Y:S02]  /*9f80*/  ULDC UR5, c[0x0][0xac8] ;  /* 0x0002b20000057ab9 */ /* 0x000fe40000000800 */
[----:B------:R-:W-:Y:S02]  /*9f90*/  ISETP.GE.AND P2, PT, R138, UR5, PT ;  /* 0x000000058a007c0c */ /* 0x000fe4000bf46270 */
[----:B------:R-:W-:-:S11]  /*9fa0*/  ISETP.GE.AND P1, PT, R137, UR5, PT ;  /* 0x0000000589007c0c */ /* 0x000fd6000bf26270 */
[C---:B-1----:R-:W-:Y:S02]  /*9fb0*/  @!P2 LEA R14, P0, R138.reuse, R12, 0x1 ;  /* 0x0000000c8a0ea211 */ /* 0x042fe400078008ff */
[----:B---3--:R-:W-:Y:S02]  /*9fc0*/  @!P1 IMAD.WIDE R2, R137, 0x2, R12 ;  /* 0x0000000289029825 */ /* 0x008fe400078e020c */
        /* <DEDUP_REMOVED lines=9> */
.L_x_1907:
        /* <DEDUP_REMOVED lines=50> */
.L_x_1912:
[----:B------:R-:W-:Y:S05]  /*a380*/  BSYNC B1 ;  /* 0x0000000000017941 */ /* 0x000fea0003800000 */
.L_x_1911:
        /* <DEDUP_REMOVED lines=54> */
.L_x_1914:
[----:B------:R-:W-:Y:S05]  /*a6f0*/  BSYNC B1 ;  /* 0x0000000000017941 */ /* 0x000fea0003800000 */
.L_x_1913:
        /* <DEDUP_REMOVED lines=17> */
.L_x_1910:
[----:B------:R-:W-:Y:S05]  /*a810*/  BSYNC B0 ;  /* 0x0000000000007941 */ /* 0x000fea0003800000 */
.L_x_1906:
[----:B------:R-:W-:Y:S02]  /*a820*/  ULDC UR5, c[0x0][0xc38] ;  /* 0x00030e0000057ab9 */ /* 0x000fe40000000800 */
[----:B------:R-:W-:-:S06]  /*a830*/  UISETP.GE.AND UP0, UPT, UR4, UR5, UPT ;  /* 0x000000050400728c */ /* 0x000fcc000bf06270 */
[----:B------:R-:W-:-:S13]  /*a840*/  PLOP3.LUT P0, PT, PT, PT, UP0, 0x80, 0x0 ;  /* 0x000000000000781c */ /* 0x000fda0003f0f008 */
[----:B------:R-:W-:Y:S05]  /*a850*/  @!P0 BRA `(.L_x_1915) ;  /* 0xffffff64007c8947 */ /* 0x000fea000383ffff */
[----:B------:R-:W-:Y:S05]  /*a860*/  EXIT ;  /* 0x000000000000794d */ /* 0x000fea0003800000 */
.L_x_1865:
[----:B------:R-:W-:-:S08]  /*a870*/  NOP ;  /* 0x0000000000007918 */ /* 0x000fd00000000000 */
[----:B------:R-:W0:-:S00]  /*a880*/  USETMAXREG.DEALLOC.CTAPOOL 0x20 ;  /* 0x00000020000079c8 */ /* 0x000e0000080e0500 */
[----:B0-----:R-:W-:-:S06]  /*a890*/  LOP3.LUT R0, R0, 0x3, RZ, 0xc0, !PT ;  /* 0x0000000300007812 */ /* 0x001fcc00078ec0ff */
[----:B------:R-:W0:Y:S01]  /*a8a0*/  S2UR UR10, SR_CTAID.X ;  /* 0x00000000000a79c3 */ /* 0x000e220000002500 */
[----:B------:R-:W-:Y:S01]  /*a8b0*/  LOP3.LUT R16, R16, 0xfffff7ff, RZ, 0xc0, !PT ;  /* 0xfffff7ff10107812 */ /* 0x000fe200078ec0ff */
[----:B------:R-:W-:Y:S01]  /*a8c0*/  STL [R1+0x14], RZ ;  /* 0x000014ff01007387 */ /* 0x000fe20000100800 */
[----:B------:R-:W-:Y:S02]  /*a8d0*/  IMAD.MOV.U32 R26, RZ, RZ, 0x1 ;  /* 0x00000001ff1a7424 */ /* 0x000fe400078e00ff */
[----:B------:R-:W-:Y:S01]  /*a8e0*/  IMAD.MOV.U32 R23, RZ, RZ, RZ ;  /* 0x000000ffff177224 */ /* 0x000fe200078e00ff */
        /* <DEDUP_REMOVED lines=31> */
[----:B------:R-:W-:Y:S02]  /*aae0*/  LOP3.LUT R6, R7, 0x7f, RZ, 0xc0, !PT ;  /* 0x0000007f07067812 */ /* 0x000fe400078ec0ff */
        /* <DEDUP_REMOVED lines=21> */
[----:B------:R-:W-:Y:S02]  /*ac40*/  ISETP.GE.AND P1, PT, R0, UR9, PT ;  /* 0x0000000900007c0c */ /* 0x000fe4000bf26270 */
        /* <DEDUP_REMOVED lines=12> */
[----:B------:R-:W-:Y:S02]  /*ad10*/  ISETP.GE.AND P1, PT, R4, UR7, PT ;  /* 0x0000000704007c0c */ /* 0x000fe4000bf26270 */
        /* <DEDUP_REMOVED lines=9> */
.L_x_1965:
        /* <DEDUP_REMOVED lines=23> */
.L_x_1917:
[----:B------:R-:W-:Y:S01]  /*af20*/  ULDC UR8, c[0x0][0xc54] ;  /* 0x0003150000087ab9 */ /* 0x000fe20000000800 */
[----:B------:R-:W-:Y:S01]  /*af30*/  UMOV UR6, UR7 ;  /* 0x0000000700067c82 */ /* 0x000fe20008000000 */
[----:B------:R-:W-:-:S11]  /*af40*/  UISETP.NE.AND UP0, UPT, UR8, 0x1, UPT ;  /* 0x000000010800788c */ /* 0x000fd6000bf05270 */
[----:B------:R-:W-:Y:S02]  /*af50*/  @UP0 ULDC.64 UR10, c[0x0][0xc58] ;  /* 0x00031600000a0ab9 */ /* 0x000fe40000000a00 */
[----:B------:R-:W-:-:S04]  /*af60*/  UIMAD.WIDE.U32 UR4, UR7, UR10, URZ ;  /* 0x0000000a070472a5 */ /* 0x000fc8000f8e003f */
[----:B------:R-:W-:-:S04]  /*af70*/  @UP0 USHF.R.U32.HI UR6, URZ, UR11, UR5 ;  /* 0x0000000b3f060299 */ /* 0x000fc80008011605 */
[----:B------:R-:W-:-:S12]  /*af80*/  UIMAD UR4, UR6, UR8, URZ ;  /* 0x00000008060472a4 */ /* 0x000fd8000f8e023f */
.L_x_1918:
        /* <DEDUP_REMOVED lines=23> */
[----:B------:R-:W-:Y:S01]  /*b100*/  UISETP.NE.AND UP2, UPT, UR5, 0x1, UPT ;  /* 0x000000010500788c */ /* 0x000fe2000bf45270 */
[----:B------:R-:W-:Y:S01]  /*b110*/  BSSY B7, `(.L_x_1919) ;  /* 0x0000346000077945 */ /* 0x000fe20003800000 */
[----:B------:R-:W-:Y:S02]  /*b120*/  UIADD3 UR43, UR43, UR4, URZ ;  /* 0x000000042b2b7290 */ /* 0x000fe4000fffe03f */
[----:B------:R-:W-:Y:S02]  /*b130*/  UP2UR UR47, UPR, URZ, 0x4 ;  /* 0x000000043f2f7883 */ /* 0x000fe40008000000 */
[----:B------:R-:W-:-:S04]  /*b140*/  UIMAD UR6, UR43, 0xc0, URZ ;  /* 0x000000c02b0678a4 */ /* 0x000fc8000f8e023f */
[----:B------:R-:W-:Y:S01]  /*b150*/  UIADD3 UR6, UR6, 0xbf, URZ ;  /* 0x000000bf06067890 */ /* 0x000fe2000fffe03f */
[----:B------:R-:W-:Y:S01]  /*b160*/  @UP2 ULDC UR4, c[0x0][0x44c] ;  /* 0x0001130000042ab9 */ /* 0x000fe20000000800 */
[----:B------:R-:W-:Y:S02]  /*b170*/  @UP2 ULDC UR7, c[0x0][0x450] ;  /* 0x0001140000072ab9 */ /* 0x000fe40000000800 */
[----:B------:R-:W-:-:S04]  /*b180*/  UIMAD.WIDE.U32 UR4, UR6, UR4, URZ ;  /* 0x00000004060472a5 */ /* 0x000fc8000f8e003f */
[----:B------:R-:W-:-:S04]  /*b190*/  @UP2 USHF.R.U32.HI UR6, URZ, UR7, UR5 ;  /* 0x000000073f062299 */ /* 0x000fc80008011605 */
[----:B------:R-:W-:-:S04]  /*b1a0*/  UIADD3 UR6, UR38, UR6, URZ ;  /* 0x0000000626067290 */ /* 0x000fc8000fffe03f */
[----:B------:R-:W-:-:S04]  /*b1b0*/  USHF.R.S32.HI UR4, URZ, 0x1f, UR6 ;  /* 0x0000001f3f047899 */ /* 0x000fc80008011406 */
[----:B------:R-:W-:-:S04]  /*b1c0*/  ULEA.HI UR4, UR4, UR6, URZ, 0x7 ;  /* 0x0000000604047291 */ /* 0x000fc8000f8f383f */
[----:B------:R-:W-:-:S04]  /*b1d0*/  USHF.R.S32.HI UR4, URZ, 0x7, UR4 ;  /* 0x000000073f047899 */ /* 0x000fc80008011404 */
[----:B------:R-:W-:-:S04]  /*b1e0*/  UISETP.LT.AND UP0, UPT, UR39, UR4, UPT ;  /* 0x000000042700728c */ /* 0x000fc8000bf01270 */
[----:B------:R-:W-:-:S06]  /*b1f0*/  USEL UR44, UR39, UR4, UP0 ;  /* 0x00000004272c7287 */ /* 0x000fcc0008000000 */
[----:B------:R-:W-:Y:S01]  /*b200*/  ISETP.LT.AND P0, PT, RZ, UR44, PT ;  /* 0x0000002cff007c0c */ /* 0x000fe2000bf01270 */
[----:B--2---:R0:W-:-:S12]  /*b210*/  STL [R1+0x8], R19 ;  /* 0x0000081301007387 */ /* 0x0041d80000100800 */
        /* <DEDUP_REMOVED lines=19> */
.L_x_1920:
        /* <DEDUP_REMOVED lines=20> */
.L_x_1923:
[----:B------:R-:W-:Y:S05]  /*b490*/  BSYNC B6 ;  /* 0x0000000000067941 */ /* 0x000fea0003800000 */
.L_x_1922:
        /* <DEDUP_REMOVED lines=20> */
.L_x_1926:
        /* <DEDUP_REMOVED lines=15> */
.L_x_1925:
[----:B------:R-:W-:Y:S05]  /*b6d0*/  BSYNC B6 ;  /* 0x0000000000067941 */ /* 0x000fea0003800000 */
.L_x_1924:
        /* <DEDUP_REMOVED lines=16> */
.L_x_1981:
        /* <DEDUP_REMOVED lines=46> */
.L_x_1928:
        /* <DEDUP_REMOVED lines=25> */
.L_x_1982:
[----:B------:R-:W-:Y:S05]  /*bc50*/  BSYNC B0 ;  /* 0x0000000000007941 */ /* 0x000fea0003800000 */
.L_x_1929:
[----:B------:R-:W1:Y:S01]  /*bc60*/  S2R R9, SR_TID.X ;  /* 0x0000000000097919 */ /* 0x000e620000002100 */
[----:B------:R-:W-:Y:S01]  /*bc70*/  ULDC.64 UR4, c[0x0][0x300] ;  /* 0x0000c00000047ab9 */ /* 0x000fe20000000a00 */
[----:B------:R-:W-:Y:S01]  /*bc80*/  LOP3.LUT P4, RZ, R16, 0x4, RZ, 0xc0, !PT ;  /* 0x0000000410ff7812 */ /* 0x000fe2000788c0ff */
[----:B------:R-:W-:Y:S01]  /*bc90*/  IMAD R4, R4, UR4, RZ ;  /* 0x0000000404047c24 */ /* 0x000fe2000f8e02ff */
[C---:B------:R-:W-:Y:S01]  /*bca0*/  LOP3.LUT P3, RZ, R16.reuse, 0x2, RZ, 0xc0, !PT ;  /* 0x0000000210ff7812 */ /* 0x040fe2000786c0ff */
        /* <DEDUP_REMOVED lines=69> */
.L_x_1992:
        /* <DEDUP_REMOVED lines=12> */
.L_x_1932:
        /* <DEDUP_REMOVED lines=11> */
.L_x_1933:
        /* <DEDUP_REMOVED lines=23> */
.L_x_1935:
[----:B------:R-:W-:Y:S05]  /*c3e0*/  BSYNC B6 ;  /* 0x0000000000067941 */ /* 0x000fea0003800000 */
.L_x_1934:
[----:B------:R2:W5:Y:S01]  /*c3f0*/  LDL R10, [R1+0xc] ;  /* 0x00000c00010a7983 */ /* 0x0005620000100800 */
[----:B------:R-:W-:Y:S01]  /*c400*/  UISETP.NE.AND UP0, UPT, UR47, URZ, UPT ;  /* 0x0000003f2f00728c */ /* 0x000fe2000bf05270 */
[----:B-1----:R-:W-:Y:S01]  /*c410*/  IMAD.U32 R6, RZ, RZ, UR43 ;  /* 0x0000002bff067e24 */ /* 0x002fe2000f8e00ff */
[----:B------:R-:W1:Y:S01]  /*c420*/  S2R R20, SR_TID.X ;  /* 0x0000000000147919 */ /* 0x000e620000002100 */
[----:B0-----:R-:W0:Y:S03]  /*c430*/  S2R R2, SR_TID.X ;  /* 0x0000000000027919 */ /* 0x001e260000002100 */
[----:B------:R-:W-:Y:S01]  /*c440*/  PLOP3.LUT P0, PT, PT, PT, UP0, 0x80, 0x0 ;  /* 0x000000000000781c */ /* 0x000fe20003f0f008 */
[----:B------:R-:W-:Y:S01]  /*c450*/  ULDC.64 UR8, c[0x0][0x2d8] ;  /* 0x0000b60000087ab9 */ /* 0x000fe20000000a00 */
[----:B------:R-:W-:-:S03]  /*c460*/  R2UR UR6, R29 ;  /* 0x000000001d0672ca */ /* 0x000fc600000e0000 */
[----:B------:R-:W-:Y:S01]  /*c470*/  @UP0 ULDC UR4, c[0x0][0x44c] ;  /* 0x0001130000040ab9 */ /* 0x000fe20000000800 */
[----:B------:R-:W-:Y:S01]  /*c480*/  R2UR UR7, R22 ;  /* 0x00000000160772ca */ /* 0x000fe200000e0000 */
[----:B------:R-:W-:Y:S01]  /*c490*/  ULDC UR12, c[0x0][0x448] ;  /* 0x00011200000c7ab9 */ /* 0x000fe20000000800 */
[----:B------:R-:W-:Y:S01]  /*c4a0*/  ULDC.64 UR10, c[0x0][0x280] ;  /* 0x0000a000000a7ab9 */ /* 0x000fe20000000a00 */
[----:B------:R-:W-:Y:S01]  /*c4b0*/  @UP0 ULDC UR13, c[0x0][0x44c] ;  /* 0x00011300000d0ab9 */ /* 0x000fe20000000800 */
[C---:B------:R-:W-:Y:S02]  /*c4c0*/  LOP3.LUT P3, RZ, R16.reuse, 0x400, RZ, 0xc0, !PT ;  /* 0x0000040010ff7812 */ /* 0x040fe4000786c0ff */
[C---:B------:R-:W-:Y:S02]  /*c4d0*/  LOP3.LUT P4, RZ, R16.reuse, 0x200, RZ, 0xc0, !PT ;  /* 0x0000020010ff7812 */ /* 0x040fe4000788c0ff */
[----:B------:R-:W-:Y:S01]  /*c4e0*/  LOP3.LUT P5, RZ, R16, 0x100, RZ, 0xc0, !PT ;  /* 0x0000010010ff7812 */ /* 0x000fe200078ac0ff */
[----:B-1----:R-:W-:Y:S01]  /*c4f0*/  IMAD.SHL.U32 R20, R20, 0x20, RZ ;  /* 0x0000002014147824 */ /* 0x002fe200078e00ff */
[----:B0-----:R-:W-:-:S04]  /*c500*/  LOP3.LUT R2, R2, 0x7f, RZ, 0xc0, !PT ;  /* 0x0000007f02027812 */ /* 0x001fc800078ec0ff */
[----:B------:R-:W-:Y:S02]  /*c510*/  LOP3.LUT R20, R20, 0x60, RZ, 0xc0, !PT ;  /* 0x0000006014147812 */ /* 0x000fe400078ec0ff */
[----:B------:R-:W-:-:S04]  /*c520*/  SHF.R.U32.HI R2, RZ, 0x2, R2 ;  /* 0x00000002ff027819 */ /* 0x000fc80000011602 */
[----:B------:R-:W-:-:S05]  /*c530*/  LOP3.LUT R2, R2, R20, RZ, 0xfc, !PT ;  /* 0x0000001402027212 */ /* 0x000fca00078efcff */
[----:B------:R-:W-:-:S04]  /*c540*/  IMAD R6, R6, 0xc0, R2 ;  /* 0x000000c006067824 */ /* 0x000fc800078e0202 */
        /* <DEDUP_REMOVED lines=62> */
[----:B------:R-:W-:-:S03]  /*c930*/  IMAD.U32 R4, RZ, RZ, UR43 ;  /* 0x0000002bff047e24 */ /* 0x000fc6000f8e00ff */
[----:B------:R-:W1:Y:S01]  /*c940*/  SHFL.IDX PT, R2, R5, RZ, 0x1c1f ;  /* 0x001c1fff05027589 */ /* 0x000e6200000e0000 */
[----:B------:R-:W-:-:S03]  /*c950*/  IMAD R4, R4, 0xc0, R21 ;  /* 0x000000c004047824 */ /* 0x000fc600078e0215 */
[----:B------:R-:W-:Y:S01]  /*c960*/  SHFL.IDX PT, R14, R7, 0x1, 0x1c1f ;  /* 0x003c1f00070e7f89 */ /* 0x000fe200000e0000 */
[C---:B------:R-:W-:Y:S01]  /*c970*/  VIADD R8, R4.reuse, 0x20 ;  /* 0x0000002004087836 */ /* 0x040fe20000000000 */
[----:B------:R-:W-:-:S13]  /*c980*/  ISETP.GE.AND P0, PT, R4, UR37, PT ;  /* 0x0000002504007c0c */ /* 0x000fda000bf06270 */
        /* <DEDUP_REMOVED lines=54> */
.L_x_2005:
        /* <DEDUP_REMOVED lines=12> */
.L_x_1937:
        /* <DEDUP_REMOVED lines=18> */
.L_x_2006:
[----:B------:R-:W-:Y:S05]  /*ced0*/  BSYNC B0 ;  /* 0x0000000000007941 */ /* 0x000fea0003800000 */
.L_x_1938:
[----:B------:R-:W-:-:S06]  /*cee0*/  UISETP.GE.AND UP0, UPT, UR44, 0x2, UPT ;  /* 0x000000022c00788c */ /* 0x000fcc000bf06270 */
[----:B------:R-:W-:-:S13]  /*cef0*/  PLOP3.LUT P0, PT, PT, PT, UP0, 0x40, 0x0 ;  /* 0x000000000000781c */ /* 0x000fda0003f0e808 */
[----:B------:R-:W-:Y:S05]  /*cf00*/  @P0 BRA `(.L_x_1940) ;  /* 0x0000000c00d40947 */ /* 0x000fea0003800000 */
[----:B------:R-:W-:Y:S01]  /*cf10*/  UIADD3 UR4, UR44, -0x2, URZ ;  /* 0xfffffffe2c047890 */ /* 0x000fe2000fffe03f */
[----:B------:R-:W-:Y:S01]  /*cf20*/  BSSY B0, `(.L_x_1940) ;  /* 0x00000f3000007945 */ /* 0x000fe20003800000 */
[----:B------:R-:W-:Y:S02]  /*cf30*/  IMAD.MOV.U32 R20, RZ, RZ, R26 ;  /* 0x000000ffff147224 */ /* 0x000fe400078e001a */
[----:B------:R-:W-:Y:S02]  /*cf40*/  IMAD.MOV.U32 R9, RZ, RZ, R23 ;  /* 0x000000ffff097224 */ /* 0x000fe400078e0017 */
[----:B------:R-:W-:Y:S02]  /*cf50*/  IMAD.MOV.U32 R28, RZ, RZ, R24 ;  /* 0x000000ffff1c7224 */ /* 0x000fe400078e0018 */
[----:B0-----:R-:W-:-:S07]  /*cf60*/  IMAD.U32 R0, RZ, RZ, UR4 ;  /* 0x00000004ff007e24 */ /* 0x001fce000f8e00ff */
.L_x_1953:
[----:B------:R-:W2:Y:S01]  /*cf70*/  LDL R8, [R1+0x8] ;  /* 0x0000080001087983 */ /* 0x000ea20000100800 */
[----:B------:R-:W0:Y:S03]  /*cf80*/  LDC R4, c[0x0][0x430] ;  /* 0x00010c00ff047b82 */ /* 0x000e260000000800 */
[----:B------:R-:W3:Y:S04]  /*cf90*/  LDL R6, [R1+0x4] ;  /* 0x0000040001067983 */ /* 0x000ee80000100800 */
[----:B------:R-:W4:Y:S01]  /*cfa0*/  LDL R7, [R1] ;  /* 0x0000000001077983 */ /* 0x000f220000100800 */
        /* <DEDUP_REMOVED lines=10> */
[----:B------:R-:W-:Y:S01]  /*d050*/  ULDC.64 UR4, c[0x0][0x428] ;  /* 0x00010a0000047ab9 */ /* 0x000fe20000000a00 */
        /* <DEDUP_REMOVED lines=28> */
.L_x_1941:
[----:B------:R-:W-:Y:S01]  /*d220*/  IMAD R6, R23, 0x8, R17 ;  /* 0x0000000817067824 */ /* 0x000fe200078e0211 */
[----:B------:R-:W-:Y:S01]  /*d230*/  SHF.L.U32 R0, R26, 0x1f, RZ ;  /* 0x0000001f1a007819 */ /* 0x000fe200000006ff */
[----:B------:R-:W-:Y:S03]  /*d240*/  BSSY B1, `(.L_x_1942) ;  /* 0x0000003000017945 */ /* 0x000fe60003800000 */
[----:B------:R-:W0:Y:S02]  /*d250*/  SYNCS.PHASECHK.TRANS64.TRYWAIT P0, [R6+URZ+0x2d840], R0 ;  /* 0x02d84000060075a7 */ /* 0x000e24000800017f */
[----:B0-----:R-:W-:Y:S05]  /*d260*/  @!P0 BRA `(.L_x_1943) ;  /* 0x0000002800888947 */ /* 0x001fea0003800000 */
.L_x_2007:
[----:B------:R-:W-:Y:S05]  /*d270*/  BSYNC B1 ;  /* 0x0000000000017941 */ /* 0x000fea0003800000 */
.L_x_1942:
[----:B------:R-:W1:Y:S01]  /*d280*/  S2R R12, SR_TID.X ;  /* 0x00000000000c7919 */ /* 0x000e620000002100 */
[----:B------:R-:W-:Y:S01]  /*d290*/  SHF.R.S32.HI R21, RZ, 0x1f, R5 ;  /* 0x0000001fff157819 */ /* 0x000fe20000011405 */
[----:B------:R-:W-:Y:S01]  /*d2a0*/  ULDC.64 UR4, c[0x0][0x300] ;  /* 0x0000c00000047ab9 */ /* 0x000fe20000000a00 */
[C---:B------:R-:W-:Y:S01]  /*d2b0*/  LOP3.LUT P3, RZ, R16.reuse, 0x4, RZ, 0xc0, !PT ;  /* 0x0000000410ff7812 */ /* 0x040fe2000786c0ff */
        /* <DEDUP_REMOVED lines=55> */
.L_x_2017:
        /* <DEDUP_REMOVED lines=10> */
.L_x_1945:
        /* <DEDUP_REMOVED lines=11> */
.L_x_1946:
[----:B------:R1:W-:Y:S01]  /*d780*/  SYNCS.ARRIVE.TRANS64.A1T0 RZ, [R6+URZ+0x2d830], RZ ;  /* 0x02d830ff06ff79a7 */ /* 0x0003e2000810003f */
[----:B------:R-:W-:Y:S05]  /*d790*/  @!P2 BRA `(.L_x_1947) ;  /* 0x000000000004a947 */ /* 0x000fea0003800000 */
[----:B------:R-:W-:Y:S01]  /*d7a0*/  BPT.TRAP 0x1 ;  /* 0x000000040000795c */ /* 0x000fe20000300000 */
.L_x_1947:
[----:B------:R-:W-:Y:S01]  /*d7b0*/  SHF.L.U32 R2, R20, 0x1f, RZ ;  /* 0x0000001f14027819 */ /* 0x000fe200000006ff */
[----:B-1----:R-:W-:Y:S01]  /*d7c0*/  IMAD R6, R9, 0x8, R17 ;  /* 0x0000000809067824 */ /* 0x002fe200078e0211 */
[----:B------:R-:W-:Y:S03]  /*d7d0*/  BSSY B1, `(.L_x_1948) ;  /* 0x0000003000017945 */ /* 0x000fe60003800000 */
[----:B------:R-:W1:Y:S02]  /*d7e0*/  SYNCS.PHASECHK.TRANS64.TRYWAIT P0, [R6+URZ+0x2d860], R2 ;  /* 0x02d86002060075a7 */ /* 0x000e64000800017f */
[----:B-1----:R-:W-:Y:S05]  /*d7f0*/  @!P0 BRA `(.L_x_1949) ;  /* 0x00000028007c8947 */ /* 0x002fea0003800000 */
.L_x_2018:
[----:B------:R-:W-:Y:S05]  /*d800*/  BSYNC B1 ;  /* 0x0000000000017941 */ /* 0x000fea0003800000 */
.L_x_1948:
[----:B------:R-:W0:Y:S01]  /*d810*/  S2R R3, SR_TID.X ;  /* 0x0000000000037919 */ /* 0x000e220000002100 */
[----:B-1----:R-:W-:Y:S01]  /*d820*/  IMAD.MOV.U32 R2, RZ, RZ, -0x80 ;  /* 0xffffff80ff027424 */ /* 0x002fe200078e00ff */
[----:B------:R-:W-:Y:S01]  /*d830*/  UMOV UR4, 0xffffffff ;  /* 0xffffffff00047882 */ /* 0x000fe20000000000 */
[----:B------:R-:W-:Y:S02]  /*d840*/  LOP3.LUT P3, RZ, R16, 0x20, RZ, 0xc0, !PT ;  /* 0x0000002010ff7812 */ /* 0x000fe4000786c0ff */
        /* <DEDUP_REMOVED lines=47> */
.L_x_2028:
        /* <DEDUP_REMOVED lines=31> */
.L_x_1951:
        /* <DEDUP_REMOVED lines=11> */
.L_x_1952:
        /* <DEDUP_REMOVED lines=8> */
.L_x_1940:
[----:B0-----:R-:W0:Y:S01]  /*de60*/  S2R R0, SR_TID.X ;  /* 0x0000000000007919 */ /* 0x001e220000002100 */
[----:B------:R-:W-:Y:S01]  /*de70*/  BSSY B0, `(.L_x_1954) ;  /* 0x0000011000007945 */ /* 0x000fe20003800000 */
[----:B0-----:R-:W-:-:S04]  /*de80*/  LOP3.LUT R0, R0, 0x7f, RZ, 0xc0, !PT ;  /* 0x0000007f00007812 */ /* 0x001fc800078ec0ff */
[----:B------:R-:W-:-:S13]  /*de90*/  ISETP.NE.AND P2, PT, R0, RZ, PT ;  /* 0x000000ff0000720c */ /* 0x000fda0003f45270 */
[----:B------:R-:W-:Y:S05]  /*dea0*/  @P2 BRA `(.L_x_1955) ;  /* 0x0000000000342947 */ /* 0x000fea0003800000 */
[----:B------:R-:W0:Y:S01]  /*deb0*/  S2R R7, SR_LANEID ;  /* 0x0000000000077919 */ /* 0x000e220000000000 */
[----:B------:R-:W-:Y:S01]  /*dec0*/  VOTEU.ANY UR4, UPT, PT ;  /* 0x0000000000047886 */ /* 0x000fe200038e0100 */
[----:B------:R-:W1:Y:S01]  /*ded0*/  LDC.64 R2, c[0x0][0xc80] ;  /* 0x00032000ff027b82 */ /* 0x000e620000000a00 */
[----:B------:R-:W0:Y:S08]  /*dee0*/  FLO.U32 R0, UR4 ;  /* 0x0000000400007d00 */ /* 0x000e3000080e0000 */
[----:B------:R-:W1:Y:S01]  /*def0*/  POPC R5, UR4 ;  /* 0x0000000400057d09 */ /* 0x000e620008000000 */
[----:B0-----:R-:W-:-:S13]  /*df00*/  ISETP.EQ.U32.AND P0, PT, R0, R7, PT ;  /* 0x000000070000720c */ /* 0x001fda0003f02070 */
[----:B-1----:R-:W2:Y:S01]  /*df10*/  @P0 ATOMG.E.ADD.STRONG.GPU PT, R3, desc[UR50][R2.64], R5 ;  /* 0x00000005020309a8 */ /* 0x002ea200081ee1f2 */
[----:B------:R-:W0:Y:S02]  /*df20*/  S2R R4, SR_LTMASK ;  /* 0x0000000000047919 */ /* 0x000e240000003900 */
[----:B0-----:R-:W-:-:S04]  /*df30*/  LOP3.LUT R4, R4, UR4, RZ, 0xc0, !PT ;  /* 0x0000000404047c12 */ /* 0x001fc8000f8ec0ff */
[----:B------:R-:W0:Y:S01]  /*df40*/  POPC R7, R4 ;  /* 0x0000000400077309 */ /* 0x000e220000000000 */
[----:B--2---:R-:W0:Y:S02]  /*df50*/  SHFL.IDX PT, R0, R3, R0, 0x1f ;  /* 0x00001f0003007589 */ /* 0x004e2400000e0000 */
[----:B0-----:R-:W-:-:S05]  /*df60*/  IADD3 R0, R0, UR45, R7 ;  /* 0x0000002d00007c10 */ /* 0x001fca000fffe007 */
[----:B------:R0:W-:Y:S02]  /*df70*/  STL [R1+0x10], R0 ;  /* 0x0000100001007387 */ /* 0x0001e40000100800 */
.L_x_1955:
[----:B------:R-:W-:Y:S05]  /*df80*/  BSYNC B0 ;  /* 0x0000000000007941 */ /* 0x000fea0003800000 */
.L_x_1954:
[----:B0-----:R-:W-:-:S05]  /*df90*/  IMAD.U32 R0, RZ, RZ, UR46 ;  /* 0x0000002eff007e24 */ /* 0x001fca000f8e00ff */
[----:B------:R-:W-:-:S13]  /*dfa0*/  ISETP.NE.AND P0, PT, R0, 0x3, PT ;  /* 0x000000030000780c */ /* 0x000fda0003f05270 */
[----:B------:R-:W-:Y:S05]  /*dfb0*/  @!P0 BRA `(.L_x_1956) ;  /* 0x0000000000048947 */ /* 0x000fea0003800000 */
[----:B------:R-:W-:Y:S01]  /*dfc0*/  BPT.TRAP 0x1 ;  /* 0x000000040000795c */ /* 0x000fe20000300000 */
.L_x_1956:
[----:B------:R-:W-:Y:S01]  /*dfd0*/  IMAD R4, R23, 0x8, R17 ;  /* 0x0000000817047824 */ /* 0x000fe200078e0211 */
[----:B------:R-:W-:Y:S01]  /*dfe0*/  SHF.L.U32 R3, R26, 0x1f, RZ ;  /* 0x0000001f1a037819 */ /* 0x000fe200000006ff */
[----:B------:R-:W-:Y:S03]  /*dff0*/  BSSY B0, `(.L_x_1957) ;  /* 0x0000003000007945 */ /* 0x000fe60003800000 */
[----:B------:R-:W0:Y:S02]  /*e000*/  SYNCS.PHASECHK.TRANS64.TRYWAIT P0, [R4+URZ+0x2d860], R3 ;  /* 0x02d86003040075a7 */ /* 0x000e24000800017f */
[----:B0-----:R-:W-:Y:S05]  /*e010*/  @!P0 BRA `(.L_x_1958) ;  /* 0x0000002400ec8947 */ /* 0x001fea0003800000 */
.L_x_2029:
[----:B------:R-:W-:Y:S05]  /*e020*/  BSYNC B0 ;  /* 0x0000000000007941 */ /* 0x000fea0003800000 */
.L_x_1957:
[----:B------:R-:W1:Y:S01]  /*e030*/  S2R R7, SR_TID.X ;  /* 0x0000000000077919 */ /* 0x000e620000002100 */
[----:B------:R-:W-:Y:S01]  /*e040*/  IMAD.MOV.U32 R5, RZ, RZ, -0x80 ;  /* 0xffffff80ff057424 */ /* 0x000fe200078e00ff */
[----:B------:R-:W-:Y:S01]  /*e050*/  UMOV UR4, 0xffffffff ;  /* 0xffffffff00047882 */ /* 0x000fe20000000000 */
[----:B------:R-:W-:Y:S02]  /*e060*/  LOP3.LUT P4, RZ, R16, 0x20, RZ, 0xc0, !PT ;  /* 0x0000002010ff7812 */ /* 0x000fe4000788c0ff */
        /* <DEDUP_REMOVED lines=50> */
.L_x_2039:
        /* <DEDUP_REMOVED lines=13> */
.L_x_1960:
        /* <DEDUP_REMOVED lines=11> */
.L_x_1961:
[----:B------:R0:W-:Y:S01]  /*e510*/  SYNCS.ARRIVE.TRANS64.A1T0 RZ, [R4+URZ+0x2d850], RZ ;  /* 0x02d850ff04ff79a7 */ /* 0x0001e2000810003f */
[----:B------:R-:W-:-:S05]  /*e520*/  VIADD R23, R23, 0x1 ;  /* 0x0000000117177836 */ /* 0x000fca0000000000 */
[----:B------:R-:W-:-:S04]  /*e530*/  ISETP.NE.AND P0, PT, R23, 0x2, PT ;  /* 0x000000021700780c */ /* 0x000fc80003f05270 */
[----:B------:R-:W-:Y:S02]  /*e540*/  SEL R3, RZ, 0x1, P0 ;  /* 0x00000001ff037807 */ /* 0x000fe40000000000 */
[----:B------:R-:W-:Y:S02]  /*e550*/  SEL R23, R23, RZ, P0 ;  /* 0x000000ff17177207 */ /* 0x000fe40000000000 */
[----:B0-----:R-:W-:-:S07]  /*e560*/  LOP3.LUT R26, R26, R3, RZ, 0x3c, !PT ;  /* 0x000000031a1a7212 */ /* 0x001fce00078e3cff */
.L_x_1921:
[----:B------:R-:W-:Y:S05]  /*e570*/  BSYNC B7 ;  /* 0x0000000000077941 */ /* 0x000fea0003800000 */
.L_x_1919:
        /* <DEDUP_REMOVED lines=13> */
.L_x_1962:
[----:B------:R-:W-:-:S03]  /*e650*/  UMOV UR4, 0xffffffff ;  /* 0xffffffff00047882 */ /* 0x000fc60000000000 */
[----:B------:R-:W-:Y:S05]  /*e660*/  BRA.DIV UR4, `(.L_x_1964) ;  /* 0x0000002604d07947 */ /* 0x000fea000b800000 */
[----:B-----5:R2:W3:Y:S02]  /*e670*/  SHFL.IDX PT, R14, R2, RZ, 0x1f ;  /* 0x00001fff020e7589 */ /* 0x0204e400000e0000 */
.L_x_2042:
        /* <DEDUP_REMOVED lines=8> */
.L_x_1963:
[----:B-1----:R-:W4:Y:S01]  /*e700*/  LDL R0, [R1+0x10] ;  /* 0x0000100001007983 */ /* 0x002f220000100800 */
[----:B------:R-:W-:Y:S02]  /*e710*/  ULDC UR4, c[0x0][0xc38] ;  /* 0x00030e0000047ab9 */ /* 0x000fe40000000800 */
[----:B----4-:R-:W-:-:S13]  /*e720*/  ISETP.GE.AND P0, PT, R0, UR4, PT ;  /* 0x0000000400007c0c */ /* 0x010fda000bf06270 */
[----:B------:R-:W-:Y:S05]  /*e730*/  @!P0 BRA `(.L_x_1965) ;  /* 0xffffffc4009c8947 */ /* 0x000fea000383ffff */
.L_x_1916:
        /* <DEDUP_REMOVED lines=12> */
.L_x_2043:
[----:B------:R-:W-:Y:S05]  /*e800*/  BSYNC B0 ;  /* 0x0000000000007941 */ /* 0x000fea0003800000 */
.L_x_1966:
[----:B------:R-:W-:-:S03]  /*e810*/  UMOV UR4, 0xffffffff ;  /* 0xffffffff00047882 */ /* 0x000fc60000000000 */
[----:B------:R-:W-:Y:S05]  /*e820*/  BRA.DIV UR4, `(.L_x_1968) ;  /* 0x00000026049c7947 */ /* 0x000fea000b800000 */
[----:B-1----:R-:W1:Y:S02]  /*e830*/  S2R R0, SR_TID.X ;  /* 0x0000000000007919 */ /* 0x002e640000002100 */
[----:B-1----:R-:W-:-:S04]  /*e840*/  SHF.R.U32.HI R0, RZ, 0x5, R0 ;  /* 0x00000005ff007819 */ /* 0x002fc80000011600 */
[----:B------:R-:W-:-:S05]  /*e850*/  LOP3.LUT R0, R0, 0x3, RZ, 0xc0, !PT ;  /* 0x0000000300007812 */ /* 0x000fca00078ec0ff */
[----:B------:R1:W2:Y:S02]  /*e860*/  SHFL.IDX PT, R14, R0, RZ, 0x1f ;  /* 0x00001fff000e7589 */ /* 0x0002a400000e0000 */
.L_x_2046:
[----:B--2---:R-:W-:Y:S01]  /*e870*/  ISETP.NE.AND P0, PT, R14, RZ, PT ;  /* 0x000000ff0e00720c */ /* 0x004fe20003f05270 */
[----:B------:R-:W-:-:S12]  /*e880*/  BSSY B0, `(.L_x_1969) ;  /* 0x0000024000007945 */ /* 0x000fd80003800000 */
[----:B------:R-:W-:Y:S05]  /*e890*/  @P0 BRA `(.L_x_1970) ;  /* 0x0000000000880947 */ /* 0x000fea0003800000 */
[----:B------:R-:W-:-:S03]  /*e8a0*/  UMOV UR4, 0xffffffff ;  /* 0xffffffff00047882 */ /* 0x000fc60000000000 */
[----:B------:R-:W-:Y:S05]  /*e8b0*/  BRA.DIV UR4, `(.L_x_1971) ;  /* 0x0000002604ac7947 */ /* 0x000fea000b800000 */
[----:B------:R-:W-:-:S13]  /*e8c0*/  ELECT P6, URZ, PT ;  /* 0x00000000003f782f */ /* 0x000fda00038c0000 */
.L_x_2049:
[----:B------:R-:W-:Y:S05]  /*e8d0*/  @!P6 BRA `(.L_x_1970) ;  /* 0x000000000078e947 */ /* 0x000fea0003800000 */
[----:B------:R-:W-:-:S06]  /*e8e0*/  ULOP3.LUT UR4, UR42, 0x2, URZ, 0xfc, !UPT ;  /* 0x000000022a047892 */ /* 0x000fcc000f8efc3f */
[----:B-1----:R-:W-:-:S05]  /*e8f0*/  IMAD.U32 R0, RZ, RZ, UR4 ;  /* 0x00000004ff007e24 */ /* 0x002fca000f8e00ff */
[----:B------:R-:W-:-:S13]  /*e900*/  ISETP.NE.AND P0, PT, R0, 0x3, PT ;  /* 0x000000030000780c */ /* 0x000fda0003f05270 */
[----:B------:R-:W-:Y:S05]  /*e910*/  @!P0 BRA `(.L_x_1972) ;  /* 0x0000000000048947 */ /* 0x000fea0003800000 */
[----:B------:R-:W-:Y:S01]  /*e920*/  BPT.TRAP 0x1 ;  /* 0x000000040000795c */ /* 0x000fe20000300000 */
.L_x_1972:
[C---:B------:R-:W-:Y:S01]  /*e930*/  IMAD R5, R23.reuse, 0x8, R4 ;  /* 0x0000000817057824 */ /* 0x040fe200078e0204 */
[----:B------:R-:W-:Y:S01]  /*e940*/  SHF.L.U32 R0, R26, 0x1f, RZ ;  /* 0x0000001f1a007819 */ /* 0x000fe200000006ff */
[----:B------:R-:W-:-:S03]  /*e950*/  VIADD R23, R23, 0x1 ;  /* 0x0000000117177836 */ /* 0x000fc60000000000 */
[----:B------:R-:W1:Y:S02]  /*e960*/  SYNCS.PHASECHK.TRANS64.TRYWAIT P1, [R5+URZ+0x2d840], R0 ;  /* 0x02d84000050075a7 */ /* 0x000e64000802017f */
[----:B------:R-:W-:-:S04]  /*e970*/  ISETP.NE.AND P2, PT, R23, 0x2, PT ;  /* 0x000000021700780c */ /* 0x000fc80003f45270 */
[----:B------:R-:W-:Y:S01]  /*e980*/  SEL R3, RZ, 0x1, P2 ;  /* 0x00000001ff037807 */ /* 0x000fe20001000000 */
[----:B-1----:R-:W-:Y:S08]  /*e990*/  @!P1 BRA `(.L_x_1973) ;  /* 0x0000002400949947 */ /* 0x002ff00003800000 */
.L_x_2050:
[----:B------:R-:W-:Y:S02]  /*e9a0*/  SEL R23, R23, RZ, P2 ;  /* 0x000000ff17177207 */ /* 0x000fe40001000000 */
[----:B------:R-:W-:Y:S01]  /*e9b0*/  LOP3.LUT R2, R26, R3, RZ, 0x3c, !PT ;  /* 0x000000031a027212 */ /* 0x000fe200078e3cff */
[----:B------:R-:W-:Y:S06]  /*e9c0*/  @!P0 BRA `(.L_x_1974) ;  /* 0x0000000000048947 */ /* 0x000fec0003800000 */
[----:B------:R-:W-:Y:S01]  /*e9d0*/  BPT.TRAP 0x1 ;  /* 0x000000040000795c */ /* 0x000fe20000300000 */
.L_x_1974:
[----:B------:R-:W-:Y:S01]  /*e9e0*/  IMAD R23, R23, 0x8, R4 ;  /* 0x0000000817177824 */ /* 0x000fe200078e0204 */
[----:B------:R-:W-:-:S04]  /*e9f0*/  SHF.L.U32 R2, R2, 0x1f, RZ ;  /* 0x0000001f02027819 */ /* 0x000fc800000006ff */
[----:B------:R-:W2:Y:S02]  /*ea00*/  SYNCS.PHASECHK.TRANS64.TRYWAIT P1, [R23+URZ+0x2d840], R2 ;  /* 0x02d84002170075a7 */ /* 0x000ea4000802017f */
[----:B--2---:R-:W-:Y:S05]  /*ea10*/  @!P1 BRA `(.L_x_1975) ;  /* 0x0000002400889947 */ /* 0x004fea0003800000 */
.L_x_2051:
[----:B------:R-:W-:Y:S05]  /*ea20*/  @!P0 BRA `(.L_x_1976) ;  /* 0x0000000000048947 */ /* 0x000fea0003800000 */
[----:B------:R-:W-:Y:S01]  /*ea30*/  BPT.TRAP 0x1 ;  /* 0x000000040000795c */ /* 0x000fe20000300000 */
.L_x_1976:
[----:B------:R-:W3:Y:S02]  /*ea40*/  SYNCS.PHASECHK.TRANS64.TRYWAIT P1, [R5+URZ+0x2d860], R0 ;  /* 0x02d86000050075a7 */ /* 0x000ee4000802017f */
[----:B---3--:R-:W-:Y:S05]  /*ea50*/  @!P1 BRA `(.L_x_1977) ;  /* 0x00000024008c9947 */ /* 0x008fea0003800000 */
.L_x_2052:
[----:B------:R-:W-:Y:S05]  /*ea60*/  @!P0 BRA `(.L_x_1978) ;  /* 0x0000000000048947 */ /* 0x000fea0003800000 */
[----:B------:R-:W-:Y:S01]  /*ea70*/  BPT.TRAP 0x1 ;  /* 0x000000040000795c */ /* 0x000fe20000300000 */
.L_x_1978:
[----:B----4-:R4:W0:Y:S02]  /*ea80*/  SYNCS.PHASECHK.TRANS64.TRYWAIT P0, [R23+URZ+0x2d860], R2 ;  /* 0x02d86002170075a7 */ /* 0x010824000800017f */
[----:B0-----:R-:W-:Y:S05]  /*ea90*/  @!P0 NANOSLEEP.SYNCS 0x989680 ;  /* 0x009896800000895d */ /* 0x001fea0003900000 */
[----:B------:R-:W0:Y:S02]  /*eaa0*/  @!P0 SYNCS.PHASECHK.TRANS64 P0, [R23+URZ+0x2d860], R2 ;  /* 0x02d86002170085a7 */ /* 0x000e24000800007f */
[----:B0-----:R-:W-:Y:S05]  /*eab0*/  @!P0 BRA `(.L_x_1978) ;  /* 0xfffffffc00f08947 */ /* 0x001fea000383ffff */
.L_x_1970:
[----:B------:R-:W-:Y:S05]  /*eac0*/  BSYNC B0 ;  /* 0x0000000000007941 */ /* 0x000fea0003800000 */
.L_x_1969:
[----:B------:R-:W-:Y:S05]  /*ead0*/  EXIT ;  /* 0x000000000000794d */ /* 0x000fea0003800000 */
.L_x_1871:
[----:B0-----:R-:W-:-:S04]  /*eae0*/  IMAD.U32 R3, RZ, RZ, UR40 ;  /* 0x00000028ff037e24 */ /* 0x001fc8000f8e00ff */
[----:B------:R0:W1:Y:S03]  /*eaf0*/  SYNCS.PHASECHK.TRANS64.TRYWAIT P1, [R3+URZ+0x2d800], R0 ;  /* 0x02d80000030075a7 */ /* 0x000066000802017f */
[----:B-1----:R-:W-:Y:S05]  /*eb00*/  @!P1 NANOSLEEP.SYNCS 0x989680 ;  /* 0x009896800000995d */ /* 0x002fea0003900000 */
[----:B------:R-:W1:Y:S02]  /*eb10*/  @!P1 SYNCS.PHASECHK.TRANS64 P1, [R3+URZ+0x2d800], R0 ;  /* 0x02d80000030095a7 */ /* 0x000e64000802007f */
[----:B-1----:R-:W-:Y:S05]  /*eb20*/  @!P1 BRA `(.L_x_1871) ;  /* 0xfffffffc00ec9947 */ /* 0x002fea000383ffff */
[----:B------:R-:W-:Y:S05]  /*eb30*/  BRA `(.L_x_1979) ;  /* 0xffffff2c000c7947 */ /* 0x000fea000383ffff */
.L_x_1875:
[----:B-1----:R1:W2:Y:S02]  /*eb40*/  SYNCS.PHASECHK.TRANS64.TRYWAIT P1, [R0+URZ+0x2d830], R3 ;  /* 0x02d83003000075a7 */ /* 0x0022a4000802017f */
[----:B--2---:R-:W-:Y:S05]  /*eb50*/  @!P1 NANOSLEEP.SYNCS 0x989680 ;  /* 0x009896800000995d */ /* 0x004fea0003900000 */
[----:B------:R-:W2:Y:S02]  /*eb60*/  @!P1 SYNCS.PHASECHK.TRANS64 P1, [R0+URZ+0x2d830], R3 ;  /* 0x02d83003000095a7 */ /* 0x000ea4000802007f */
[----:B--2---:R-:W-:Y:S05]  /*eb70*/  @!P1 BRA `(.L_x_1875) ;  /* 0xfffffffc00f09947 */ /* 0x004fea000383ffff */
[----:B------:R-:W-:Y:S05]  /*eb80*/  BRA `(.L_x_1874) ;  /* 0xffffff2c00287947 */ /* 0x000fea000383ffff */
.L_x_1881:
[----:B--2---:R-:W-:-:S04]  /*eb90*/  IMAD.U32 R4, RZ, RZ, UR6 ;  /* 0x00000006ff047e24 */ /* 0x004fc8000f8e00ff */
[----:B------:R2:W3:Y:S03]  /*eba0*/  SYNCS.PHASECHK.TRANS64.TRYWAIT P1, [R4+URZ+0x2d830], R3 ;  /* 0x02d83003040075a7 */ /* 0x0004e6000802017f */
[----:B---3--:R-:W-:Y:S05]  /*ebb0*/  @!P1 NANOSLEEP.SYNCS 0x989680 ;  /* 0x009896800000995d */ /* 0x008fea0003900000 */
[----:B------:R-:W3:Y:S02]  /*ebc0*/  @!P1 SYNCS.PHASECHK.TRANS64 P1, [R4+URZ+0x2d830], R3 ;  /* 0x02d83003040095a7 */ /* 0x000ee4000802007f */
[----:B---3--:R-:W-:Y:S05]  /*ebd0*/  @!P1 BRA `(.L_x_1881) ;  /* 0xfffffffc00ec9947 */ /* 0x008fea000383ffff */
[----:B------:R-:W-:Y:S05]  /*ebe0*/  BRA `(.L_x_1878) ;  /* 0xffffff50002c7947 */ /* 0x000fea000383ffff */
.L_x_1885:
[----:B-1----:R-:W-:-:S04]  /*ebf0*/  IMAD.U32 R4, RZ, RZ, UR6 ;  /* 0x00000006ff047e24 */ /* 0x002fc8000f8e00ff */
[----:B------:R1:W2:Y:S03]  /*ec00*/  SYNCS.PHASECHK.TRANS64.TRYWAIT P1, [R4+URZ+0x2d850], R3 ;  /* 0x02d85003040075a7 */ /* 0x0002a6000802017f */
[----:B--2---:R-:W-:Y:S05]  /*ec10*/  @!P1 NANOSLEEP.SYNCS 0x989680 ;  /* 0x009896800000995d */ /* 0x004fea0003900000 */
[----:B------:R-:W2:Y:S02]  /*ec20*/  @!P1 SYNCS.PHASECHK.TRANS64 P1, [R4+URZ+0x2d850], R3 ;  /* 0x02d85003040095a7 */ /* 0x000ea4000802007f */
[----:B--2---:R-:W-:Y:S05]  /*ec30*/  @!P1 BRA `(.L_x_1885) ;  /* 0xfffffffc00ec9947 */ /* 0x004fea000383ffff */
[----:B------:R-:W-:Y:S05]  /*ec40*/  BRA `(.L_x_1882) ;  /* 0xffffff5000d87947 */ /* 0x000fea000383ffff */
.L_x_1893:
[----:B--2---:R-:W-:-:S04]  /*ec50*/  IMAD.U32 R4, RZ, RZ, UR6 ;  /* 0x00000006ff047e24 */ /* 0x004fc8000f8e00ff */
[----:B------:R2:W3:Y:S03]  /*ec60*/  SYNCS.PHASECHK.TRANS64.TRYWAIT P1, [R4+URZ+0x2d830], R3 ;  /* 0x02d83003040075a7 */ /* 0x0004e6000802017f */
[----:B---3--:R-:W-:Y:S05]  /*ec70*/  @!P1 NANOSLEEP.SYNCS 0x989680 ;  /* 0x009896800000995d */ /* 0x008fea0003900000 */
[----:B------:R-:W3:Y:S02]  /*ec80*/  @!P1 SYNCS.PHASECHK.TRANS64 P1, [R4+URZ+0x2d830], R3 ;  /* 0x02d83003040095a7 */ /* 0x000ee4000802007f */
[----:B---3--:R-:W-:Y:S05]  /*ec90*/  @!P1 BRA `(.L_x_1893) ;  /* 0xfffffffc00ec9947 */ /* 0x008fea000383ffff */
[----:B------:R-:W-:Y:S05]  /*eca0*/  BRA `(.L_x_1890) ;  /* 0xffffff7800ac7947 */ /* 0x000fea000383ffff */
.L_x_1897:
[----:B-1----:R-:W-:-:S04]  /*ecb0*/  IMAD.U32 R4, RZ, RZ, UR6 ;  /* 0x00000006ff047e24 */ /* 0x002fc8000f8e00ff */
[----:B------:R1:W2:Y:S03]  /*ecc0*/  SYNCS.PHASECHK.TRANS64.TRYWAIT P1, [R4+URZ+0x2d850], R3 ;  /* 0x02d85003040075a7 */ /* 0x0002a6000802017f */
[----:B--2---:R-:W-:Y:S05]  /*ecd0*/  @!P1 NANOSLEEP.SYNCS 0x989680 ;  /* 0x009896800000995d */ /* 0x004fea0003900000 */
[----:B------:R-:W2:Y:S02]  /*ece0*/  @!P1 SYNCS.PHASECHK.TRANS64 P1, [R4+URZ+0x2d850], R3 ;  /* 0x02d85003040095a7 */ /* 0x000ea4000802007f */
[----:B--2---:R-:W-:Y:S05]  /*ecf0*/  @!P1 BRA `(.L_x_1897) ;  /* 0xfffffffc00ec9947 */ /* 0x004fea000383ffff */
[----:B------:R-:W-:Y:S05]  /*ed00*/  BRA `(.L_x_1894) ;  /* 0xffffff7c00587947 */ /* 0x000fea000383ffff */
.L_x_1904:
[----:B--2---:R-:W-:-:S04]  /*ed10*/  IMAD.U32 R6, RZ, RZ, UR8 ;  /* 0x00000008ff067e24 */ /* 0x004fc8000f8e00ff */
[----:B------:R2:W3:Y:S03]  /*ed20*/  SYNCS.PHASECHK.TRANS64.TRYWAIT P1, [R6+URZ+0x2d850], R5 ;  /* 0x02d85005060075a7 */ /* 0x0004e6000802017f */
[----:B---3--:R-:W-:Y:S05]  /*ed30*/  @!P1 NANOSLEEP.SYNCS 0x989680 ;  /* 0x009896800000995d */ /* 0x008fea0003900000 */
[----:B------:R-:W3:Y:S02]  /*ed40*/  @!P1 SYNCS.PHASECHK.TRANS64 P1, [R6+URZ+0x2d850], R5 ;  /* 0x02d85005060095a7 */ /* 0x000ee4000802007f */
[----:B---3--:R-:W-:Y:S05]  /*ed50*/  @!P1 BRA `(.L_x_1904) ;  /* 0xfffffffc00ec9947 */ /* 0x008fea000383ffff */
[----:B------:R-:W-:Y:S05]  /*ed60*/  BRA `(.L_x_1903) ;  /* 0xffffff98008c7947 */ /* 0x000fea000383ffff */
.L_x_1927:
        /* <DEDUP_REMOVED lines=10> */
.L_x_1980:
[----:B------:R-:W-:Y:S05]  /*ee10*/  BRA `(.L_x_1981) ;  /* 0xffffffc800707947 */ /* 0x000fea000383ffff */
.L_x_1930:
[----:B0-----:R0:W1:Y:S02]  /*ee20*/  SYNCS.PHASECHK.TRANS64.TRYWAIT P0, [R6+URZ+0x2d840], R2 ;  /* 0x02d84002060075a7 */ /* 0x001064000800017f */
[----:B-1----:R-:W-:Y:S05]  /*ee30*/  @!P0 NANOSLEEP.SYNCS 0x989680 ;  /* 0x009896800000895d */ /* 0x002fea0003900000 */
[----:B------:R-:W1:Y:S02]  /*ee40*/  @!P0 SYNCS.PHASECHK.TRANS64 P0, [R6+URZ+0x2d840], R2 ;  /* 0x02d84002060085a7 */ /* 0x000e64000800007f */
[----:B-1----:R-:W-:Y:S05]  /*ee50*/  @!P0 BRA `(.L_x_1930) ;  /* 0xfffffffc00f08947 */ /* 0x002fea000383ffff */
[----:B------:R-:W-:Y:S05]  /*ee60*/  BRA `(.L_x_1982) ;  /* 0xffffffcc00787947 */ /* 0x000fea000383ffff */
.L_x_1931:
        /* <DEDUP_REMOVED lines=8> */
.L_x_1984:
[----:B------:R-:W-:Y:S05]  /*eef0*/  BSYNC B0 ;  /* 0x0000000000007941 */ /* 0x000fea0003800000 */
.L_x_1983:
        /* <DEDUP_REMOVED lines=9> */
.L_x_1985:
[----:B------:R-:W-:Y:S02]  /*ef90*/  IMAD.MOV.U32 R13, RZ, RZ, R0 ;  /* 0x000000ffff0d7224 */ /* 0x000fe400078e0000 */
[----:B------:R-:W-:Y:S02]  /*efa0*/  IMAD.MOV.U32 R12, RZ, RZ, 0x1 ;  /* 0x00000001ff0c7424 */ /* 0x000fe400078e00ff */
[----:B------:R-:W-:-:S07]  /*efb0*/  IMAD.MOV.U32 R3, RZ, RZ, R14 ;  /* 0x000000ffff037224 */ /* 0x000fce00078e000e */
[----:B------:R-:W-:Y:S05]  /*efc0*/  WARPSYNC.COLLECTIVE R15, `(.L_x_1986) ;  /* 0x000000000f087348 */ /* 0x000fea0003c00000 */
[----:B------:R0:W1:Y:S02]  /*efd0*/  SHFL.IDX P6, R14, R13, R12, R11 ;  /* 0x0000000c0d0e7389 */ /* 0x00006400000c000b */
[----:B01----:R-:W-:Y:S01]  /*efe0*/  ENDCOLLECTIVE ;  /* 0x000000000000791b */ /* 0x003fe20003800000 */
.L_x_1986:
        /* <DEDUP_REMOVED lines=17> */
.L_x_1987:
[----:B------:R-:W-:Y:S02]  /*f100*/  @P0 IMAD R8, R7, 0x2, R17 ;  /* 0x0000000207080824 */ /* 0x000fe400078e0211 */
[----:B------:R-:W-:Y:S02]  /*f110*/  IMAD.MOV.U32 R13, RZ, RZ, R0 ;  /* 0x000000ffff0d7224 */ /* 0x000fe400078e0000 */
[----:B------:R-:W-:Y:S02]  /*f120*/  IMAD.MOV.U32 R12, RZ, RZ, 0x2 ;  /* 0x00000002ff0c7424 */ /* 0x000fe400078e00ff */
[----:B------:R-:W-:-:S07]  /*f130*/  IMAD.MOV.U32 R3, RZ, RZ, R14 ;  /* 0x000000ffff037224 */ /* 0x000fce00078e000e */
[----:B------:R-:W-:Y:S05]  /*f140*/  WARPSYNC.COLLECTIVE R15, `(.L_x_1988) ;  /* 0x000000000f087348 */ /* 0x000fea0003c00000 */
[----:B------:R0:W1:Y:S02]  /*f150*/  SHFL.IDX P6, R14, R13, R12, R11 ;  /* 0x0000000c0d0e7389 */ /* 0x00006400000c000b */
[----:B01----:R-:W-:Y:S01]  /*f160*/  ENDCOLLECTIVE ;  /* 0x000000000000791b */ /* 0x003fe20003800000 */
.L_x_1988:
        /* <DEDUP_REMOVED lines=17> */
.L_x_1989:
[----:B------:R-:W-:Y:S02]  /*f280*/  @P0 IMAD R8, R7, 0x2, R17 ;  /* 0x0000000207080824 */ /* 0x000fe400078e0211 */
[----:B------:R-:W-:Y:S02]  /*f290*/  IMAD.MOV.U32 R13, RZ, RZ, R0 ;  /* 0x000000ffff0d7224 */ /* 0x000fe400078e0000 */
[----:B------:R-:W-:Y:S02]  /*f2a0*/  IMAD.MOV.U32 R12, RZ, RZ, 0x3 ;  /* 0x00000003ff0c7424 */ /* 0x000fe400078e00ff */
[----:B------:R-:W-:-:S07]  /*f2b0*/  IMAD.MOV.U32 R3, RZ, RZ, R14 ;  /* 0x000000ffff037224 */ /* 0x000fce00078e000e */
[----:B------:R-:W-:Y:S05]  /*f2c0*/  WARPSYNC.COLLECTIVE R15, `(.L_x_1990) ;  /* 0x000000000f087348 */ /* 0x000fea0003c00000 */
[----:B------:R0:W1:Y:S02]  /*f2d0*/  SHFL.IDX P6, R14, R13, R12, R11 ;  /* 0x0000000c0d0e7389 */ /* 0x00006400000c000b */
[----:B01----:R-:W-:Y:S01]  /*f2e0*/  ENDCOLLECTIVE ;  /* 0x000000000000791b */ /* 0x003fe20003800000 */
.L_x_1990:
        /* <DEDUP_REMOVED lines=16> */
.L_x_1991:
[----:B------:R-:W-:Y:S05]  /*f3f0*/  BRA `(.L_x_1992) ;  /* 0xffffffcc00407947 */ /* 0x000fea000383ffff */
.L_x_1936:
[----:B------:R-:W-:Y:S02]  /*f400*/  IMAD.MOV.U32 R13, RZ, RZ, R5 ;  /* 0x000000ffff0d7224 */ /* 0x000fe400078e0005 */
[----:B------:R-:W-:Y:S02]  /*f410*/  IMAD.MOV.U32 R12, RZ, RZ, RZ ;  /* 0x000000ffff0c7224 */ /* 0x000fe400078e00ff */
[----:B------:R-:W-:Y:S02]  /*f420*/  IMAD.MOV.U32 R11, RZ, RZ, 0x1c1f ;  /* 0x00001c1fff0b7424 */ /* 0x000fe400078e00ff */
[----:B------:R-:W-:Y:S02]  /*f430*/  IMAD.MOV.U32 R15, RZ, RZ, -0x1 ;  /* 0xffffffffff0f7424 */ /* 0x000fe400078e00ff */
[----:B------:R-:W-:-:S07]  /*f440*/  IMAD.U32 R4, RZ, RZ, UR43 ;  /* 0x0000002bff047e24 */ /* 0x000fce000f8e00ff */
[----:B-----5:R-:W-:Y:S05]  /*f450*/  WARPSYNC.COLLECTIVE R15, `(.L_x_1993) ;  /* 0x000000000f087348 */ /* 0x020fea0003c00000 */
[----:B------:R0:W1:Y:S02]  /*f460*/  SHFL.IDX P6, R14, R13, R12, R11 ;  /* 0x0000000c0d0e7389 */ /* 0x00006400000c000b */
[----:B01---5:R-:W-:Y:S01]  /*f470*/  ENDCOLLECTIVE ;  /* 0x000000000000791b */ /* 0x023fe20003800000 */
.L_x_1993:
[----:B------:R-:W-:-:S05]  /*f480*/  IMAD R4, R4, 0xc0, R21 ;  /* 0x000000c004047824 */ /* 0x000fca00078e0215 */
[----:B------:R-:W-:Y:S01]  /*f490*/  ISETP.GE.AND P0, PT, R4, UR37, PT ;  /* 0x0000002504007c0c */ /* 0x000fe2000bf06270 */
[----:B------:R-:W-:Y:S02]  /*f4a0*/  IMAD.MOV.U32 R13, RZ, RZ, R0 ;  /* 0x000000ffff0d7224 */ /* 0x000fe400078e0000 */
[----:B------:R-:W-:-:S10]  /*f4b0*/  IMAD.MOV.U32 R2, RZ, RZ, R14 ;  /* 0x000000ffff027224 */ /* 0x000fd400078e000e */
[----:B------:R-:W-:Y:S05]  /*f4c0*/  WARPSYNC.COLLECTIVE R15, `(.L_x_1994) ;  /* 0x000000000f087348 */ /* 0x000fea0003c00000 */
[----:B------:R0:W1:Y:S02]  /*f4d0*/  SHFL.IDX P6, R14, R13, R12, R11 ;  /* 0x0000000c0d0e7389 */ /* 0x00006400000c000b */
[----:B01----:R-:W-:Y:S01]  /*f4e0*/  ENDCOLLECTIVE ;  /* 0x000000000000791b */ /* 0x003fe20003800000 */
.L_x_1994:
[----:B------:R-:W-:Y:S02]  /*f4f0*/  IMAD.MOV.U32 R13, RZ, RZ, R5 ;  /* 0x000000ffff0d7224 */ /* 0x000fe400078e0005 */
[----:B------:R-:W-:Y:S02]  /*f500*/  IMAD.MOV.U32 R12, RZ, RZ, 0x1 ;  /* 0x00000001ff0c7424 */ /* 0x000fe400078e00ff */
[----:B------:R-:W-:-:S07]  /*f510*/  IMAD.MOV.U32 R3, RZ, RZ, R14 ;  /* 0x000000ffff037224 */ /* 0x000fce00078e000e */
[----:B------:R-:W-:Y:S05]  /*f520*/  WARPSYNC.COLLECTIVE R15, `(.L_x_1995) ;  /* 0x000000000f087348 */ /* 0x000fea0003c00000 */
[----:B------:R0:W1:Y:S02]  /*f530*/  SHFL.IDX P6, R14, R13, R12, R11 ;  /* 0x0000000c0d0e7389 */ /* 0x00006400000c000b */
[----:B01----:R-:W-:Y:S01]  /*f540*/  ENDCOLLECTIVE ;  /* 0x000000000000791b */ /* 0x003fe20003800000 */
.L_x_1995:
        /* <DEDUP_REMOVED lines=18> */
.L_x_1996:
[----:B------:R-:W-:Y:S02]  /*f670*/  IMAD.MOV.U32 R13, RZ, RZ, R5 ;  /* 0x000000ffff0d7224 */ /* 0x000fe400078e0005 */
[----:B------:R-:W-:Y:S02]  /*f680*/  IMAD.MOV.U32 R12, RZ, RZ, 0x2 ;  /* 0x00000002ff0c7424 */ /* 0x000fe400078e00ff */
[----:B------:R-:W-:-:S07]  /*f690*/  IMAD.MOV.U32 R3, RZ, RZ, R14 ;  /* 0x000000ffff037224 */ /* 0x000fce00078e000e */
[----:B------:R-:W-:Y:S05]  /*f6a0*/  WARPSYNC.COLLECTIVE R15, `(.L_x_1997) ;  /* 0x000000000f087348 */ /* 0x000fea0003c00000 */
[----:B------:R0:W1:Y:S02]  /*f6b0*/  SHFL.IDX P6, R14, R13, R12, R11 ;  /* 0x0000000c0d0e7389 */ /* 0x00006400000c000b */
[----:B01----:R-:W-:Y:S01]  /*f6c0*/  ENDCOLLECTIVE ;  /* 0x000000000000791b */ /* 0x003fe20003800000 */
.L_x_1997:
        /* <DEDUP_REMOVED lines=18> */
.L_x_1998:
[----:B------:R-:W-:Y:S02]  /*f7f0*/  IMAD.MOV.U32 R13, RZ, RZ, R5 ;  /* 0x000000ffff0d7224 */ /* 0x000fe400078e0005 */
[----:B------:R-:W-:Y:S02]  /*f800*/  IMAD.MOV.U32 R12, RZ, RZ, 0x3 ;  /* 0x00000003ff0c7424 */ /* 0x000fe400078e00ff */
[----:B------:R-:W-:-:S07]  /*f810*/  IMAD.MOV.U32 R3, RZ, RZ, R14 ;  /* 0x000000ffff037224 */ /* 0x000fce00078e000e */
[----:B------:R-:W-:Y:S05]  /*f820*/  WARPSYNC.COLLECTIVE R15, `(.L_x_1999) ;  /* 0x000000000f087348 */ /* 0x000fea0003c00000 */
[----:B------:R0:W1:Y:S02]  /*f830*/  SHFL.IDX P6, R14, R13, R12, R11 ;  /* 0x0000000c0d0e7389 */ /* 0x00006400000c000b */
[----:B01----:R-:W-:Y:S01]  /*f840*/  ENDCOLLECTIVE ;  /* 0x000000000000791b */ /* 0x003fe20003800000 */
.L_x_1999:
        /* <DEDUP_REMOVED lines=10> */
.L_x_2000:
        /* <DEDUP_REMOVED lines=13> */
.L_x_2001:
        /* <DEDUP_REMOVED lines=18> */
.L_x_2002:
[----:B------:R-:W-:Y:S02]  /*fae0*/  IMAD.MOV.U32 R13, RZ, RZ, R6 ;  /* 0x000000ffff0d7224 */ /* 0x000fe400078e0006 */
[----:B------:R-:W-:Y:S02]  /*faf0*/  IMAD.MOV.U32 R12, RZ, RZ, 0x1 ;  /* 0x00000001ff0c7424 */ /* 0x000fe400078e00ff */
[----:B------:R-:W-:-:S07]  /*fb00*/  IMAD.MOV.U32 R2, RZ, RZ, R14 ;  /* 0x000000ffff027224 */ /* 0x000fce00078e000e */
[----:B------:R-:W-:Y:S05]  /*fb10*/  WARPSYNC.COLLECTIVE R15, `(.L_x_2003) ;  /* 0x000000000f087348 */ /* 0x000fea0003c00000 */
[----:B------:R0:W1:Y:S02]  /*fb20*/  SHFL.IDX P6, R14, R13, R12, R11 ;  /* 0x0000000c0d0e7389 */ /* 0x00006400000c000b */
[----:B01----:R-:W-:Y:S01]  /*fb30*/  ENDCOLLECTIVE ;  /* 0x000000000000791b */ /* 0x003fe20003800000 */
.L_x_2003:
        /* <DEDUP_REMOVED lines=15> */
.L_x_2004:
[----:B------:R-:W-:Y:S05]  /*fc30*/  BRA `(.L_x_2005) ;  /* 0xffffffd0002c7947 */ /* 0x000fea000383ffff */
.L_x_1939:
[----:B0-----:R0:W1:Y:S02]  /*fc40*/  SYNCS.PHASECHK.TRANS64.TRYWAIT P0, [R17+URZ+0x2d820], R0 ;  /* 0x02d82000110075a7 */ /* 0x001064000800017f */
[----:B-1----:R-:W-:Y:S05]  /*fc50*/  @!P0 NANOSLEEP.SYNCS 0x989680 ;  /* 0x009896800000895d */ /* 0x002fea0003900000 */
[----:B------:R-:W1:Y:S02]  /*fc60*/  @!P0 SYNCS.PHASECHK.TRANS64 P0, [R17+URZ+0x2d820], R0 ;  /* 0x02d82000110085a7 */ /* 0x000e64000800007f */
[----:B-1----:R-:W-:Y:S05]  /*fc70*/  @!P0 BRA `(.L_x_1939) ;  /* 0xfffffffc00f08947 */ /* 0x002fea000383ffff */
[----:B------:R-:W-:Y:S05]  /*fc80*/  BRA `(.L_x_2006) ;  /* 0xffffffd000907947 */ /* 0x000fea000383ffff */
.L_x_1943:
[----:B0-----:R0:W1:Y:S02]  /*fc90*/  SYNCS.PHASECHK.TRANS64.TRYWAIT P0, [R6+URZ+0x2d840], R0 ;  /* 0x02d84000060075a7 */ /* 0x001064000800017f */
[----:B-1----:R-:W-:Y:S05]  /*fca0*/  @!P0 NANOSLEEP.SYNCS 0x989680 ;  /* 0x009896800000895d */ /* 0x002fea0003900000 */
[----:B------:R-:W1:Y:S02]  /*fcb0*/  @!P0 SYNCS.PHASECHK.TRANS64 P0, [R6+URZ+0x2d840], R0 ;  /* 0x02d84000060085a7 */ /* 0x000e64000800007f */
[----:B-1----:R-:W-:Y:S05]  /*fcc0*/  @!P0 BRA `(.L_x_1943) ;  /* 0xfffffffc00f08947 */ /* 0x002fea000383ffff */
[----:B------:R-:W-:Y:S05]  /*fcd0*/  BRA `(.L_x_2007) ;  /* 0xffffffd400647947 */ /* 0x000fea000383ffff */
.L_x_1944:
        /* <DEDUP_REMOVED lines=8> */
.L_x_2009:
[----:B------:R-:W-:Y:S05]  /*fd60*/  BSYNC B1 ;  /* 0x0000000000017941 */ /* 0x000fea0003800000 */
.L_x_2008:
        /* <DEDUP_REMOVED lines=10> */
.L_x_2010:
        /* <DEDUP_REMOVED lines=8> */
.L_x_2011:
        /* <DEDUP_REMOVED lines=14> */
.L_x_2012:
[----:B------:R-:W-:Y:S02]  /*ff70*/  IMAD.MOV.U32 R13, RZ, RZ, R10 ;  /* 0x000000ffff0d7224 */ /* 0x000fe400078e000a */
[----:B------:R-:W-:Y:S02]  /*ff80*/  IMAD.MOV.U32 R12, RZ, RZ, 0x2 ;  /* 0x00000002ff0c7424 */ /* 0x000fe400078e00ff */
[----:B------:R-:W-:-:S07]  /*ff90*/  IMAD.MOV.U32 R2, RZ, RZ, R14 ;  /* 0x000000ffff027224 */ /* 0x000fce00078e000e */
[----:B------:R-:W-:Y:S05]  /*ffa0*/  WARPSYNC.COLLECTIVE R15, `(.L_x_2013) ;  /* 0x000000000f087348 */ /* 0x000fea0003c00000 */
[----:B------:R0:W1:Y:S02]  /*ffb0*/  SHFL.IDX P6, R14, R13, R12, R11 ;  /* 0x0000000c0d0e7389 */ /* 0x00006400000c000b */
[----:B01----:R-:W-:Y:S01]  /*ffc0*/  ENDCOLLECTIVE ;  /* 0x000000000000791b */ /* 0x003fe20003800000 */
.L_x_2013:
        /* <DEDUP_REMOVED lines=13> */
.L_x_2014:
[----:B------:R-:W-:Y:S02]  /*100a0*/  IMAD.MOV.U32 R13, RZ, RZ, R10 ;  /* 0x000000ffff0d7224 */ /* 0x000fe400078e000a */
[----:B------:R-:W-:Y:S02]  /*100b0*/  IMAD.MOV.U32 R12, RZ, RZ, 0x3 ;  /* 0x00000003ff0c7424 */ /* 0x000fe400078e00ff */
[----:B------:R-:W-:-:S07]  /*100c0*/  IMAD.MOV.U32 R2, RZ, RZ, R14 ;  /* 0x000000ffff027224 */ /* 0x000fce00078e000e */
[----:B------:R-:W-:Y:S05]  /*100d0*/  WARPSYNC.COLLECTIVE R15, `(.L_x_2015) ;  /* 0x000000000f087348 */ /* 0x000fea0003c00000 */
[----:B------:R0:W1:Y:S02]  /*100e0*/  SHFL.IDX P6, R14, R13, R12, R11 ;  /* 0x0000000c0d0e7389 */ /* 0x00006400000c000b */
[----:B01----:R-:W-:Y:S01]  /*100f0*/  ENDCOLLECTIVE ;  /* 0x000000000000791b */ /* 0x003fe20003800000 */
.L_x_2015:
        /* <DEDUP_REMOVED lines=13> */
.L_x_2016:
[----:B------:R-:W-:Y:S01]  /*101d0*/  IMAD.MOV.U32 R2, RZ, RZ, R14 ;  /* 0x000000ffff027224 */ /* 0x000fe200078e000e */
[----:B------:R-:W-:Y:S06]  /*101e0*/  BRA `(.L_x_2017) ;  /* 0xffffffd400107947 */ /* 0x000fec000383ffff */
.L_x_1949:
[----:B-1----:R1:W2:Y:S02]  /*101f0*/  SYNCS.PHASECHK.TRANS64.TRYWAIT P0, [R6+URZ+0x2d860], R2 ;  /* 0x02d86002060075a7 */ /* 0x0022a4000800017f */
[----:B--2---:R-:W-:Y:S05]  /*10200*/  @!P0 NANOSLEEP.SYNCS 0x989680 ;  /* 0x009896800000895d */ /* 0x004fea0003900000 */
[----:B------:R-:W2:Y:S02]  /*10210*/  @!P0 SYNCS.PHASECHK.TRANS64 P0, [R6+URZ+0x2d860], R2 ;  /* 0x02d86002060085a7 */ /* 0x000ea4000800007f */
[----:B--2---:R-:W-:Y:S05]  /*10220*/  @!P0 BRA `(.L_x_1949) ;  /* 0xfffffffc00f08947 */ /* 0x004fea000383ffff */
[----:B------:R-:W-:Y:S05]  /*10230*/  BRA `(.L_x_2018) ;  /* 0xffffffd400707947 */ /* 0x000fea000383ffff */
.L_x_1950:
        /* <DEDUP_REMOVED lines=8> */
.L_x_2020:
[----:B------:R-:W-:Y:S05]  /*102c0*/  BSYNC B1 ;  /* 0x0000000000017941 */ /* 0x000fea0003800000 */
.L_x_2019:
        /* <DEDUP_REMOVED lines=9> */
.L_x_2021:
[----:B------:R-:W-:Y:S02]  /*10360*/  IMAD.MOV.U32 R13, RZ, RZ, R19 ;  /* 0x000000ffff0d7224 */ /* 0x000fe400078e0013 */
[----:B------:R-:W-:Y:S02]  /*10370*/  IMAD.MOV.U32 R12, RZ, RZ, 0x1 ;  /* 0x00000001ff0c7424 */ /* 0x000fe400078e00ff */
[----:B------:R-:W-:-:S07]  /*10380*/  IMAD.MOV.U32 R2, RZ, RZ, R14 ;  /* 0x000000ffff027224 */ /* 0x000fce00078e000e */
[----:B------:R-:W-:Y:S05]  /*10390*/  WARPSYNC.COLLECTIVE R15, `(.L_x_2022) ;  /* 0x000000000f087348 */ /* 0x000fea0003c00000 */
[----:B------:R0:W1:Y:S02]  /*103a0*/  SHFL.IDX P6, R14, R13, R12, R11 ;  /* 0x0000000c0d0e7389 */ /* 0x00006400000c000b */
[----:B01----:R-:W-:Y:S01]  /*103b0*/  ENDCOLLECTIVE ;  /* 0x000000000000791b */ /* 0x003fe20003800000 */
.L_x_2022:
        /* <DEDUP_REMOVED lines=16> */
.L_x_2023:
[----:B------:R-:W-:Y:S02]  /*104c0*/  IMAD.MOV.U32 R13, RZ, RZ, R19 ;  /* 0x000000ffff0d7224 */ /* 0x000fe400078e0013 */
[----:B------:R-:W-:Y:S02]  /*104d0*/  IMAD.MOV.U32 R12, RZ, RZ, 0x2 ;  /* 0x00000002ff0c7424 */ /* 0x000fe400078e00ff */
[----:B------:R-:W-:-:S07]  /*104e0*/  IMAD.MOV.U32 R2, RZ, RZ, R14 ;  /* 0x000000ffff027224 */ /* 0x000fce00078e000e */
[----:B------:R-:W-:Y:S05]  /*104f0*/  WARPSYNC.COLLECTIVE R15, `(.L_x_2024) ;  /* 0x000000000f087348 */ /* 0x000fea0003c00000 */
[----:B------:R0:W1:Y:S02]  /*10500*/  SHFL.IDX P6, R14, R13, R12, R11 ;  /* 0x0000000c0d0e7389 */ /* 0x00006400000c000b */
[----:B01----:R-:W-:Y:S01]  /*10510*/  ENDCOLLECTIVE ;  /* 0x000000000000791b */ /* 0x003fe20003800000 */
.L_x_2024:
        /* <DEDUP_REMOVED lines=16> */
.L_x_2025:
[----:B------:R-:W-:Y:S02]  /*10620*/  IMAD.MOV.U32 R13, RZ, RZ, R19 ;  /* 0x000000ffff0d7224 */ /* 0x000fe400078e0013 */
[----:B------:R-:W-:Y:S02]  /*10630*/  IMAD.MOV.U32 R12, RZ, RZ, 0x3 ;  /* 0x00000003ff0c7424 */ /* 0x000fe400078e00ff */
[----:B------:R-:W-:-:S07]  /*10640*/  IMAD.MOV.U32 R2, RZ, RZ, R14 ;  /* 0x000000ffff027224 */ /* 0x000fce00078e000e */
[----:B------:R-:W-:Y:S05]  /*10650*/  WARPSYNC.COLLECTIVE R15, `(.L_x_2026) ;  /* 0x000000000f087348 */ /* 0x000fea0003c00000 */
[----:B------:R0:W1:Y:S02]  /*10660*/  SHFL.IDX P6, R14, R13, R12, R11 ;  /* 0x0000000c0d0e7389 */ /* 0x00006400000c000b */
[----:B01----:R-:W-:Y:S01]  /*10670*/  ENDCOLLECTIVE ;  /* 0x000000000000791b */ /* 0x003fe20003800000 */
.L_x_2026:
        /* <DEDUP_REMOVED lines=13> */
.L_x_2027:
        /* <DEDUP_REMOVED lines=8> */
.L_x_1958:
[----:B0-----:R0:W1:Y:S02]  /*107d0*/  SYNCS.PHASECHK.TRANS64.TRYWAIT P0, [R4+URZ+0x2d860], R3 ;  /* 0x02d86003040075a7 */ /* 0x001064000800017f */
[----:B-1----:R-:W-:Y:S05]  /*107e0*/  @!P0 NANOSLEEP.SYNCS 0x989680 ;  /* 0x009896800000895d */ /* 0x002fea0003900000 */
[----:B------:R-:W1:Y:S02]  /*107f0*/  @!P0 SYNCS.PHASECHK.TRANS64 P0, [R4+URZ+0x2d860], R3 ;  /* 0x02d86003040085a7 */ /* 0x000e64000800007f */
[----:B-1----:R-:W-:Y:S05]  /*10800*/  @!P0 BRA `(.L_x_1958) ;  /* 0xfffffffc00f08947 */ /* 0x002fea000383ffff */
[----:B------:R-:W-:Y:S05]  /*10810*/  BRA `(.L_x_2029) ;  /* 0xffffffd800007947 */ /* 0x000fea000383ffff */
.L_x_1959:
        /* <DEDUP_REMOVED lines=8> */
.L_x_2031:
[----:B------:R-:W-:Y:S05]  /*108a0*/  BSYNC B0 ;  /* 0x0000000000007941 */ /* 0x000fea0003800000 */
.L_x_2030:
        /* <DEDUP_REMOVED lines=9> */
.L_x_2032:
        /* <DEDUP_REMOVED lines=9> */
.L_x_2033:
        /* <DEDUP_REMOVED lines=16> */
.L_x_2034:
[----:B------:R-:W-:Y:S02]  /*10ad0*/  IMAD.MOV.U32 R13, RZ, RZ, R19 ;  /* 0x000000ffff0d7224 */ /* 0x000fe400078e0013 */
[----:B------:R-:W-:Y:S01]  /*10ae0*/  IMAD.MOV.U32 R12, RZ, RZ, 0x2 ;  /* 0x00000002ff0c7424 */ /* 0x000fe200078e00ff */
[----:B------:R-:W-:-:S13]  /*10af0*/  IADD3 R2, P0, R14, R6, RZ ;  /* 0x000000060e027210 */ /* 0x000fda0007f1e0ff */
[----:B------:R-:W-:Y:S05]  /*10b00*/  WARPSYNC.COLLECTIVE R15, `(.L_x_2035) ;  /* 0x000000000f087348 */ /* 0x000fea0003c00000 */
[----:B------:R0:W1:Y:S02]  /*10b10*/  SHFL.IDX P6, R14, R13, R12, R11 ;  /* 0x0000000c0d0e7389 */ /* 0x00006400000c000b */
[----:B01----:R-:W-:Y:S01]  /*10b20*/  ENDCOLLECTIVE ;  /* 0x000000000000791b */ /* 0x003fe20003800000 */
.L_x_2035:
        /* <DEDUP_REMOVED lines=15> */
.L_x_2036:
[----:B------:R-:W-:Y:S02]  /*10c20*/  IMAD.MOV.U32 R13, RZ, RZ, R19 ;  /* 0x000000ffff0d7224 */ /* 0x000fe400078e0013 */
[----:B------:R-:W-:Y:S01]  /*10c30*/  IMAD.MOV.U32 R12, RZ, RZ, 0x3 ;  /* 0x00000003ff0c7424 */ /* 0x000fe200078e00ff */
[----:B------:R-:W-:-:S13]  /*10c40*/  IADD3 R2, P0, R14, R6, RZ ;  /* 0x000000060e027210 */ /* 0x000fda0007f1e0ff */
[----:B------:R-:W-:Y:S05]  /*10c50*/  WARPSYNC.COLLECTIVE R15, `(.L_x_2037) ;  /* 0x000000000f087348 */ /* 0x000fea0003c00000 */
[----:B------:R0:W1:Y:S02]  /*10c60*/  SHFL.IDX P6, R14, R13, R12, R11 ;  /* 0x0000000c0d0e7389 */ /* 0x00006400000c000b */
[----:B01----:R-:W-:Y:S01]  /*10c70*/  ENDCOLLECTIVE ;  /* 0x000000000000791b */ /* 0x003fe20003800000 */
.L_x_2037:
        /* <DEDUP_REMOVED lines=12> */
.L_x_2038:
[----:B------:R-:W-:Y:S01]  /*10d40*/  @!PT LDS RZ, [RZ] ;  /* 0x00000000fffff984 */ /* 0x000fe20000000800 */
[----:B------:R-:W-:Y:S01]  /*10d50*/  @!PT LDS RZ, [RZ] ;  /* 0x00000000fffff984 */ /* 0x000fe20000000800 */
[----:B------:R-:W-:Y:S01]  /*10d60*/  @!PT LDS RZ, [RZ] ;  /* 0x00000000fffff984 */ /* 0x000fe20000000800 */
[----:B------:R0:W-:Y:S01]  /*10d70*/  LDGSTS.E.BYPASS.LTC128B.128 [R0+0x3400], desc[UR50][R2.64+0x40], !P0 ;  /* 0x0340004002007fae */ /* 0x0001e2000c101d72 */
[----:B------:R-:W-:-:S13]  /*10d80*/  ISETP.LT.OR P0, PT, R5, 0x41, P1 ;  /* 0x000000410500780c */ /* 0x000fda0000f01670 */
[----:B------:R0:W-:Y:S01]  /*10d90*/  LDGSTS.E.BYPASS.LTC128B.128 [R0+0x5400], desc[UR50][R2.64+0x80], !P0 ;  /* 0x0540008002007fae */ /* 0x0001e2000c101d72 */
[----:B------:R-:W-:Y:S05]  /*10da0*/  BRA `(.L_x_2039) ;  /* 0xffffffd400787947 */ /* 0x000fea000383ffff */
.L_x_1964:
        /* <DEDUP_REMOVED lines=8> */
.L_x_2041:
[----:B------:R-:W-:Y:S05]  /*10e30*/  BSYNC B0 ;  /* 0x0000000000007941 */ /* 0x000fea0003800000 */
.L_x_2040:
[----:B------:R-:W-:Y:S05]  /*10e40*/  BRA `(.L_x_2042) ;  /* 0xffffffd8000c7947 */ /* 0x000fea000383ffff */
.L_x_1967:
[----:B-1----:R1:W2:Y:S02]  /*10e50*/  SYNCS.PHASECHK.TRANS64.TRYWAIT P0, [R4+URZ+0x2d820], R0 ;  /* 0x02d82000040075a7 */ /* 0x0022a4000800017f */
[----:B--2---:R-:W-:Y:S05]  /*10e60*/  @!P0 NANOSLEEP.SYNCS 0x989680 ;  /* 0x009896800000895d */ /* 0x004fea0003900000 */
[----:B------:R-:W2:Y:S02]  /*10e70*/  @!P0 SYNCS.PHASECHK.TRANS64 P0, [R4+URZ+0x2d820], R0 ;  /* 0x02d82000040085a7 */ /* 0x000ea4000800007f */
[----:B--2---:R-:W-:Y:S05]  /*10e80*/  @!P0 BRA `(.L_x_1967) ;  /* 0xfffffffc00f08947 */ /* 0x004fea000383ffff */
[----:B------:R-:W-:Y:S05]  /*10e90*/  BRA `(.L_x_2043) ;  /* 0xffffffd800587947 */ /* 0x000fea000383ffff */
.L_x_1968:
        /* <DEDUP_REMOVED lines=11> */
.L_x_2045:
[----:B------:R-:W-:Y:S05]  /*10f50*/  BSYNC B0 ;  /* 0x0000000000007941 */ /* 0x000fea0003800000 */
.L_x_2044:
[----:B------:R-:W-:Y:S05]  /*10f60*/  BRA `(.L_x_2046) ;  /* 0xffffffd800407947 */ /* 0x000fea000383ffff */
.L_x_1971:
[----:B------:R-:W-:Y:S01]  /*10f70*/  BSSY B1, `(.L_x_2047) ;  /* 0x0000006000017945 */ /* 0x000fe20003800000 */
[----:B------:R-:W-:-:S07]  /*10f80*/  IMAD.MOV.U32 R15, RZ, RZ, -0x1 ;  /* 0xffffffffff0f7424 */ /* 0x000fce00078e00ff */
[----:B01----:R-:W-:Y:S05]  /*10f90*/  WARPSYNC.COLLECTIVE R15, `(.L_x_2048) ;  /* 0x000000000f0c7348 */ /* 0x003fea0003c00000 */
[----:B------:R-:W-:Y:S02]  /*10fa0*/  ELECT P6, UR62, PT ;  /* 0x00000000003e782f */ /* 0x000fe400038c0000 */
[----:B------:R-:W-:Y:S01]  /*10fb0*/  MOV R14, UR62 ;  /* 0x0000003e000e7c02 */ /* 0x000fe20008000f00 */
[----:B01----:R-:W-:Y:S10]  /*10fc0*/  ENDCOLLECTIVE ;  /* 0x000000000000791b */ /* 0x003ff40003800000 */
.L_x_2048:
[----:B------:R-:W-:Y:S05]  /*10fd0*/  BSYNC B1 ;  /* 0x0000000000017941 */ /* 0x000fea0003800000 */
.L_x_2047:
[----:B------:R-:W-:Y:S05]  /*10fe0*/  BRA `(.L_x_2049) ;  /* 0xffffffd800387947 */ /* 0x000fea000383ffff */
.L_x_1973:
[----:B-1----:R1:W2:Y:S02]  /*10ff0*/  SYNCS.PHASECHK.TRANS64.TRYWAIT P1, [R5+URZ+0x2d840], R0 ;  /* 0x02d84000050075a7 */ /* 0x0022a4000802017f */
[----:B--2---:R-:W-:Y:S05]  /*11000*/  @!P1 NANOSLEEP.SYNCS 0x989680 ;  /* 0x009896800000995d */ /* 0x004fea0003900000 */
[----:B------:R-:W2:Y:S02]  /*11010*/  @!P1 SYNCS.PHASECHK.TRANS64 P1, [R5+URZ+0x2d840], R0 ;  /* 0x02d84000050095a7 */ /* 0x000ea4000802007f */
[----:B--2---:R-:W-:Y:S05]  /*11020*/  @!P1 BRA `(.L_x_1973) ;  /* 0xfffffffc00f09947 */ /* 0x004fea000383ffff */
[----:B------:R-:W-:Y:S05]  /*11030*/  BRA `(.L_x_2050) ;  /* 0xffffffd800587947 */ /* 0x000fea000383ffff */
.L_x_1975:
[----:B--2---:R2:W3:Y:S02]  /*11040*/  SYNCS.PHASECHK.TRANS64.TRYWAIT P1, [R23+URZ+0x2d840], R2 ;  /* 0x02d84002170075a7 */ /* 0x0044e4000802017f */
[----:B---3--:R-:W-:Y:S05]  /*11050*/  @!P1 NANOSLEEP.SYNCS 0x989680 ;  /* 0x009896800000995d */ /* 0x008fea0003900000 */
[----:B------:R-:W3:Y:S02]  /*11060*/  @!P1 SYNCS.PHASECHK.TRANS64 P1, [R23+URZ+0x2d840], R2 ;  /* 0x02d84002170095a7 */ /* 0x000ee4000802007f */
[----:B---3--:R-:W-:Y:S05]  /*11070*/  @!P1 BRA `(.L_x_1975) ;  /* 0xfffffffc00f09947 */ /* 0x008fea000383ffff */
[----:B------:R-:W-:Y:S05]  /*11080*/  BRA `(.L_x_2051) ;  /* 0xffffffd800647947 */ /* 0x000fea000383ffff */
.L_x_1977:
[----:B---3--:R3:W4:Y:S02]  /*11090*/  SYNCS.PHASECHK.TRANS64.TRYWAIT P1, [R5+URZ+0x2d860], R0 ;  /* 0x02d86000050075a7 */ /* 0x008724000802017f */
[----:B----4-:R-:W-:Y:S05]  /*110a0*/  @!P1 NANOSLEEP.SYNCS 0x989680 ;  /* 0x009896800000995d */ /* 0x010fea0003900000 */
[----:B------:R-:W4:Y:S02]  /*110b0*/  @!P1 SYNCS.PHASECHK.TRANS64 P1, [R5+URZ+0x2d860], R0 ;  /* 0x02d86000050095a7 */ /* 0x000f24000802007f */
[----:B----4-:R-:W-:Y:S05]  /*110c0*/  @!P1 BRA `(.L_x_1977) ;  /* 0xfffffffc00f09947 */ /* 0x010fea000383ffff */
[----:B------:R-:W-:Y:S05]  /*110d0*/  BRA `(.L_x_2052) ;  /* 0xffffffd800607947 */ /* 0x000fea000383ffff */
.L_x_2053:
        /* <DEDUP_REMOVED lines=10> */
.L_x_2734:


//--------------------- .text._ZN7cutlass13device_kernelIN5flash11enable_sm90INS1_16FlashAttnFwdSm90INS1_25CollectiveMainloopFwdSm90ILi2EN4cute5tupleIJNS5_1CILi1EEES8_S8_EEENS6_IJNS7_ILi192EEENS7_ILi128EEENS7_ILi96EEEEEELi96ENS_10bfloat16_tEfNS_4arch4Sm90ELb1ELb0ELb0ELb1ELb1ELb0ELb0ELb0ELb1ELb1ELb0ELb0EEENS1_21CollectiveEpilogueFwdINS6_IJSA_SC_SB_EEES9_SE_SG_Li384ELb1ELb1ELb0ELb0EEENS1_36VarlenDynamicPersistentTileSchedulerILi192ELi128ELi384ELi128ELb0ELb1ELb1ELb1ELb1ELb1EEEEEEEEEvNT_6ParamsE --------------------------
	.section	.text._ZN7cutlass13device_kernelIN5flash11enable_sm90INS1_16FlashAttnFwdSm90INS1_25CollectiveMainloopFwdSm90ILi2EN4cute5tupleIJNS5_1CILi1EEES8_S8_EEENS6_IJNS7_ILi192EEENS7_ILi128EEENS7_ILi96EEEEEELi96ENS_10bfloat16_tEfNS_4arch4Sm90ELb1ELb0ELb0ELb1ELb1ELb0ELb0ELb0ELb1ELb1ELb0ELb0EEENS1_21CollectiveEpilogueFwdINS6_IJSA_SC_SB_EEES9_SE_SG_Li384ELb1ELb1ELb0ELb0EEENS1_36VarlenDynamicPersistentTileSchedulerILi192ELi128ELi384ELi128ELb0ELb1ELb1ELb1ELb1ELb1EEEEEEEEEvNT_6ParamsE,"ax",@progbits
	.align	128
.text._ZN7cutlass13device_kernelIN5flash11enable_sm90INS1_16FlashAttnFwdSm90INS1_25CollectiveMainloopFwdSm90ILi2EN4cute5tupleIJNS5_1CILi1EEES8_S8_EEENS6_IJNS7_ILi192EEENS7_ILi128EEENS7_ILi96EEEEEELi96ENS_10bfloat16_tEfNS_4arch4Sm90ELb1ELb0ELb0ELb1ELb1ELb0ELb0ELb0ELb1ELb1ELb0ELb0EEENS1_21CollectiveEpilogueFwdINS6_IJSA_SC_SB_EEES9_SE_SG_Li384ELb1ELb1ELb0ELb0EEENS1_36VarlenDynamicPersistentTileSchedulerILi192ELi128ELi384ELi128ELb0ELb1ELb1ELb1ELb1ELb1EEEEEEEEEvNT_6ParamsE:
        .type           _ZN7cutlass13device_kernelIN5flash11enable_sm90INS1_16FlashAttnFwdSm90INS1_25CollectiveMainloopFwdSm90ILi2EN4cute5tupleIJNS5_1CILi1EEES8_S8_EEENS6_IJNS7_ILi192EEENS7_ILi128EEENS7_ILi96EEEEEELi96ENS_10bfloat16_tEfNS_4arch4Sm90ELb1ELb0ELb0ELb1ELb1ELb0ELb0ELb0ELb1ELb1ELb0ELb0EEENS1_21CollectiveEpilogueFwdINS6_IJSA_SC_SB_EEES9_SE_SG_Li384ELb1ELb1ELb0ELb0EEENS1_36VarlenDynamicPersistentTileSchedulerILi192ELi128ELi384ELi128ELb0ELb1ELb1ELb1ELb1ELb1EEEEEEEEEvNT_6ParamsE,@function
        .size           _ZN7cutlass13device_kernelIN5flash11enable_sm90INS1_16FlashAttnFwdSm90INS1_25CollectiveMainloopFwdSm90ILi2EN4cute5tupleIJNS5_1CILi1EEES8_S8_EEENS6_IJNS7_ILi192EEENS7_ILi128EEENS7_ILi96EEEEEELi96ENS_10bfloat16_tEfNS_4arch4Sm90ELb1ELb0ELb0ELb1ELb1ELb0ELb0ELb0ELb1ELb1ELb0ELb0EEENS1_21CollectiveEpilogueFwdINS6_IJSA_SC_SB_EEES9_SE_SG_Li384ELb1ELb1ELb0ELb0EEENS1_36VarlenDynamicPersistentTileSchedulerILi192ELi128ELi384ELi128ELb0ELb1ELb1ELb1ELb1ELb1EEEEEEEEEvNT_6ParamsE,(.L_x_2735 - _ZN7cutlass13device_kernelIN5flash11enable_sm90INS1_16FlashAttnFwdSm90INS1_25CollectiveMainloopFwdSm90ILi2EN4cute5tupleIJNS5_1CILi1EEES8_S8_EEENS6_IJNS7_ILi192EEENS7_ILi128EEENS7_ILi96EEEEEELi96ENS_10bfloat16_tEfNS_4arch4Sm90ELb1ELb0ELb0ELb1ELb1ELb0ELb0ELb0ELb1ELb1ELb0ELb0EEENS1_21CollectiveEpilogueFwdINS6_IJSA_SC_SB_EEES9_SE_SG_Li384ELb1ELb1ELb0ELb0EEENS1_36VarlenDynamicPersistentTileSchedulerILi192ELi128ELi384ELi128ELb0ELb1ELb1ELb1ELb1ELb1EEEEEEEEEvNT_6ParamsE)
        .other          _ZN7cutlass13device_kernelIN5flash11enable_sm90INS1_16FlashAttnFwdSm90INS1_25CollectiveMainloopFwdSm90ILi2EN4cute5tupleIJNS5_1CILi1EEES8_S8_EEENS6_IJNS7_ILi192EEENS7_ILi128EEENS7_ILi96EEEEEELi96ENS_10bfloat16_tEfNS_4arch4Sm90ELb1ELb0ELb0ELb1ELb1ELb0ELb0ELb0ELb1ELb1ELb0ELb0EEENS1_21CollectiveEpilogueFwdINS6_IJSA_SC_SB_EEES9_SE_SG_Li384ELb1ELb1ELb0ELb0EEENS1_36VarlenDynamicPersistentTileSchedulerILi192ELi128ELi384ELi128ELb0ELb1ELb1ELb1ELb1ELb1EEEEEEEEEvNT_6ParamsE,@"STO_CUDA_ENTRY STV_DEFAULT"
_ZN7cutlass13device_kernelIN5flash11enable_sm90INS1_16FlashAttnFwdSm90INS1_25CollectiveMainloopFwdSm90ILi2EN4cute5tupleIJNS5_1CILi1EEES8_S8_EEENS6_IJNS7_ILi192EEENS7_ILi128EEENS7_ILi96EEEEEELi96ENS_10bfloat16_tEfNS_4arch4Sm90ELb1ELb0ELb0ELb1ELb1ELb0ELb0ELb0ELb1ELb1ELb0ELb0EEENS1_21CollectiveEpilogueFwdINS6_IJSA_SC_SB_EEES9_SE_SG_Li384ELb1ELb1ELb0ELb0EEENS1_36VarlenDynamicPersistentTileSchedulerILi192ELi128ELi384ELi128ELb0ELb1ELb1ELb1ELb1ELb1EEEEEEEEEvNT_6ParamsE:
        /* <DEDUP_REMOVED lines=45> */
.L_x_2054:
        /* <DEDUP_REMOVED lines=22> */
.L_x_2055:
        /* <DEDUP_REMOVED lines=18> */
.L_x_2056:
        /* <DEDUP_REMOVED lines=22> */
.L_x_2057:
        /* <DEDUP_REMOVED lines=22> */
.L_x_2058:
        /* <DEDUP_REMOVED lines=8> */
.L_x_2060:
        /* <DEDUP_REMOVED lines=24> */
[----:B------:R-:W-:-:S03]  /*0a10*/  LOP3.LUT R4, R2, 0xfffffff0, RZ, 0xc0, !PT ;  /* 0xfffffff002047812 */ /* 0x000fc600078ec0ff */
[C---:B------:R-:W-:Y:S02]  /*0a20*/  IMAD.IADD R150, R157.reuse, 0x1, -R150 ;  /* 0x000000019d967824 */ /* 0x040fe400078e0a96 */
[----:B------:R-:W-:-:S03]  /*0a30*/  IMAD.IADD R4, R157, 0x1, -R4 ;  /* 0x000000019d047824 */ /* 0x000fc600078e0a04 */
[----:B------:R-:W-:Y:S02]  /*0a40*/  SHF.R.S32.HI R11, RZ, 0x1f, R150 ;  /* 0x0000001fff0b7819 */ /* 0x000fe40000011496 */
[----:B------:R-:W-:Y:S02]  /*0a50*/  SHF.R.S32.HI R3, RZ, 0x1f, R4 ;  /* 0x0000001fff037819 */ /* 0x000fe40000011404 */
[----:B------:R-:W-:Y:S02]  /*0a60*/  LEA.HI R10, R11, R150, RZ, 0x2 ;  /* 0x000000960b0a7211 */ /* 0x000fe400078f10ff */
[----:B------:R-:W-:Y:S02]  /*0a70*/  LEA.HI R5, R0, R157, RZ, 0x5 ;  /* 0x0000009d00057211 */ /* 0x000fe400078f28ff */
[--C-:B------:R-:W-:Y:S02]  /*0a80*/  SHF.R.S32.HI R8, RZ, 0x2, R10.reuse ;  /* 0x00000002ff087819 */ /* 0x100fe4000001140a */
[----:B------:R-:W-:-:S02]  /*0a90*/  SHF.R.S32.HI R9, RZ, 0x1f, R10 ;  /* 0x0000001fff097819 */ /* 0x000fc4000001140a */
[----:B------:R-:W-:Y:S02]  /*0aa0*/  SHF.R.S32.HI R7, RZ, 0x4, R2 ;  /* 0x00000004ff077819 */ /* 0x000fe40000011402 */
[----:B------:R-:W-:Y:S02]  /*0ab0*/  LEA.HI R3, R3, R4, RZ, 0x3 ;  /* 0x0000000403037211 */ /* 0x000fe400078f18ff */
[----:B------:R-:W-:Y:S02]  /*0ac0*/  LEA.HI R6, R9, R8, RZ, 0x3 ;  /* 0x0000000809067211 */ /* 0x000fe400078f18ff */
[----:B------:R-:W-:Y:S02]  /*0ad0*/  SHF.R.S32.HI R9, RZ, 0x5, R5 ;  /* 0x00000005ff097819 */ /* 0x000fe40000011405 */
[----:B------:R-:W-:Y:S02]  /*0ae0*/  LEA.HI R2, R2, R7, RZ, 0x1 ;  /* 0x0000000702027211 */ /* 0x000fe400078f08ff */
[----:B------:R-:W-:-:S02]  /*0af0*/  LOP3.LUT R5, R3, 0xfffffff8, RZ, 0xc0, !PT ;  /* 0xfffffff803057812 */ /* 0x000fc400078ec0ff */
[----:B------:R-:W-:Y:S02]  /*0b00*/  SHF.R.S32.HI R151, RZ, 0x7, R151 ;  /* 0x00000007ff977819 */ /* 0x000fe40000011497 */
[----:B------:R-:W-:Y:S01]  /*0b10*/  LOP3.LUT R2, R2, 0x1ffffffe, RZ, 0xc0, !PT ;  /* 0x1ffffffe02027812 */ /* 0x000fe200078ec0ff */
[----:B------:R-:W-:Y:S01]  /*0b20*/  IMAD.IADD R5, R4, 0x1, -R5 ;  /* 0x0000000104057824 */ /* 0x000fe200078e0a05 */
[----:B------:R-:W-:Y:S01]  /*0b30*/  LOP3.LUT R13, R6, 0xfffffff8, RZ, 0xc0, !PT ;  /* 0xfffffff8060d7812 */ /* 0x000fe200078ec0ff */
[----:B------:R-:W-:-:S04]  /*0b40*/  IMAD.HI R6, R151, 0x55555556, RZ ;  /* 0x5555555697067827 */ /* 0x000fc800078e02ff */
[----:B------:R-:W-:Y:S02]  /*0b50*/  IMAD R14, R9, 0x10, R4 ;  /* 0x00000010090e7824 */ /* 0x000fe400078e0204 */
[----:B------:R-:W-:Y:S02]  /*0b60*/  IMAD.IADD R2, R7, 0x1, -R2 ;  /* 0x0000000107027824 */ /* 0x000fe400078e0a02 */
[----:B------:R-:W-:Y:S02]  /*0b70*/  IMAD.SHL.U32 R4, R5, 0x40, RZ ;  /* 0x0000004005047824 */ /* 0x000fe400078e00ff */
[----:B------:R-:W-:Y:S01]  /*0b80*/  IMAD.IADD R12, R8, 0x1, -R13 ;  /* 0x00000001080c7824 */ /* 0x000fe200078e0a0d */
[----:B------:R-:W-:Y:S01]  /*0b90*/  LEA.HI R8, R6, R6, RZ, 0x1 ;  /* 0x0000000606087211 */ /* 0x000fe200078f08ff */
[----:B------:R-:W-:Y:S01]  /*0ba0*/  IMAD.SHL.U32 R6, R3, 0x40, RZ ;  /* 0x0000004003067824 */ /* 0x000fe200078e00ff */
[----:B------:R-:W-:Y:S01]  /*0bb0*/  LOP3.LUT R4, R4, 0x1c0, RZ, 0xc0, !PT ;  /* 0x000001c004047812 */ /* 0x000fe200078ec0ff */
[----:B------:R-:W-:Y:S01]  /*0bc0*/  IMAD.SHL.U32 R3, R2, 0x8, RZ ;  /* 0x0000000802037824 */ /* 0x000fe200078e00ff */
[----:B------:R-:W-:-:S03]  /*0bd0*/  LEA.HI R0, R0, R157, RZ, 0x2 ;  /* 0x0000009d00007211 */ /* 0x000fc600078f10ff */
[--C-:B------:R-:W-:Y:S01]  /*0be0*/  IMAD.U32 R153, R14, 0x20, R3.reuse ;  /* 0x000000200e997824 */ /* 0x100fe200078e0003 */
[----:B------:R-:W-:Y:S02]  /*0bf0*/  LOP3.LUT R3, R4, 0x8, R3, 0xf8, !PT ;  /* 0x0000000804037812 */ /* 0x000fe400078ef803 */
[----:B------:R-:W-:Y:S02]  /*0c00*/  LOP3.LUT R6, R6, 0x7ffffe00, RZ, 0xc0, !PT ;  /* 0x7ffffe0006067812 */ /* 0x000fe400078ec0ff */
[----:B------:R-:W-:Y:S02]  /*0c10*/  SHF.R.U32.HI R4, RZ, 0x3, R4 ;  /* 0x00000003ff047819 */ /* 0x000fe40000011604 */
[----:B------:R-:W-:Y:S01]  /*0c20*/  LOP3.LUT R2, R0, 0xfffffffc, RZ, 0xc0, !PT ;  /* 0xfffffffc00027812 */ /* 0x000fe200078ec0ff */
[----:B------:R-:W-:Y:S01]  /*0c30*/  IMAD R6, R9, 0x400, R6 ;  /* 0x0000040009067824 */ /* 0x000fe200078e0206 */
[----:B------:R-:W-:Y:S02]  /*0c40*/  LOP3.LUT R3, R3, R4, RZ, 0x3c, !PT ;  /* 0x0000000403037212 */ /* 0x000fe400078e3cff */
[----:B------:R-:W-:Y:S01]  /*0c50*/  LEA.HI R11, R11, R150, RZ, 0x5 ;  /* 0x000000960b0b7211 */ /* 0x000fe200078f28ff */
[----:B------:R-:W-:Y:S01]  /*0c60*/  IMAD.IADD R147, R157, 0x1, -R2 ;  /* 0x000000019d937824 */ /* 0x000fe200078e0a02 */
[----:B------:R-:W-:Y:S01]  /*0c70*/  R2P PR, R5, 0x6 ;  /* 0x0000000605007804 */ /* 0x000fe20000000000 */
[----:B------:R-:W-:Y:S01]  /*0c80*/  IMAD.IADD R3, R6, 0x1, R3 ;  /* 0x0000000106037824 */ /* 0x000fe200078e0203 */
[----:B------:R-:W-:-:S02]  /*0c90*/  SHF.R.S32.HI R11, RZ, 0x5, R11 ;  /* 0x00000005ff0b7819 */ /* 0x000fc4000001140b */
[----:B------:R-:W-:Y:S02]  /*0ca0*/  LEA.HI R4, R147, R147, RZ, 0x1 ;  /* 0x0000009393047211 */ /* 0x000fe400078f08ff */
[----:B------:R-:W-:Y:S01]  /*0cb0*/  LEA R16, R3, UR40, 0x1 ;  /* 0x0000002803107c11 */ /* 0x000fe2000f8e08ff */
[----:B------:R-:W-:Y:S01]  /*0cc0*/  IMAD.MOV.U32 R17, RZ, RZ, 0x40 ;  /* 0x00000040ff117424 */ /* 0x000fe200078e00ff */
[----:B------:R-:W-:Y:S01]  /*0cd0*/  LOP3.LUT R4, R4, 0x1ffffffe, RZ, 0xc0, !PT ;  /* 0x1ffffffe04047812 */ /* 0x000fe200078ec0ff */
[----:B------:R-:W-:Y:S02]  /*0ce0*/  IMAD.SHL.U32 R142, R147, 0x8, RZ ;  /* 0x00000008938e7824 */ /* 0x000fe400078e00ff */
[----:B------:R-:W-:Y:S02]  /*0cf0*/  IMAD R8, R8, -0x3, R151 ;  /* 0xfffffffd08087824 */ /* 0x000fe400078e0297 */
[----:B------:R-:W-:Y:S02]  /*0d00*/  IMAD R11, R11, 0x10, R12 ;  /* 0x000000100b0b7824 */ /* 0x000fe400078e020c */
[----:B------:R-:W-:Y:S01]  /*0d10*/  VIADD R18, R16, 0x21800 ;  /* 0x0002180010127836 */ /* 0x000fe20000000000 */
[----:B------:R-:W-:Y:S01]  /*0d20*/  SEL R17, R17, 0xffffffc0, !P2 ;  /* 0xffffffc011117807 */ /* 0x000fe20005000000 */
[----:B------:R-:W-:Y:S01]  /*0d30*/  VIADD R144, R142, 0x20 ;  /* 0x000000208e907836 */ /* 0x000fe20000000000 */
[----:B------:R-:W-:Y:S01]  /*0d40*/  LOP3.LUT R139, R10, 0x7ffffffc, RZ, 0xc0, !PT ;  /* 0x7ffffffc0a8b7812 */ /* 0x000fe200078ec0ff */
[----:B------:R-:W-:-:S02]  /*0d50*/  VIADD R146, R142, 0x40 ;  /* 0x000000408e927836 */ /* 0x000fc40000000000 */
[----:B------:R-:W-:Y:S02]  /*0d60*/  VIADD R22, R16, 0x21820 ;  /* 0x0002182010167836 */ /* 0x000fe40000000000 */
[----:B------:R-:W-:Y:S02]  /*0d70*/  IMAD R152, R8, 0x40, R11 ;  /* 0x0000004008987824 */ /* 0x000fe400078e020b */
[----:B------:R-:W-:Y:S02]  /*0d80*/  IMAD.IADD R3, R147, 0x1, -R4 ;  /* 0x0000000193037824 */ /* 0x000fe400078e0a04 */
[C---:B------:R-:W-:Y:S01]  /*0d90*/  @P1 VIADD R22, R18.reuse, 0xffffffe0 ;  /* 0xffffffe012161836 */ /* 0x040fe20000000000 */
[----:B------:R-:W-:Y:S01]  /*0da0*/  SHF.R.S32.HI R148, RZ, 0x2, R0 ;  /* 0x00000002ff947819 */ /* 0x000fe20000011400 */
[----:B------:R-:W-:Y:S01]  /*0db0*/  IMAD.IADD R18, R18, 0x1, R17 ;  /* 0x0000000112127824 */ /* 0x000fe200078e0211 */
[----:B------:R-:W-:Y:S01]  /*0dc0*/  SHF.R.S32.HI R156, RZ, 0x1f, R144 ;  /* 0x0000001fff9c7819 */ /* 0x000fe20000011490 */
[----:B------:R-:W-:Y:S01]  /*0dd0*/  IMAD.MOV.U32 R149, RZ, RZ, RZ ;  /* 0x000000ffff957224 */ /* 0x000fe200078e00ff */
[----:B------:R-:W-:Y:S01]  /*0de0*/  SHF.R.S32.HI R155, RZ, 0x1f, R146 ;  /* 0x0000001fff9b7819 */ /* 0x000fe20000011492 */
[----:B------:R-:W-:-:S02]  /*0df0*/  IMAD.MOV.U32 R2, RZ, RZ, RZ ;  /* 0x000000ffff027224 */ /* 0x000fc400078e00ff */
[----:B------:R-:W-:Y:S02]  /*0e00*/  IMAD.IADD R139, R150, 0x1, -R139 ;  /* 0x00000001968b7824 */ /* 0x000fe400078e0a8b */
[----:B------:R-:W-:Y:S02]  /*0e10*/  IMAD R140, R3, 0x8, R152 ;  /* 0x00000008038c7824 */ /* 0x000fe400078e0298 */
[----:B------:R-:W-:Y:S02]  /*0e20*/  IMAD.IADD R17, R17, 0x1, R22 ;  /* 0x0000000111117824 */ /* 0x000fe400078e0216 */
[----:B------:R-:W-:Y:S01]  /*0e30*/  VIADD R23, R22, 0x6000 ;  /* 0x0000600016177836 */ /* 0x000fe20000000000 */
[----:B------:R-:W-:Y:S01]  /*0e40*/  UMOV UR38, URZ ;  /* 0x0000003f00267c82 */ /* 0x000fe20008000000 */
[----:B--2---:R-:W-:-:S07]  /*0e50*/  LOP3.LUT R19, R15, 0x1, RZ, 0xfc, !PT ;  /* 0x000000010f137812 */ /* 0x004fce00078efcff */
.L_x_2112:
[----:B--2---:R-:W0:Y:S01]  /*0e60*/  LDC.64 R4, c[0x0][0xc88] ;  /* 0x00032200ff047b82 */ /* 0x004e220000000a00 */
[----:B------:R-:W-:Y:S01]  /*0e70*/  ULDC.64 UR4, c[0x0][0xa28] ;  /* 0x00028a0000047ab9 */ /* 0x000fe20000000a00 */
[----:B------:R-:W-:Y:S01]  /*0e80*/  ULDC.64 UR6, c[0x0][0xa18] ;  /* 0x0002860000067ab9 */ /* 0x000fe20000000a00 */
[----:B------:R-:W-:Y:S01]  /*0e90*/  IMAD.MOV.U32 R0, RZ, RZ, RZ ;  /* 0x000000ffff007224 */ /* 0x000fe200078e00ff */
[----:B------:R-:W-:Y:S01]  /*0ea0*/  ULDC.64 UR8, c[0x0][0xa20] ;  /* 0x0002880000087ab9 */ /* 0x000fe20000000a00 */
[----:B0-----:R-:W-:-:S05]  /*0eb0*/  IMAD.WIDE R4, R31, 0x4, R4 ;  /* 0x000000041f047825 */ /* 0x001fca00078e0204 */
[----:B------:R-:W2:Y:S01]  /*0ec0*/  LDG.E R141, desc[UR36][R4.64] ;  /* 0x00000024048d7981 */ /* 0x000ea2000c1e1900 */
[----:B------:R-:W-:Y:S02]  /*0ed0*/  ISETP.NE.U32.AND P0, PT, RZ, UR4, PT ;  /* 0x00000004ff007c0c */ /* 0x000fe4000bf05070 */
[----:B------:R-:W-:Y:S02]  /*0ee0*/  ISETP.NE.U32.AND P1, PT, RZ, UR6, PT ;  /* 0x00000006ff007c0c */ /* 0x000fe4000bf25070 */
[----:B------:R-:W-:Y:S02]  /*0ef0*/  ISETP.NE.AND.EX P0, PT, RZ, UR5, PT, P0 ;  /* 0x00000005ff007c0c */ /* 0x000fe4000bf05300 */
[----:B------:R-:W-:Y:S02]  /*0f00*/  ISETP.NE.AND.EX P1, PT, RZ, UR7, PT, P1 ;  /* 0x00000007ff007c0c */ /* 0x000fe4000bf25310 */
[----:B--2---:R-:W-:-:S09]  /*0f10*/  SHF.R.S32.HI R145, RZ, 0x1f, R141 ;  /* 0x0000001fff917819 */ /* 0x004fd2000001148d */
[----:B-1-3--:R-:W-:-:S04]  /*0f20*/  @P0 LEA R6, P2, R141, UR4, 0x2 ;  /* 0x000000048d060c11 */ /* 0x00afc8000f8410ff */
[C---:B------:R-:W-:Y:S01]  /*0f30*/  @P0 LEA.HI.X R7, R141.reuse, UR5, R145, 0x2, P2 ;  /* 0x000000058d070c11 */ /* 0x040fe200090f1491 */
[----:B------:R-:W-:Y:S01]  /*0f40*/  ULDC.64 UR4, c[0x0][0x418] ;  /* 0x0001060000047ab9 */ /* 0x000fe20000000a00 */
[----:B------:R-:W-:-:S03]  /*0f50*/  @P1 LEA R4, P2, R141, UR6, 0x2 ;  /* 0x000000068d041c11 */ /* 0x000fc6000f8410ff */
[----:B------:R0:W5:Y:S01]  /*0f60*/  @P0 LDG.E R0, desc[UR36][R6.64] ;  /* 0x0000002406000981 */ /* 0x000162000c1e1900 */
[----:B------:R-:W-:-:S05]  /*0f70*/  @P1 LEA.HI.X R5, R141, UR7, R145, 0x2, P2 ;  /* 0x000000078d051c11 */ /* 0x000fca00090f1491 */
[----:B------:R0:W5:Y:S01]  /*0f80*/  @P1 LDG.E R138, desc[UR36][R4.64] ;  /* 0x00000024048a1981 */ /* 0x000162000c1e1900 */
[----:B------:R-:W-:Y:S01]  /*0f90*/  UISETP.NE.U32.AND UP0, UPT, UR4, URZ, UPT ;  /* 0x0000003f0400728c */ /* 0x000fe2000bf05070 */
[----:B------:R-:W-:Y:S02]  /*0fa0*/  ISETP.NE.U32.AND P2, PT, RZ, UR8, PT ;  /* 0x00000008ff007c0c */ /* 0x000fe4000bf45070 */
[----:B------:R-:W-:Y:S01]  /*0fb0*/  ULDC UR4, c[0x0][0x424] ;  /* 0x0001090000047ab9 */ /* 0x000fe20000000800 */
[----:B------:R-:W-:Y:S01]  /*0fc0*/  UISETP.NE.AND.EX UP0, UPT, UR5, URZ, UPT, UP0 ;  /* 0x0000003f0500728c */ /* 0x000fe2000bf05300 */
[----:B------:R-:W-:Y:S02]  /*0fd0*/  ISETP.NE.AND.EX P2, PT, RZ, UR9, PT, P2 ;  /* 0x00000009ff007c0c */ /* 0x000fe4000bf45320 */
[----:B------:R-:W-:Y:S01]  /*0fe0*/  ULDC UR5, c[0x0][0x2f0] ;  /* 0x0000bc0000057ab9 */ /* 0x000fe20000000800 */
[----:B------:R-:W-:-:S04]  /*0ff0*/  USEL UR4, UR4, 0x1, UP0 ;  /* 0x0000000104047887 */ /* 0x000fc80008000000 */
[----:B------:R-:W-:Y:S01]  /*1000*/  UIMAD UR4, UR4, UR5, URZ ;  /* 0x00000005040472a4 */ /* 0x000fe2000f8e023f */
[----:B0---4-:R-:W-:Y:S11]  /*1010*/  @P1 BRA `(.L_x_2061) ;  /* 0x0000000000281947 */ /* 0x011ff60003800000 */
[----:B------:R-:W-:Y:S01]  /*1020*/  ULDC.64 UR6, c[0x0][0xa00] ;  /* 0x0002800000067ab9 */ /* 0x000fe20000000a00 */
[----:B-----5:R-:W0:Y:S01]  /*1030*/  LDC R138, c[0x0][0x288] ;  /* 0x0000a200ff8a7b82 */ /* 0x020e220000000800 */
[----:B------:R-:W-:-:S04]  /*1040*/  ISETP.NE.U32.AND P0, PT, RZ, UR6, PT ;  /* 0x00000006ff007c0c */ /* 0x000fc8000bf05070 */
[----:B------:R-:W-:-:S13]  /*1050*/  ISETP.NE.AND.EX P0, PT, RZ, UR7, PT, P0 ;  /* 0x00000007ff007c0c */ /* 0x000fda000bf05300 */
[----:B------:R-:W-:Y:S05]  /*1060*/  @!P0 BRA `(.L_x_2061) ;  /* 0x0000000000148947 */ /* 0x000fea0003800000 */
[----:B------:R-:W1:Y:S02]  /*1070*/  LDC.64 R4, c[0x0][0xa00] ;  /* 0x00028000ff047b82 */ /* 0x000e640000000a00 */
[----:B-1----:R-:W-:-:S05]  /*1080*/  IMAD.WIDE R4, R141, 0x4, R4 ;  /* 0x000000048d047825 */ /* 0x002fca00078e0204 */
[----:B0-----:R-:W2:Y:S04]  /*1090*/  LDG.E R138, desc[UR36][R4.64] ;  /* 0x00000024048a7981 */ /* 0x001ea8000c1e1900 */
[----:B------:R-:W2:Y:S02]  /*10a0*/  LDG.E R3, desc[UR36][R4.64+0x4] ;  /* 0x0000042404037981 */ /* 0x000ea4000c1e1900 */
[----:B--2---:R-:W-:-:S07]  /*10b0*/  IMAD.IADD R138, R3, 0x1, -R138 ;  /* 0x00000001038a7824 */ /* 0x004fce00078e0a8a */
.L_x_2061:
[----:B------:R-:W-:Y:S02]  /*10c0*/  IMAD.U32 R137, RZ, RZ, UR4 ;  /* 0x00000004ff897e24 */ /* 0x000fe4000f8e00ff */
[----:B------:R-:W-:Y:S01]  /*10d0*/  IMAD.MOV.U32 R143, RZ, RZ, R30 ;  /* 0x000000ffff8f7224 */ /* 0x000fe200078e001e */
[----:B------:R-:W-:Y:S06]  /*10e0*/  @!P2 BRA `(.L_x_2062) ;  /* 0x000000000010a947 */ /* 0x000fec0003800000 */
[----:B------:R-:W-:-:S04]  /*10f0*/  LEA R4, P0, R141, UR8, 0x2 ;  /* 0x000000088d047c11 */ /* 0x000fc8000f8010ff */
[----:B------:R-:W-:-:S05]  /*1100*/  LEA.HI.X R5, R141, UR9, R145, 0x2, P0 ;  /* 0x000000098d057c11 */ /* 0x000fca00080f1491 */
[----:B------:R1:W5:Y:S01]  /*1110*/  LDG.E R137, desc[UR36][R4.64] ;  /* 0x0000002404897981 */ /* 0x000362000c1e1900 */
[----:B------:R-:W-:Y:S05]  /*1120*/  BRA `(.L_x_2063) ;  /* 0x0000000000247947 */ /* 0x000fea0003800000 */
.L_x_2062:
        /* <DEDUP_REMOVED lines=9> */
.L_x_2063:
[----:B------:R-:W2:Y:S01]  /*11c0*/  LDC R154, c[0x0][0x448] ;  /* 0x00011200ff9a7b82 */ /* 0x000ea20000000800 */
[----:B------:R-:W-:Y:S01]  /*11d0*/  IMAD R136, R29, 0xc0, RZ ;  /* 0x000000c01d887824 */ /* 0x000fe200078e02ff */
[----:B------:R-:W-:Y:S01]  /*11e0*/  CS2R R134, SRZ ;  /* 0x0000000000867805 */ /* 0x000fe2000001ff00 */
[----:B-----5:R-:W-:Y:S01]  /*11f0*/  IMAD.IADD R137, R137, 0x1, -R0 ;  /* 0x0000000189897824 */ /* 0x020fe200078e0a00 */
[----:B------:R-:W-:Y:S01]  /*1200*/  CS2R R132, SRZ ;  /* 0x0000000000847805 */ /* 0x000fe2000001ff00 */
[----:B------:R-:W-:Y:S01]  /*1210*/  VIADD R3, R136, 0xbf ;  /* 0x000000bf88037836 */ /* 0x000fe20000000000 */
[----:B------:R-:W-:Y:S01]  /*1220*/  CS2R R130, SRZ ;  /* 0x0000000000827805 */ /* 0x000fe2000001ff00 */
[----:B------:R-:W-:Y:S01]  /*1230*/  IMAD.MOV.U32 R32, RZ, RZ, RZ ;  /* 0x000000ffff207224 */ /* 0x000fe200078e00ff */
        /* <DEDUP_REMOVED lines=11> */
[----:B------:R-:W-:Y:S01]  /*12f0*/  CS2R R106, SRZ ;  /* 0x00000000006a7805 */ /* 0x000fe2000001ff00 */
[----:B------:R-:W-:Y:S01]  /*1300*/  IMAD.MOV.U32 R109, RZ, RZ, RZ ;  /* 0x000000ffff6d7224 */ /* 0x000fe200078e00ff */
[----:B------:R-:W-:Y:S02]  /*1310*/  CS2R R104, SRZ ;  /* 0x0000000000687805 */ /* 0x000fe4000001ff00 */
[----:B------:R-:W-:Y:S02]  /*1320*/  CS2R R102, SRZ ;  /* 0x0000000000667805 */ /* 0x000fe4000001ff00 */
[----:B------:R-:W-:-:S02]  /*1330*/  CS2R R100, SRZ ;  /* 0x0000000000647805 */ /* 0x000fc4000001ff00 */
[----:B--2---:R-:W-:Y:S02]  /*1340*/  ISETP.NE.AND P0, PT, R154, 0x1, PT ;  /* 0x000000019a00780c */ /* 0x004fe40003f05270 */
[----:B------:R-:W-:Y:S02]  /*1350*/  CS2R R98, SRZ ;  /* 0x0000000000627805 */ /* 0x000fe4000001ff00 */
[----:B------:R-:W-:Y:S02]  /*1360*/  CS2R R96, SRZ ;  /* 0x0000000000607805 */ /* 0x000fe4000001ff00 */
[----:B------:R-:W-:Y:S01]  /*1370*/  CS2R R6, SRZ ;  /* 0x0000000000067805 */ /* 0x000fe2000001ff00 */
[----:B------:R-:W-:Y:S01]  /*1380*/  IMAD.MOV.U32 R94, RZ, RZ, RZ ;  /* 0x000000ffff5e7224 */ /* 0x000fe200078e00ff */
[----:B------:R-:W-:Y:S01]  /*1390*/  CS2R R90, SRZ ;  /* 0x00000000005a7805 */ /* 0x000fe2000001ff00 */
[----:B------:R-:W-:Y:S02]  /*13a0*/  IMAD.MOV.U32 R93, RZ, RZ, RZ ;  /* 0x000000ffff5d7224 */ /* 0x000fe400078e00ff */
[----:B------:R-:W-:-:S02]  /*13b0*/  IMAD.MOV.U32 R89, RZ, RZ, RZ ;  /* 0x000000ffff597224 */ /* 0x000fc400078e00ff */
[----:B-1----:R-:W1:Y:S08]  /*13c0*/  @P0 LDC R4, c[0x0][0x44c] ;  /* 0x00011300ff040b82 */ /* 0x002e700000000800 */
[----:B------:R-:W2:Y:S01]  /*13d0*/  @P0 LDC R5, c[0x0][0x450] ;  /* 0x00011400ff050b82 */ /* 0x000ea20000000800 */
[----:B-1----:R-:W-:Y:S01]  /*13e0*/  @P0 IMAD.HI.U32 R0, R3, R4, RZ ;  /* 0x0000000403000227 */ /* 0x002fe200078e00ff */
[----:B0-----:R-:W-:-:S04]  /*13f0*/  IADD3 R4, R137, 0x80, -R138 ;  /* 0x0000008089047810 */ /* 0x001fc80007ffe88a */
[----:B--2---:R-:W-:Y:S01]  /*1400*/  @P0 SHF.R.U32.HI R3, RZ, R5, R0 ;  /* 0x00000005ff030219 */ /* 0x004fe20000011600 */
[----:B------:R-:W-:Y:S01]  /*1410*/  VIADD R0, R137, 0x7f ;  /* 0x0000007f89007836 */ /* 0x000fe20000000000 */
[----:B------:R-:W-:-:S03]  /*1420*/  PLOP3.LUT P0, PT, PT, PT, PT, 0x80, 0x0 ;  /* 0x000000000000781c */ /* 0x000fc60003f0f070 */
[----:B------:R-:W-:Y:S01]  /*1430*/  IMAD.IADD R4, R4, 0x1, R3 ;  /* 0x0000000104047824 */ /* 0x000fe200078e0203 */
[----:B------:R-:W-:-:S04]  /*1440*/  SHF.R.S32.HI R3, RZ, 0x1f, R0 ;  /* 0x0000001fff037819 */ /* 0x000fc80000011400 */
[----:B------:R-:W-:Y:S02]  /*1450*/  SHF.R.S32.HI R5, RZ, 0x1f, R4 ;  /* 0x0000001fff057819 */ /* 0x000fe40000011404 */
[----:B------:R-:W-:Y:S01]  /*1460*/  LEA.HI R3, R3, R0, RZ, 0x7 ;  /* 0x0000000003037211 */ /* 0x000fe200078f38ff */
[----:B------:R-:W-:Y:S01]  /*1470*/  IMAD.MOV.U32 R0, RZ, RZ, RZ ;  /* 0x000000ffff007224 */ /* 0x000fe200078e00ff */
[----:B------:R-:W-:Y:S02]  /*1480*/  LEA.HI R5, R5, R4, RZ, 0x7 ;  /* 0x0000000405057211 */ /* 0x000fe400078f38ff */
[----:B------:R-:W-:Y:S02]  /*1490*/  SHF.R.S32.HI R3, RZ, 0x7, R3 ;  /* 0x00000007ff037819 */ /* 0x000fe40000011403 */
[----:B------:R-:W-:-:S04]  /*14a0*/  SHF.R.S32.HI R88, RZ, 0x7, R5 ;  /* 0x00000007ff587819 */ /* 0x000fc80000011405 */
[----:B------:R-:W-:Y:S01]  /*14b0*/  VIMNMX R88, R3, R88, PT ;  /* 0x0000005803587248 */ /* 0x000fe20003fe0100 */
[----:B------:R-:W-:-:S03]  /*14c0*/  IMAD.MOV.U32 R3, RZ, RZ, RZ ;  /* 0x000000ffff037224 */ /* 0x000fc600078e00ff */
[----:B------:R-:W-:-:S13]  /*14d0*/  ISETP.GE.AND P1, PT, R88, 0x1, PT ;  /* 0x000000015800780c */ /* 0x000fda0003f26270 */
[----:B------:R-:W-:Y:S05]  /*14e0*/  @!P1 BRA `(.L_x_2064) ;  /* 0x0000007800989947 */ /* 0x000fea0003800000 */
        /* <DEDUP_REMOVED lines=32> */
.L_x_2065:
[----:B------:R-:W-:Y:S02]  /*16f0*/  LEA.HI R0, R149, R149, RZ, 0x1 ;  /* 0x0000009595007211 */ /* 0x000fe400078f08ff */
[----:B------:R-:W-:Y:S02]  /*1700*/  ISETP.NE.AND P0, PT, R19, 0x3, PT ;  /* 0x000000031300780c */ /* 0x000fe40003f05270 */
[----:B------:R-:W-:-:S05]  /*1710*/  LOP3.LUT R0, R0, 0xfffffffe, RZ, 0xc0, !PT ;  /* 0xfffffffe00007812 */ /* 0x000fca00078ec0ff */
[----:B------:R-:W-:-:S05]  /*1720*/  IMAD.IADD R0, R149, 0x1, -R0 ;  /* 0x0000000195007824 */ /* 0x000fca00078e0a00 */
[----:B------:R-:W-:-:S04]  /*1730*/  SHF.L.U32 R0, R0, 0x1f, RZ ;  /* 0x0000001f00007819 */ /* 0x000fc800000006ff */
[----:B------:R-:W0:Y:S02]  /*1740*/  SYNCS.PHASECHK.TRANS64.TRYWAIT P1, [UR40+0x2d800], R0 ;  /* 0x02d80000ff0075a7 */ /* 0x000e240008020168 */
[----:B0-----:R-:W-:Y:S05]  /*1750*/  @!P1 BRA `(.L_x_2066) ;  /* 0x000000e800c89947 */ /* 0x001fea0003800000 */
.L_x_2197:
[----:B------:R-:W-:Y:S05]  /*1760*/  @!P0 BRA `(.L_x_2067) ;  /* 0x0000000000048947 */ /* 0x000fea0003800000 */
[----:B------:R-:W-:Y:S01]  /*1770*/  BPT.TRAP 0x1 ;  /* 0x000000040000795c */ /* 0x000fe20000300000 */
.L_x_2067:
[----:B0-----:R-:W-:Y:S01]  /*1780*/  IMAD.U32 R3, RZ, RZ, UR38 ;  /* 0x00000026ff037e24 */ /* 0x001fe2000f8e00ff */
[----:B------:R-:W-:-:S04]  /*1790*/  SHF.L.U32 R0, R2, 0x1f, RZ ;  /* 0x0000001f02007819 */ /* 0x000fc800000006ff */
[----:B------:R-:W-:-:S04]  /*17a0*/  LEA R3, R3, UR40, 0x3 ;  /* 0x0000002803037c11 */ /* 0x000fc8000f8e18ff */
[----:B------:R0:W1:Y:S01]  /*17b0*/  SYNCS.PHASECHK.TRANS64.TRYWAIT P1, [R3+URZ+0x2d830], R0 ;  /* 0x02d83000030075a7 */ /* 0x000062000802017f */
[----:B------:R-:W-:Y:S05]  /*17c0*/  @!P0 BRA `(.L_x_2068) ;  /* 0x0000000000048947 */ /* 0x000fea0003800000 */
[----:B------:R-:W-:Y:S01]  /*17d0*/  BPT.TRAP 0x1 ;  /* 0x000000040000795c */ /* 0x000fe20000300000 */
.L_x_2068:
[----:B-1----:R-:W-:Y:S05]  /*17e0*/  @P1 BRA `(.L_x_2069) ;  /* 0x0000000000081947 */ /* 0x002fea0003800000 */
[----:B------:R-:W1:Y:S02]  /*17f0*/  SYNCS.PHASECHK.TRANS64.TRYWAIT P1, [R3+URZ+0x2d830], R0 ;  /* 0x02d83000030075a7 */ /* 0x000e64000802017f */
[----:B-1----:R-:W-:Y:S05]  /*1800*/  @!P1 BRA `(.L_x_2070) ;  /* 0x000000e800b49947 */ /* 0x002fea0003800000 */
.L_x_2069:
        /* <DEDUP_REMOVED lines=49> */
.L_x_2071:
[----:B------:R-:W-:Y:S01]  /*1b20*/  ISETP.NE.AND P4, PT, R154, 0x1, PT ;  /* 0x000000019a00780c */ /* 0x000fe20003f85270 */
[----:B------:R-:W-:Y:S01]  /*1b30*/  IMAD.IADD R89, R140, 0x1, R136 ;  /* 0x000000018c597824 */ /* 0x000fe200078e0288 */
[----:B------:R-:W-:Y:S01]  /*1b40*/  ULDC UR6, c[0x0][0x988] ;  /* 0x0002620000067ab9 */ /* 0x000fe20000000800 */
[----:B------:R-:W-:Y:S01]  /*1b50*/  IMAD.MOV.U32 R7, RZ, RZ, -0x80 ;  /* 0xffffff80ff077424 */ /* 0x000fe200078e00ff */
        /* <DEDUP_REMOVED lines=8> */
[----:B01----:R-:W0:Y:S08]  /*1be0*/  @P4 LDC R0, c[0x0][0x44c] ;  /* 0x00011300ff004b82 */ /* 0x003e300000000800 */
[----:B------:R-:W1:Y:S01]  /*1bf0*/  @P4 LDC R5, c[0x0][0x450] ;  /* 0x00011400ff054b82 */ /* 0x000e620000000800 */
[----:B0-----:R-:W-:-:S05]  /*1c00*/  @P4 IMAD.HI.U32 R0, R89, R0, RZ ;  /* 0x0000000059004227 */ /* 0x001fca00078e00ff */
[----:B-1----:R-:W-:Y:S01]  /*1c10*/  @P4 SHF.R.U32.HI R89, RZ, R5, R0 ;  /* 0x00000005ff594219 */ /* 0x002fe20000011600 */
[----:B------:R-:W-:-:S04]  /*1c20*/  IMAD R0, R88, R7, 0x80 ;  /* 0x0000008058007424 */ /* 0x000fc800078e0207 */
[----:B------:R-:W0:Y:S01]  /*1c30*/  SHFL.IDX PT, R5, R89, 0x1, 0x1c1f ;  /* 0x003c1f0059057f89 */ /* 0x000e2200000e0000 */
[----:B------:R-:W-:Y:S02]  /*1c40*/  VIADD R4, R0, 0x1 ;  /* 0x0000000100047836 */ /* 0x000fe40000000000 */
[----:B------:R-:W-:Y:S02]  /*1c50*/  IMAD.IADD R0, R137, 0x1, R0 ;  /* 0x0000000189007824 */ /* 0x000fe400078e0200 */
[C---:B------:R-:W-:Y:S02]  /*1c60*/  IMAD R4, R139.reuse, -0x2, R4 ;  /* 0xfffffffe8b047824 */ /* 0x040fe400078e0204 */
[----:B------:R-:W-:-:S03]  /*1c70*/  IMAD R91, R139, -0x2, R0 ;  /* 0xfffffffe8b5b7824 */ /* 0x000fc600078e0200 */
[----:B------:R-:W-:-:S04]  /*1c80*/  IADD3 R98, -R138, R4, R137 ;  /* 0x000000048a627210 */ /* 0x000fc80007ffe189 */
[----:B0-----:R-:W-:-:S04]  /*1c90*/  VIADDMNMX R0, R5, R98, R91, PT ;  /* 0x0000006205007246 */ /* 0x001fc8000380015b */
        /* <DEDUP_REMOVED lines=56> */
[C---:B------:R-:W-:Y:S02]  /*2020*/  ISETP.GT.AND P2, PT, R0.reuse, 0x50, PT ;  /* 0x000000500000780c */ /* 0x040fe40003f44270 */
        /* <DEDUP_REMOVED lines=35> */
[----:B------:R-:W-:Y:S02]  /*2260*/  FSEL R87, R87, -INF , P1 ;  /* 0xff80000057577808 */ /* 0x000fe40000800000 */
[----:B------:R-:W-:-:S04]  /*2270*/  FMNMX.FTZ R62, R9, R62, !PT ;  /* 0x0000003e093e7209 */ /* 0x000fc80007810000 */
[----:B------:R-:W-:Y:S02]  /*2280*/  FMNMX.FTZ R27, R87, R62, !PT ;  /* 0x0000003e571b7209 */ /* 0x000fe40007810000 */
[----:B------:R-:W0:Y:S04]  /*2290*/  SHFL.IDX PT, R62, R89, RZ, 0x1c1f ;  /* 0x001c1fff593e7589 */ /* 0x000e2800000e0000 */
[----:B------:R-:W1:Y:S01]  /*22a0*/  SHFL.BFLY PT, R0, R27, 0x2, 0x1f ;  /* 0x0c401f001b007f89 */ /* 0x000e6200000e0000 */
[----:B0-----:R-:W-:Y:S02]  /*22b0*/  VIADDMNMX R62, R62, R98, R91, PT ;  /* 0x000000623e3e7246 */ /* 0x001fe4000380015b */
[----:B-1----:R-:W-:Y:S01]  /*22c0*/  FMNMX.FTZ R31, R27, R0, !PT ;  /* 0x000000001b1f7209 */ /* 0x002fe20007810000 */
[----:B------:R-:W-:Y:S01]  /*22d0*/  IMAD.U32 R0, RZ, RZ, UR6 ;  /* 0x00000006ff007e24 */ /* 0x000fe2000f8e00ff */
[----:B------:R-:W-:-:S02]  /*22e0*/  ISETP.GT.AND P2, PT, R62, 0x1, PT ;  /* 0x000000013e00780c */ /* 0x000fc40003f44270 */
[C---:B------:R-:W-:Y:S01]  /*22f0*/  ISETP.GT.AND P3, PT, R62.reuse, 0x8, PT ;  /* 0x000000083e00780c */ /* 0x040fe20003f64270 */
[----:B------:R-:W0:Y:S01]  /*2300*/  SHFL.BFLY PT, R74, R31, 0x1, 0x1f ;  /* 0x0c201f001f4a7f89 */ /* 0x000e2200000e0000 */
[----:B------:R-:W-:Y:S02]  /*2310*/  FSEL R25, R25, -INF , P2 ;  /* 0xff80000019197808 */ /* 0x000fe40001000000 */
[----:B------:R-:W-:Y:S02]  /*2320*/  ISETP.GT.AND P2, PT, R62, 0x10, PT ;  /* 0x000000103e00780c */ /* 0x000fe40003f44270 */
[----:B------:R-:W-:Y:S02]  /*2330*/  R2UR UR6, R3 ;  /* 0x00000000030672ca */ /* 0x000fe400000e0000 */
[----:B------:R-:W-:Y:S02]  /*2340*/  FSEL R39, R32, -INF , P2 ;  /* 0xff80000020277808 */ /* 0x000fe40001000000 */
[----:B------:R-:W-:-:S04]  /*2350*/  ISETP.GT.AND P2, PT, R62, 0x18, PT ;  /* 0x000000183e00780c */ /* 0x000fc80003f44270 */
[----:B------:R-:W-:Y:S02]  /*2360*/  FSEL R47, R36, -INF , P2 ;  /* 0xff800000242f7808 */ /* 0x000fe40001000000 */
[----:B------:R-:W-:-:S03]  /*2370*/  ISETP.GT.AND P2, PT, R62, 0x20, PT ;  /* 0x000000203e00780c */ /* 0x000fc60003f44270 */
[----:B------:R-:W-:Y:S01]  /*2380*/  UIADD3 UR6, UR6, 0x2d840, URZ ;  /* 0x0002d84006067890 */ /* 0x000fe2000fffe03f */
[----:B------:R-:W-:Y:S02]  /*2390*/  FSEL R55, R40, -INF , P2 ;  /* 0xff80000028377808 */ /* 0x000fe40001000000 */
[----:B------:R-:W-:Y:S01]  /*23a0*/  ISETP.GT.AND P2, PT, R62, 0x28, PT ;  /* 0x000000283e00780c */ /* 0x000fe20003f44270 */
[----:B------:R-:W-:Y:S01]  /*23b0*/  UPRMT UR6, UR41, 0x654, UR6 ;  /* 0x0000065429067896 */ /* 0x000fe20008000006 */
[----:B0-----:R-:W-:Y:S02]  /*23c0*/  FMNMX.FTZ R5, R31, R74, !PT ;  /* 0x0000004a1f057209 */ /* 0x001fe40007810000 */
[----:B------:R-:W-:Y:S02]  /*23d0*/  FSEL R31, R28, -INF , P3 ;  /* 0xff8000001c1f7808 */ /* 0x000fe40001800000 */
[C---:B------:R-:W-:Y:S01]  /*23e0*/  FSETP.NEU.FTZ.AND P1, PT, R5.reuse, -INF , PT ;  /* 0xff8000000500780b */ /* 0x040fe20003f3d000 */
[----:B------:R-:W-:Y:S01]  /*23f0*/  FMUL.FTZ R21, R5, R0 ;  /* 0x0000000005157220 */ /* 0x000fe20000410000 */
[----:B------:R-:W-:-:S02]  /*2400*/  FSEL R67, R44, -INF , P2 ;  /* 0xff8000002c437808 */ /* 0x000fc40001000000 */
[----:B------:R-:W-:Y:S01]  /*2410*/  SYNCS.ARRIVE.TRANS64.RED.A1T0 RZ, [UR6], RZ ;  /* 0x000000ffffff79a7 */ /* 0x000fe20008100406 */
[C---:B------:R-:W-:Y:S02]  /*2420*/  ISETP.GT.AND P2, PT, R62.reuse, 0x30, PT ;  /* 0x000000303e00780c */ /* 0x040fe40003f44270 */
[----:B------:R-:W-:Y:S02]  /*2430*/  FSEL R21, R21, RZ, P1 ;  /* 0x000000ff15157208 */ /* 0x000fe40000800000 */
[----:B------:R-:W-:Y:S02]  /*2440*/  ISETP.GT.AND P1, PT, R62, RZ, PT ;  /* 0x000000ff3e00720c */ /* 0x000fe40003f24270 */
[----:B------:R-:W-:Y:S01]  /*2450*/  FSEL R71, R48, -INF , P2 ;  /* 0xff80000030477808 */ /* 0x000fe20001000000 */
[-CC-:B------:R-:W-:Y:S01]  /*2460*/  FFMA.FTZ R26, R26, R0.reuse, -R21.reuse ;  /* 0x000000001a1a7223 */ /* 0x180fe20000010815 */
[----:B------:R-:W-:Y:S01]  /*2470*/  FSEL R27, R24, -INF , P1 ;  /* 0xff800000181b7808 */ /* 0x000fe20000800000 */
[-CC-:B------:R-:W-:Y:S01]  /*2480*/  FFMA.FTZ R35, R100, R0.reuse, -R21.reuse ;  /* 0x0000000064237223 */ /* 0x180fe20000010815 */
[----:B------:R-:W-:Y:S01]  /*2490*/  ISETP.GT.AND P1, PT, R62, 0x9, PT ;  /* 0x000000093e00780c */ /* 0x000fe20003f24270 */
[-CC-:B------:R-:W-:Y:S01]  /*24a0*/  FFMA.FTZ R79, R12, R0.reuse, -R21.reuse ;  /* 0x000000000c4f7223 */ /* 0x180fe20000010815 */
[----:B------:R-:W-:Y:S01]  /*24b0*/  FMNMX.FTZ R24, R27, R25, !PT ;  /* 0x000000191b187209 */ /* 0x000fe20007810000 */
[----:B------:R-:W-:Y:S01]  /*24c0*/  MUFU.EX2 R26, R26 ;  /* 0x0000001a001a7308 */ /* 0x000fe20000000800 */
[----:B------:R-:W-:Y:S01]  /*24d0*/  FSEL R29, R29, -INF , P1 ;  /* 0xff8000001d1d7808 */ /* 0x000fe20000800000 */
[--C-:B------:R-:W-:Y:S01]  /*24e0*/  FFMA.FTZ R96, R96, R0, -R21.reuse ;  /* 0x0000000060607223 */ /* 0x100fe20000010815 */
[----:B------:R-:W-:Y:S01]  /*24f0*/  FMNMX.FTZ R28, R31, R24, !PT ;  /* 0x000000181f1c7209 */ /* 0x000fe20007810000 */
[-CC-:B------:R-:W-:Y:S01]  /*2500*/  FFMA.FTZ R43, R94, R0.reuse, -R21.reuse ;  /* 0x000000005e2b7223 */ /* 0x180fe20000010815 */
[----:B------:R-:W-:Y:S01]  /*2510*/  ISETP.GT.AND P1, PT, R62, 0x11, PT ;  /* 0x000000113e00780c */ /* 0x000fe20003f24270 */
[--C-:B------:R-:W-:Y:S01]  /*2520*/  FFMA.FTZ R92, R92, R0, -R21.reuse ;  /* 0x000000005c5c7223 */ /* 0x100fe20000010815 */
[----:B------:R-:W-:Y:S01]  /*2530*/  FMNMX.FTZ R28, R29, R28, !PT ;  /* 0x0000001c1d1c7209 */ /* 0x000fe20007810000 */
[----:B------:R-:W0:Y:S01]  /*2540*/  MUFU.EX2 R35, R35 ;  /* 0x0000002300237308 */ /* 0x000e220000000800 */
[----:B------:R-:W-:Y:S01]  /*2550*/  FSEL R33, R33, -INF , P1 ;  /* 0xff80000021217808 */ /* 0x000fe20000800000 */
[--C-:B------:R-:W-:Y:S01]  /*2560*/  FFMA.FTZ R30, R30, R0, -R21.reuse ;  /* 0x000000001e1e7223 */ /* 0x100fe20000010815 */
[----:B------:R-:W-:Y:S01]  /*2570*/  FMNMX.FTZ R28, R39, R28, !PT ;  /* 0x0000001c271c7209 */ /* 0x000fe20007810000 */
[-CC-:B------:R-:W-:Y:S01]  /*2580*/  FFMA.FTZ R54, R54, R0.reuse, -R21.reuse ;  /* 0x0000000036367223 */ /* 0x180fe20000010815 */
[----:B------:R-:W-:Y:S01]  /*2590*/  ISETP.GT.AND P1, PT, R62, 0x19, PT ;  /* 0x000000193e00780c */ /* 0x000fe20003f24270 */
[--C-:B------:R-:W-:Y:S01]  /*25a0*/  FFMA.FTZ R40, R11, R0, -R21.reuse ;  /* 0x000000000b287223 */ /* 0x100fe20000010815 */
[----:B------:R-:W-:Y:S01]  /*25b0*/  FMNMX.FTZ R28, R33, R28, !PT ;  /* 0x0000001c211c7209 */ /* 0x000fe20007810000 */
[----:B------:R-:W1:Y:S01]  /*25c0*/  MUFU.EX2 R24, R96 ;  /* 0x0000006000187308 */ /* 0x000e620000000800 */
[----:B------:R-:W-:Y:S01]  /*25d0*/  FSEL R37, R37, -INF , P1 ;  /* 0xff80000025257808 */ /* 0x000fe20000800000 */
[--C-:B------:R-:W-:Y:S01]  /*25e0*/  FFMA.FTZ R44, R70, R0, -R21.reuse ;  /* 0x00000000462c7223 */ /* 0x100fe20000010815 */
[----:B------:R-:W-:Y:S01]  /*25f0*/  FMNMX.FTZ R32, R47, R28, !PT ;  /* 0x0000001c2f207209 */ /* 0x000fe20007810000 */
[-CC-:B------:R-:W-:Y:S01]  /*2600*/  FFMA.FTZ R42, R42, R0.reuse, -R21.reuse ;  /* 0x000000002a2a7223 */ /* 0x180fe20000010815 */
[----:B------:R-:W-:Y:S01]  /*2610*/  ISETP.GT.AND P1, PT, R62, 0x21, PT ;  /* 0x000000213e00780c */ /* 0x000fe20003f24270 */
[--C-:B------:R-:W-:Y:S01]  /*2620*/  FFMA.FTZ R48, R58, R0, -R21.reuse ;  /* 0x000000003a307223 */ /* 0x100fe20000010815 */
[----:B------:R-:W-:Y:S01]  /*2630*/  FMNMX.FTZ R32, R37, R32, !PT ;  /* 0x0000002025207209 */ /* 0x000fe20007810000 */
[----:B------:R-:W-:Y:S01]  /*2640*/  MUFU.EX2 R43, R43 ;  /* 0x0000002b002b7308 */ /* 0x000fe20000000800 */
[----:B------:R-:W-:Y:S01]  /*2650*/  FSEL R51, R41, -INF , P1 ;  /* 0xff80000029337808 */ /* 0x000fe20000800000 */
[----:B------:R-:W-:Y:S01]  /*2660*/  FFMA.FTZ R41, R90, R0, -R21 ;  /* 0x000000005a297223 */ /* 0x000fe20000010815 */
[----:B------:R-:W-:Y:S01]  /*2670*/  FMNMX.FTZ R32, R55, R32, !PT ;  /* 0x0000002037207209 */ /* 0x000fe20007810000 */
[----:B0-----:R-:W-:Y:S01]  /*2680*/  FADD.FTZ R11, R26, R35 ;  /* 0x000000231a0b7221 */ /* 0x001fe20000010000 */
[----:B------:R-:W-:Y:S01]  /*2690*/  ISETP.GT.AND P1, PT, R62, 0x29, PT ;  /* 0x000000293e00780c */ /* 0x000fe20003f24270 */
[----:B------:R-:W-:Y:S01]  /*26a0*/  FFMA.FTZ R7, R7, R0, -R21 ;  /* 0x0000000007077223 */ /* 0x000fe20000010815 */
[----:B------:R-:W-:Y:S01]  /*26b0*/  FMNMX.FTZ R32, R51, R32, !PT ;  /* 0x0000002033207209 */ /* 0x000fe20007810000 */
[----:B------:R-:W-:Y:S01]  /*26c0*/  MUFU.EX2 R28, R92 ;  /* 0x0000005c001c7308 */ /* 0x000fe20000000800 */
[----:B------:R-:W-:Y:S01]  /*26d0*/  FSEL R45, R45, -INF , P1 ;  /* 0xff8000002d2d7808 */ /* 0x000fe20000800000 */
[----:B-1----:R-:W-:Y:S01]  /*26e0*/  FADD.FTZ R70, R24, R11 ;  /* 0x0000000b18467221 */ /* 0x002fe20000010000 */
[----:B------:R-:W-:-:S02]  /*26f0*/  FMNMX.FTZ R32, R67, R32, !PT ;  /* 0x0000002043207209 */ /* 0x000fc40007810000 */
[C---:B------:R-:W-:Y:S02]  /*2700*/  ISETP.GT.AND P1, PT, R62.reuse, 0x31, PT ;  /* 0x000000313e00780c */ /* 0x040fe40003f24270 */
[----:B------:R-:W-:Y:S01]  /*2710*/  FMNMX.FTZ R32, R45, R32, !PT ;  /* 0x000000202d207209 */ /* 0x000fe20007810000 */
[----:B------:R-:W0:Y:S01]  /*2720*/  MUFU.EX2 R41, R41 ;  /* 0x0000002900297308 */ /* 0x000e220000000800 */
[----:B------:R-:W-:Y:S02]  /*2730*/  ISETP.GT.AND P2, PT, R62, 0x38, PT ;  /* 0x000000383e00780c */ /* 0x000fe40003f44270 */
[----:B------:R-:W-:Y:S01]  /*2740*/  FSEL R75, R49, -INF , P1 ;  /* 0xff800000314b7808 */ /* 0x000fe20000800000 */
[--C-:B------:R-:W-:Y:S01]  /*2750*/  FFMA.FTZ R49, R38, R0, -R21.reuse ;  /* 0x0000000026317223 */ /* 0x100fe20000010815 */
[----:B------:R-:W-:Y:S01]  /*2760*/  FMNMX.FTZ R32, R71, R32, !PT ;  /* 0x0000002047207209 */ /* 0x000fe20007810000 */
[----:B------:R-:W-:Y:S01]  /*2770*/  FFMA.FTZ R38, R15, R0, -R21 ;  /* 0x000000000f267223 */ /* 0x000fe20000010815 */
[----:B------:R-:W-:Y:S01]  /*2780*/  ISETP.GT.AND P1, PT, R62, 0x39, PT ;  /* 0x000000393e00780c */ /* 0x000fe20003f24270 */
[----:B------:R-:W-:Y:S01]  /*2790*/  MUFU.EX2 R30, R30 ;  /* 0x0000001e001e7308 */ /* 0x000fe20000000800 */
[----:B------:R-:W-:-:S02]  /*27a0*/  FSEL R89, R52, -INF , P2 ;  /* 0xff80000034597808 */ /* 0x000fc40001000000 */
[----:B------:R-:W-:Y:S02]  /*27b0*/  FMNMX.FTZ R32, R75, R32, !PT ;  /* 0x000000204b207209 */ /* 0x000fe40007810000 */
[----:B------:R-:W-:Y:S02]  /*27c0*/  ISETP.GT.AND P2, PT, R62, 0x40, PT ;  /* 0x000000403e00780c */ /* 0x000fe40003f44270 */
[----:B------:R-:W-:Y:S01]  /*27d0*/  FSEL R91, R53, -INF , P1 ;  /* 0xff800000355b7808 */ /* 0x000fe20000800000 */
[----:B------:R-:W-:Y:S01]  /*27e0*/  MUFU.EX2 R49, R49 ;  /* 0x0000003100317308 */ /* 0x000fe20000000800 */
[----:B------:R-:W-:Y:S01]  /*27f0*/  FMNMX.FTZ R36, R89, R32, !PT ;  /* 0x0000002059247209 */ /* 0x000fe20007810000 */
[-CC-:B------:R-:W-:Y:S01]  /*2800*/  FFMA.FTZ R53, R34, R0.reuse, -R21.reuse ;  /* 0x0000000022357223 */ /* 0x180fe20000010815 */
[----:B------:R-:W-:Y:S01]  /*2810*/  ISETP.GT.AND P1, PT, R62, 0x41, PT ;  /* 0x000000413e00780c */ /* 0x000fe20003f24270 */
[-CC-:B------:R-:W-:Y:S01]  /*2820*/  FFMA.FTZ R34, R46, R0.reuse, -R21.reuse ;  /* 0x000000002e227223 */ /* 0x180fe20000010815 */
[----:B------:R-:W-:Y:S01]  /*2830*/  FSEL R93, R56, -INF , P2 ;  /* 0xff800000385d7808 */ /* 0x000fe20001000000 */
[----:B------:R-:W-:Y:S01]  /*2840*/  FFMA.FTZ R46, R66, R0, -R21 ;  /* 0x00000000422e7223 */ /* 0x000fe20000010815 */
[----:B------:R-:W-:Y:S01]  /*2850*/  FMNMX.FTZ R36, R91, R36, !PT ;  /* 0x000000245b247209 */ /* 0x000fe20007810000 */
[----:B------:R1:W-:Y:S01]  /*2860*/  MUFU.EX2 R32, R42 ;  /* 0x0000002a00207308 */ /* 0x0003e20000000800 */
[----:B------:R-:W-:-:S02]  /*2870*/  ISETP.GT.AND P2, PT, R62, 0x48, PT ;  /* 0x000000483e00780c */ /* 0x000fc40003f44270 */
[----:B------:R-:W-:Y:S01]  /*2880*/  FSEL R95, R57, -INF , P1 ;  /* 0xff800000395f7808 */ /* 0x000fe20000800000 */
[--C-:B------:R-:W-:Y:S01]  /*2890*/  FFMA.FTZ R57, R20, R0, -R21.reuse ;  /* 0x0000000014397223 */ /* 0x100fe20000010815 */
[----:B------:R-:W-:Y:S01]  /*28a0*/  FMNMX.FTZ R36, R93, R36, !PT ;  /* 0x000000245d247209 */ /* 0x000fe20007810000 */
[-CC-:B------:R-:W-:Y:S01]  /*28b0*/  FFMA.FTZ R20, R50, R0.reuse, -R21.reuse ;  /* 0x0000000032147223 */ /* 0x180fe20000010815 */
[----:B------:R-:W-:Y:S01]  /*28c0*/  ISETP.GT.AND P1, PT, R62, 0x49, PT ;  /* 0x000000493e00780c */ /* 0x000fe20003f24270 */
[----:B------:R-:W-:Y:S01]  /*28d0*/  MUFU.EX2 R53, R53 ;  /* 0x0000003500357308 */ /* 0x000fe20000000800 */
[----:B------:R-:W-:Y:S01]  /*28e0*/  FSEL R97, R60, -INF , P2 ;  /* 0xff8000003c617808 */ /* 0x000fe20001000000 */
[--C-:B-1----:R-:W-:Y:S01]  /*28f0*/  FFMA.FTZ R42, R13, R0, -R21.reuse ;  /* 0x000000000d2a7223 */ /* 0x102fe20000010815 */
[----:B------:R-:W-:Y:S01]  /*2900*/  FMNMX.FTZ R36, R95, R36, !PT ;  /* 0x000000245f247209 */ /* 0x000fe20007810000 */
[----:B------:R-:W-:Y:S01]  /*2910*/  FFMA.FTZ R50, R83, R0, -R21 ;  /* 0x0000000053327223 */ /* 0x000fe20000010815 */
[----:B------:R-:W-:-:S02]  /*2920*/  ISETP.GT.AND P2, PT, R62, 0x50, PT ;  /* 0x000000503e00780c */ /* 0x000fc40003f44270 */
[----:B------:R-:W-:Y:S01]  /*2930*/  FSEL R99, R61, -INF , P1 ;  /* 0xff8000003d637808 */ /* 0x000fe20000800000 */
[--C-:B------:R-:W-:Y:S01]  /*2940*/  FFMA.FTZ R61, R14, R0, -R21.reuse ;  /* 0x000000000e3d7223 */ /* 0x100fe20000010815 */
[----:B------:R-:W-:Y:S01]  /*2950*/  FMNMX.FTZ R36, R97, R36, !PT ;  /* 0x0000002461247209 */ /* 0x000fe20007810000 */
[----:B------:R-:W-:Y:S01]  /*2960*/  MUFU.EX2 R34, R34 ;  /* 0x0000002200227308 */ /* 0x000fe20000000800 */
[----:B------:R-:W-:Y:S02]  /*2970*/  ISETP.GT.AND P1, PT, R62, 0x51, PT ;  /* 0x000000513e00780c */ /* 0x000fe40003f24270 */
[----:B------:R-:W-:Y:S02]  /*2980*/  FSEL R101, R64, -INF , P2 ;  /* 0xff80000040657808 */ /* 0x000fe40001000000 */
[----:B------:R-:W-:Y:S02]  /*2990*/  FMNMX.FTZ R36, R99, R36, !PT ;  /* 0x0000002463247209 */ /* 0x000fe40007810000 */
[----:B------:R-:W-:Y:S01]  /*29a0*/  ISETP.GT.AND P2, PT, R62, 0x58, PT ;  /* 0x000000583e00780c */ /* 0x000fe20003f44270 */
[----:B------:R-:W-:Y:S01]  /*29b0*/  MUFU.EX2 R57, R57 ;  /* 0x0000003900397308 */ /* 0x000fe20000000800 */
[----:B------:R-:W-:Y:S01]  /*29c0*/  FSEL R103, R65, -INF , P1 ;  /* 0xff80000041677808 */ /* 0x000fe20000800000 */
[----:B------:R-:W-:Y:S01]  /*29d0*/  FFMA.FTZ R65, R8, R0, -R21 ;  /* 0x0000000008417223 */ /* 0x000fe20000010815 */
[----:B------:R-:W-:-:S02]  /*29e0*/  FMNMX.FTZ R36, R101, R36, !PT ;  /* 0x0000002465247209 */ /* 0x000fc40007810000 */
[----:B------:R-:W-:Y:S02]  /*29f0*/  ISETP.GT.AND P1, PT, R62, 0x59, PT ;  /* 0x000000593e00780c */ /* 0x000fe40003f24270 */
[----:B------:R-:W-:Y:S01]  /*2a00*/  FSEL R105, R68, -INF , P2 ;  /* 0xff80000044697808 */ /* 0x000fe20001000000 */
[----:B------:R-:W-:Y:S01]  /*2a10*/  MUFU.EX2 R20, R20 ;  /* 0x0000001400147308 */ /* 0x000fe20000000800 */
[----:B------:R-:W-:Y:S02]  /*2a20*/  FMNMX.FTZ R36, R103, R36, !PT ;  /* 0x0000002467247209 */ /* 0x000fe40007810000 */
        /* <DEDUP_REMOVED lines=9> */
[C---:B------:R-:W-:Y:S02]  /*2ac0*/  ISETP.GT.AND P2, PT, R62.reuse, 0x68, PT ;  /* 0x000000683e00780c */ /* 0x040fe40003f44270 */
[----:B------:R-:W-:Y:S01]  /*2ad0*/  FSEL R111, R73, -INF , P1 ;  /* 0xff800000496f7808 */ /* 0x000fe20000800000 */
[----:B------:R-:W-:Y:S01]  /*2ae0*/  FFMA.FTZ R73, R59, R0, -R21 ;  /* 0x000000003b497223 */ /* 0x000fe20000010815 */
[----:B------:R-:W-:Y:S01]  /*2af0*/  FMNMX.FTZ R36, R109, R36, !PT ;  /* 0x000000246d247209 */ /* 0x000fe20007810000 */
[----:B------:R-:W-:Y:S01]  /*2b00*/  MUFU.EX2 R65, R65 ;  /* 0x0000004100417308 */ /* 0x000fe20000000800 */
[----:B------:R-:W-:Y:S02]  /*2b10*/  ISETP.GT.AND P1, PT, R62, 0x69, PT ;  /* 0x000000693e00780c */ /* 0x000fe40003f24270 */
[----:B------:R-:W-:-:S02]  /*2b20*/  FSEL R113, R76, -INF , P2 ;  /* 0xff8000004c717808 */ /* 0x000fc40001000000 */
[----:B------:R-:W-:Y:S02]  /*2b30*/  FMNMX.FTZ R36, R111, R36, !PT ;  /* 0x000000246f247209 */ /* 0x000fe40007810000 */
[----:B------:R-:W-:Y:S01]  /*2b40*/  ISETP.GT.AND P2, PT, R62, 0x70, PT ;  /* 0x000000703e00780c */ /* 0x000fe20003f44270 */
[----:B------:R-:W-:Y:S01]  /*2b50*/  MUFU.EX2 R48, R48 ;  /* 0x0000003000307308 */ /* 0x000fe20000000800 */
[----:B------:R-:W-:Y:S01]  /*2b60*/  FSEL R115, R77, -INF , P1 ;  /* 0xff8000004d737808 */ /* 0x000fe20000800000 */
[--C-:B------:R-:W-:Y:S01]  /*2b70*/  FFMA.FTZ R77, R63, R0, -R21.reuse ;  /* 0x000000003f4d7223 */ /* 0x100fe20000010815 */
[----:B------:R-:W-:Y:S01]  /*2b80*/  FMNMX.FTZ R14, R113, R36, !PT ;  /* 0x00000024710e7209 */ /* 0x000fe20007810000 */
[----:B------:R-:W-:Y:S01]  /*2b90*/  FFMA.FTZ R63, R10, R0, -R21 ;  /* 0x000000000a3f7223 */ /* 0x000fe20000010815 */
[----:B------:R-:W-:Y:S02]  /*2ba0*/  ISETP.GT.AND P1, PT, R62, 0x71, PT ;  /* 0x000000713e00780c */ /* 0x000fe40003f24270 */
[----:B------:R-:W-:Y:S01]  /*2bb0*/  FSEL R117, R80, -INF , P2 ;  /* 0xff80000050757808 */ /* 0x000fe20001000000 */
[----:B------:R1:W-:Y:S01]  /*2bc0*/  MUFU.EX2 R36, R54 ;  /* 0x0000003600247308 */ /* 0x0003e20000000800 */
[----:B------:R-:W-:-:S02]  /*2bd0*/  FMNMX.FTZ R14, R115, R14, !PT ;  /* 0x0000000e730e7209 */ /* 0x000fc40007810000 */
[C---:B------:R-:W-:Y:S02]  /*2be0*/  ISETP.GT.AND P2, PT, R62.reuse, 0x78, PT ;  /* 0x000000783e00780c */ /* 0x040fe40003f44270 */
[----:B------:R-:W-:Y:S02]  /*2bf0*/  FSEL R81, R81, -INF , P1 ;  /* 0xff80000051517808 */ /* 0x000fe40000800000 */
[----:B------:R-:W-:Y:S01]  /*2c00*/  FMNMX.FTZ R14, R117, R14, !PT ;  /* 0x0000000e750e7209 */ /* 0x000fe20007810000 */
[----:B------:R-:W-:Y:S01]  /*2c10*/  MUFU.EX2 R73, R73 ;  /* 0x0000004900497308 */ /* 0x000fe20000000800 */
[----:B------:R-:W-:Y:S02]  /*2c20*/  ISETP.GT.AND P1, PT, R62, 0x79, PT ;  /* 0x000000793e00780c */ /* 0x000fe40003f24270 */
[----:B------:R-:W-:Y:S02]  /*2c30*/  FSEL R119, R84, -INF , P2 ;  /* 0xff80000054777808 */ /* 0x000fe40001000000 */
[----:B------:R-:W-:-:S02]  /*2c40*/  FMNMX.FTZ R14, R81, R14, !PT ;  /* 0x0000000e510e7209 */ /* 0x000fc40007810000 */
[----:B------:R-:W-:Y:S01]  /*2c50*/  FSEL R85, R85, -INF , P1 ;  /* 0xff80000055557808 */ /* 0x000fe20000800000 */
[----:B------:R-:W-:Y:S01]  /*2c60*/  MUFU.EX2 R38, R38 ;  /* 0x0000002600267308 */ /* 0x000fe20000000800 */
[----:B------:R-:W-:Y:S02]  /*2c70*/  FMNMX.FTZ R14, R119, R14, !PT ;  /* 0x0000000e770e7209 */ /* 0x000fe40007810000 */
[----:B0-----:R-:W-:Y:S02]  /*2c80*/  F2FP.BF16.F32.PACK_AB R13, R41, R28 ;  /* 0x0000001c290d723e */ /* 0x001fe400000010ff */
[----:B------:R-:W-:-:S03]  /*2c90*/  FMNMX.FTZ R14, R85, R14, !PT ;  /* 0x0000000e550e7209 */ /* 0x000fc60007810000 */
[----:B------:R-:W-:Y:S02]  /*2ca0*/  MUFU.EX2 R77, R77 ;  /* 0x0000004d004d7308 */ /* 0x000fe40000000800 */
[----:B------:R-:W0:Y:S06]  /*2cb0*/  SHFL.BFLY PT, R59, R14, 0x2, 0x1f ;  /* 0x0c401f000e3b7f89 */ /* 0x000e2c00000e0000 */
[----:B------:R-:W-:Y:S08]  /*2cc0*/  MUFU.EX2 R46, R46 ;  /* 0x0000002e002e7308 */ /* 0x000ff00000000800 */
[----:B------:R-:W-:Y:S08]  /*2cd0*/  MUFU.EX2 R79, R79 ;  /* 0x0000004f004f7308 */ /* 0x000ff00000000800 */
[----:B------:R-:W-:Y:S01]  /*2ce0*/  MUFU.EX2 R44, R44 ;  /* 0x0000002c002c7308 */ /* 0x000fe20000000800 */
[----:B0-----:R-:W-:Y:S01]  /*2cf0*/  FMNMX.FTZ R8, R14, R59, !PT ;  /* 0x0000003b0e087209 */ /* 0x001fe20007810000 */
[-CC-:B------:R-:W-:Y:S01]  /*2d00*/  FFMA.FTZ R59, R6, R0.reuse, -R21.reuse ;  /* 0x00000000063b7223 */ /* 0x180fe20000010815 */
[----:B------:R-:W-:-:S03]  /*2d10*/  FFMA.FTZ R21, R87, R0, -R21 ;  /* 0x0000000057157223 */ /* 0x000fc60000010815 */
[----:B------:R-:W0:Y:S02]  /*2d20*/  SHFL.BFLY PT, R15, R8, 0x1, 0x1f ;  /* 0x0c201f00080f7f89 */ /* 0x000e2400000e0000 */
[----:B------:R-:W-:Y:S08]  /*2d30*/  MUFU.EX2 R63, R63 ;  /* 0x0000003f003f7308 */ /* 0x000ff00000000800 */
[----:B------:R-:W-:Y:S08]  /*2d40*/  MUFU.EX2 R42, R42 ;  /* 0x0000002a002a7308 */ /* 0x000ff00000000800 */
[----:B------:R-:W-:Y:S01]  /*2d50*/  MUFU.EX2 R59, R59 ;  /* 0x0000003b003b7308 */ /* 0x000fe20000000800 */
[----:B0-----:R-:W-:-:S07]  /*2d60*/  FMNMX.FTZ R6, R8, R15, !PT ;  /* 0x0000000f08067209 */ /* 0x001fce0007810000 */
[----:B------:R-:W-:Y:S01]  /*2d70*/  MUFU.EX2 R40, R40 ;  /* 0x0000002800287308 */ /* 0x000fe20000000800 */
[C---:B------:R-:W-:Y:S01]  /*2d80*/  FSETP.NEU.FTZ.AND P1, PT, R6.reuse, -INF , PT ;  /* 0xff8000000600780b */ /* 0x040fe20003f3d000 */
[----:B------:R-:W-:-:S06]  /*2d90*/  FMUL.FTZ R10, R6, R0 ;  /* 0x00000000060a7220 */ /* 0x000fcc0000410000 */
[----:B------:R-:W-:Y:S01]  /*2da0*/  MUFU.EX2 R69, R69 ;  /* 0x0000004500457308 */ /* 0x000fe20000000800 */
[----:B------:R-:W-:-:S05]  /*2db0*/  FSEL R10, R10, RZ, P1 ;  /* 0x000000ff0a0a7208 */ /* 0x000fca0000800000 */
        /* <DEDUP_REMOVED lines=8> */
[-CC-:B-1----:R-:W-:Y:S01]  /*2e40*/  FFMA.FTZ R54, R37, R0.reuse, -R10.reuse ;  /* 0x0000000025367223 */ /* 0x182fe2000001080a */
        /* <DEDUP_REMOVED lines=14> */
[-CC-:B------:R-:W-:Y:S01]  /*2f30*/  FFMA.FTZ R51, R101, R0.reuse, -R10.reuse ;  /* 0x0000000065337223 */ /* 0x180fe2000001080a */
[-CC-:B------:R-:W-:Y:S01]  /*2f40*/  FFMA.FTZ R66, R103, R0.reuse, -R10.reuse ;  /* 0x0000000067427223 */ /* 0x180fe2000001080a */
[-CC-:B------:R-:W-:Y:S01]  /*2f50*/  FFMA.FTZ R105, R105, R0.reuse, -R10.reuse ;  /* 0x0000000069697223 */ /* 0x180fe2000001080a */
[-CC-:B------:R-:W-:Y:S01]  /*2f60*/  FFMA.FTZ R107, R107, R0.reuse, -R10.reuse ;  /* 0x000000006b6b7223 */ /* 0x180fe2000001080a */
[-CC-:B------:R-:W-:Y:S01]  /*2f70*/  FFMA.FTZ R109, R109, R0.reuse, -R10.reuse ;  /* 0x000000006d6d7223 */ /* 0x180fe2000001080a */
[-CC-:B------:R-:W-:Y:S01]  /*2f80*/  FFMA.FTZ R111, R111, R0.reuse, -R10.reuse ;  /* 0x000000006f6f7223 */ /* 0x180fe2000001080a */
[-CC-:B------:R-:W-:Y:S01]  /*2f90*/  FFMA.FTZ R113, R113, R0.reuse, -R10.reuse ;  /* 0x0000000071717223 */ /* 0x180fe2000001080a */
[----:B------:R-:W2:Y:S01]  /*2fa0*/  MUFU.EX2 R27, R27 ;  /* 0x0000001b001b7308 */ /* 0x000ea20000000800 */
[----:B0-----:R-:W-:Y:S01]  /*2fb0*/  FADD.FTZ R9, R8, R25 ;  /* 0x0000001908097221 */ /* 0x001fe20000010000 */
[-CC-:B------:R-:W-:Y:S01]  /*2fc0*/  FFMA.FTZ R115, R115, R0.reuse, -R10.reuse ;  /* 0x0000000073737223 */ /* 0x180fe2000001080a */
[-CC-:B------:R-:W-:Y:S01]  /*2fd0*/  FFMA.FTZ R117, R117, R0.reuse, -R10.reuse ;  /* 0x0000000075757223 */ /* 0x180fe2000001080a */
[-CC-:B------:R-:W-:Y:S01]  /*2fe0*/  FFMA.FTZ R81, R81, R0.reuse, -R10.reuse ;  /* 0x0000000051517223 */ /* 0x180fe2000001080a */
[-CC-:B------:R-:W-:Y:S01]  /*2ff0*/  FFMA.FTZ R119, R119, R0.reuse, -R10.reuse ;  /* 0x0000000077777223 */ /* 0x180fe2000001080a */
[----:B------:R-:W-:Y:S01]  /*3000*/  FFMA.FTZ R85, R85, R0, -R10 ;  /* 0x0000000055557223 */ /* 0x000fe2000001080a */
[----:B------:R-:W-:Y:S01]  /*3010*/  F2FP.BF16.F32.PACK_AB R8, R25, R8 ;  /* 0x000000081908723e */ /* 0x000fe200000010ff */
[----:B------:R-:W0:Y:S01]  /*3020*/  MUFU.EX2 R14, R14 ;  /* 0x0000000e000e7308 */ /* 0x000e220000000800 */
[----:B-1----:R-:W-:Y:S01]  /*3030*/  FADD.FTZ R68, R12, R9 ;  /* 0x000000090c447221 */ /* 0x002fe20000010000 */
[----:B------:R-:W-:Y:S01]  /*3040*/  FADD.FTZ R9, R43, R70 ;  /* 0x000000462b097221 */ /* 0x000fe20000010000 */
[----:B------:R-:W-:-:S02]  /*3050*/  CS2R R102, SRZ ;  /* 0x0000000000667805 */ /* 0x000fc4000001ff00 */
[----:B------:R-:W-:Y:S02]  /*3060*/  CS2R R100, SRZ ;  /* 0x0000000000647805 */ /* 0x000fe4000001ff00 */
[----:B------:R-:W-:Y:S02]  /*3070*/  CS2R R98, SRZ ;  /* 0x0000000000627805 */ /* 0x000fe4000001ff00 */
[----:B------:R-:W-:Y:S02]  /*3080*/  CS2R R94, SRZ ;  /* 0x00000000005e7805 */ /* 0x000fe4000001ff00 */
[----:B------:R-:W-:Y:S01]  /*3090*/  CS2R R92, SRZ ;  /* 0x00000000005c7805 */ /* 0x000fe2000001ff00 */
[----:B------:R-:W1:Y:S01]  /*30a0*/  MUFU.EX2 R31, R31 ;  /* 0x0000001f001f7308 */ /* 0x000e620000000800 */
[----:B--2---:R-:W-:Y:S01]  /*30b0*/  FADD.FTZ R11, R27, R68 ;  /* 0x000000441b0b7221 */ /* 0x004fe20000010000 */
[----:B------:R-:W-:Y:S01]  /*30c0*/  FADD.FTZ R68, R28, R9 ;  /* 0x000000091c447221 */ /* 0x000fe20000010000 */
[----:B------:R-:W-:-:S02]  /*30d0*/  F2FP.BF16.F32.PACK_AB R9, R35, R26 ;  /* 0x0000001a2309723e */ /* 0x000fc400000010ff */
[----:B------:R-:W-:Y:S01]  /*30e0*/  CS2R R90, SRZ ;  /* 0x00000000005a7805 */ /* 0x000fe2000001ff00 */
[----:B------:R-:W-:Y:S02]  /*30f0*/  FADD.FTZ R15, R41, R68 ;  /* 0x00000044290f7221 */ /* 0x000fe40000010000 */
[----:B------:R-:W2:Y:S01]  /*3100*/  MUFU.EX2 R33, R33 ;  /* 0x0000002100217308 */ /* 0x000ea20000000800 */
[----:B0-----:R-:W-:Y:S01]  /*3110*/  FADD.FTZ R10, R14, R11 ;  /* 0x0000000b0e0a7221 */ /* 0x001fe20000010000 */
[----:B------:R-:W-:Y:S01]  /*3120*/  F2FP.BF16.F32.PACK_AB R11, R43, R24 ;  /* 0x000000182b0b723e */ /* 0x000fe200000010ff */
[----:B------:R-:W-:Y:S01]  /*3130*/  FADD.FTZ R24, R30, R15 ;  /* 0x0000000f1e187221 */ /* 0x000fe20000010000 */
[----:B------:R-:W-:-:S03]  /*3140*/  F2FP.BF16.F32.PACK_AB R15, R49, R30 ;  /* 0x0000001e310f723e */ /* 0x000fc600000010ff */
[----:B------:R-:W-:Y:S01]  /*3150*/  FADD.FTZ R41, R49, R24 ;  /* 0x0000001831297221 */ /* 0x000fe20000010000 */
[----:B------:R-:W0:Y:S01]  /*3160*/  MUFU.EX2 R54, R54 ;  /* 0x0000003600367308 */ /* 0x000e220000000800 */
[----:B-1----:R-:W-:Y:S02]  /*3170*/  FADD.FTZ R10, R31, R10 ;  /* 0x0000000a1f0a7221 */ /* 0x002fe40000010000 */
[----:B------:R-:W-:-:S05]  /*3180*/  FADD.FTZ R26, R32, R41 ;  /* 0x00000029201a7221 */ /* 0x000fca0000010000 */
[----:B------:R-:W1:Y:S01]  /*3190*/  MUFU.EX2 R29, R29 ;  /* 0x0000001d001d7308 */ /* 0x000e620000000800 */
[----:B--2---:R-:W-:Y:S01]  /*31a0*/  FADD.FTZ R35, R33, R10 ;  /* 0x0000000a21237221 */ /* 0x004fe20000010000 */
[----:B------:R-:W-:Y:S01]  /*31b0*/  F2FP.BF16.F32.PACK_AB R10, R27, R12 ;  /* 0x0000000c1b0a723e */ /* 0x000fe200000010ff */
[----:B------:R-:W-:Y:S01]  /*31c0*/  FADD.FTZ R27, R53, R26 ;  /* 0x0000001a351b7221 */ /* 0x000fe20000010000 */
[----:B------:R-:W-:-:S03]  /*31d0*/  F2FP.BF16.F32.PACK_AB R12, R31, R14 ;  /* 0x0000000e1f0c723e */ /* 0x000fc600000010ff */
[----:B------:R-:W-:Y:S01]  /*31e0*/  FADD.FTZ R26, R34, R27 ;  /* 0x0000001b221a7221 */ /* 0x000fe20000010000 */
[----:B------:R-:W2:Y:S01]  /*31f0*/  MUFU.EX2 R52, R52 ;  /* 0x0000003400347308 */ /* 0x000ea20000000800 */
[C---:B0-----:R-:W-:Y:S01]  /*3200*/  FADD.FTZ R24, R54.reuse, R35 ;  /* 0x0000002336187221 */ /* 0x041fe20000010000 */
[----:B------:R-:W-:Y:S01]  /*3210*/  F2FP.BF16.F32.PACK_AB R14, R54, R33 ;  /* 0x00000021360e723e */ /* 0x000fe200000010ff */
[----:B------:R-:W-:Y:S01]  /*3220*/  FADD.FTZ R27, R57, R26 ;  /* 0x0000001a391b7221 */ /* 0x000fe20000010000 */
[----:B------:R0:W-:Y:S03]  /*3230*/  STSM.16.M88.4 [R16+0x21800], R8 ;  /* 0x0218000810007844 */ /* 0x0001e60000000200 */
[----:B------:R-:W-:Y:S01]  /*3240*/  FADD.FTZ R26, R20, R27 ;  /* 0x0000001b141a7221 */ /* 0x000fe20000010000 */
[----:B------:R-:W3:Y:S01]  /*3250*/  MUFU.EX2 R37, R37 ;  /* 0x0000002500257308 */ /* 0x000ee20000000800 */
[----:B-1----:R-:W-:Y:S01]  /*3260*/  FADD.FTZ R25, R29, R24 ;  /* 0x000000181d197221 */ /* 0x002fe20000010000 */
[----:B------:R1:W-:Y:S01]  /*3270*/  STSM.16.M88.4 [R22], R12 ;  /* 0x0000000c16007844 */ /* 0x0003e20000000200 */
[----:B------:R-:W-:Y:S01]  /*3280*/  FADD.FTZ R33, R61, R26 ;  /* 0x0000001a3d217221 */ /* 0x000fe20000010000 */
[----:B------:R-:W-:-:S02]  /*3290*/  F2FP.BF16.F32.PACK_AB R27, R57, R34 ;  /* 0x00000022391b723e */ /* 0x000fc400000010ff */
[----:B------:R-:W4:Y:S02]  /*32a0*/  @P4 LDC R34, c[0x0][0x450] ;  /* 0x00011400ff224b82 */ /* 0x000f240000000800 */
[----:B------:R-:W5:Y:S01]  /*32b0*/  MUFU.EX2 R56, R56 ;  /* 0x0000003800387308 */ /* 0x000f620000000800 */
[----:B--2---:R-:W-:Y:S01]  /*32c0*/  FADD.FTZ R24, R52, R25 ;  /* 0x0000001934187221 */ /* 0x004fe20000010000 */
[----:B0-----:R-:W-:-:S06]  /*32d0*/  F2FP.BF16.F32.PACK_AB R9, R61, R20 ;  /* 0x000000143d09723e */ /* 0x001fcc00000010ff */
[----:B------:R-:W0:Y:S01]  /*32e0*/  MUFU.EX2 R39, R39 ;  /* 0x0000002700277308 */ /* 0x000e220000000800 */
[----:B---3--:R-:W-:Y:S01]  /*32f0*/  FADD.FTZ R25, R37, R24 ;  /* 0x0000001825197221 */ /* 0x008fe20000010000 */
[----:B-1----:R-:W-:-:S04]  /*3300*/  FADD.FTZ R12, R36, R33 ;  /* 0x00000021240c7221 */ /* 0x002fc80000010000 */
[----:B------:R-:W-:Y:S02]  /*3310*/  FADD.FTZ R13, R65, R12 ;  /* 0x0000000c410d7221 */ /* 0x000fe40000010000 */
[----:B------:R-:W1:Y:S01]  /*3320*/  MUFU.EX2 R58, R58 ;  /* 0x0000003a003a7308 */ /* 0x000e620000000800 */
[----:B-----5:R-:W-:Y:S01]  /*3330*/  FADD.FTZ R24, R56, R25 ;  /* 0x0000001938187221 */ /* 0x020fe20000010000 */
[----:B------:R-:W-:Y:S01]  /*3340*/  F2FP.BF16.F32.PACK_AB R25, R53, R32 ;  /* 0x000000203519723e */ /* 0x000fe200000010ff */
[----:B------:R-:W-:Y:S01]  /*3350*/  FADD.FTZ R12, R48, R13 ;  /* 0x0000000d300c7221 */ /* 0x000fe20000010000 */
[----:B------:R-:W-:-:S03]  /*3360*/  F2FP.BF16.F32.PACK_AB R26, R56, R37 ;  /* 0x00000025381a723e */ /* 0x000fc600000010ff */
[----:B------:R-:W-:Y:S01]  /*3370*/  FADD.FTZ R13, R73, R12 ;  /* 0x0000000c490d7221 */ /* 0x000fe20000010000 */
[----:B------:R-:W2:Y:S01]  /*3380*/  MUFU.EX2 R45, R45 ;  /* 0x0000002d002d7308 */ /* 0x000ea20000000800 */
[----:B0-----:R-:W-:Y:S01]  /*3390*/  FADD.FTZ R31, R39, R24 ;  /* 0x00000018271f7221 */ /* 0x001fe20000010000 */
[----:B------:R-:W-:Y:S02]  /*33a0*/  F2FP.BF16.F32.PACK_AB R24, R52, R29 ;  /* 0x0000001d3418723e */ /* 0x000fe400000010ff */
[----:B------:R-:W0:Y:S03]  /*33b0*/  @P4 LDC R29, c[0x0][0x44c] ;  /* 0x00011300ff1d4b82 */ /* 0x000e260000000800 */
[----:B------:R3:W-:Y:S01]  /*33c0*/  STSM.16.M88.4 [R18], R24 ;  /* 0x0000001812007844 */ /* 0x0007e20000000200 */
[----:B------:R-:W5:Y:S01]  /*33d0*/  MUFU.EX2 R60, R60 ;  /* 0x0000003c003c7308 */ /* 0x000f620000000800 */
[C---:B-1----:R-:W-:Y:S01]  /*33e0*/  FADD.FTZ R32, R58.reuse, R31 ;  /* 0x0000001f3a207221 */ /* 0x042fe20000010000 */
[----:B------:R-:W-:-:S06]  /*33f0*/  F2FP.BF16.F32.PACK_AB R8, R58, R39 ;  /* 0x000000273a08723e */ /* 0x000fcc00000010ff */
[----:B------:R-:W1:Y:S01]  /*3400*/  MUFU.EX2 R47, R47 ;  /* 0x0000002f002f7308 */ /* 0x000e620000000800 */
[----:B--2---:R-:W-:Y:S01]  /*3410*/  FADD.FTZ R11, R45, R32 ;  /* 0x000000202d0b7221 */ /* 0x004fe20000010000 */
[----:B---3--:R-:W-:-:S06]  /*3420*/  IMAD.MOV.U32 R27, RZ, RZ, R136 ;  /* 0x000000ffff1b7224 */ /* 0x008fcc00078e0088 */
[----:B------:R-:W2:Y:S01]  /*3430*/  MUFU.EX2 R62, R62 ;  /* 0x0000003e003e7308 */ /* 0x000ea20000000800 */
[C---:B-----5:R-:W-:Y:S01]  /*3440*/  FADD.FTZ R14, R60.reuse, R11 ;  /* 0x0000000b3c0e7221 */ /* 0x060fe20000010000 */
[----:B------:R-:W-:Y:S02]  /*3450*/  F2FP.BF16.F32.PACK_AB R10, R60, R45 ;  /* 0x0000002d3c0a723e */ /* 0x000fe400000010ff */
[----:B------:R-:W-:Y:S01]  /*3460*/  F2FP.BF16.F32.PACK_AB R11, R65, R36 ;  /* 0x00000024410b723e */ /* 0x000fe200000010ff */
[----:B0-----:R-:W-:-:S03]  /*3470*/  @P4 IMAD.HI.U32 R29, R136, R29, RZ ;  /* 0x0000001d881d4227 */ /* 0x001fc600078e00ff */
[----:B------:R0:W3:Y:S01]  /*3480*/  MUFU.EX2 R3, R97 ;  /* 0x0000006100037308 */ /* 0x0000e20000000800 */
[----:B-1----:R-:W-:Y:S01]  /*3490*/  FADD.FTZ R15, R47, R14 ;  /* 0x0000000e2f0f7221 */ /* 0x002fe20000010000 */
[----:B------:R1:W-:Y:S01]  /*34a0*/  STSM.16.M88.4 [R17], R8 ;  /* 0x0000000811007844 */ /* 0x0003e20000000200 */
[----:B----4-:R-:W-:-:S05]  /*34b0*/  @P4 SHF.R.U32.HI R27, RZ, R34, R29 ;  /* 0x00000022ff1b4219 */ /* 0x010fca000001161d */
[----:B------:R-:W4:Y:S01]  /*34c0*/  MUFU.EX2 R64, R64 ;  /* 0x0000004000407308 */ /* 0x000f220000000800 */
[C---:B--2---:R-:W-:Y:S01]  /*34d0*/  FADD.FTZ R14, R62.reuse, R15 ;  /* 0x0000000f3e0e7221 */ /* 0x044fe20000010000 */
[----:B------:R-:W-:Y:S02]  /*34e0*/  F2FP.BF16.F32.PACK_AB R12, R62, R47 ;  /* 0x0000002f3e0c723e */ /* 0x000fe400000010ff */
[----:B0-----:R-:W-:-:S04]  /*34f0*/  CS2R R96, SRZ ;  /* 0x0000000000607805 */ /* 0x001fc8000001ff00 */
[----:B------:R-:W0:Y:S01]  /*3500*/  MUFU.EX2 R51, R51 ;  /* 0x0000003300337308 */ /* 0x000e220000000800 */
[----:B---3--:R-:W-:Y:S01]  /*3510*/  FADD.FTZ R15, R3, R14 ;  /* 0x0000000e030f7221 */ /* 0x008fe20000010000 */
[----:B------:R-:W-:Y:S01]  /*3520*/  FADD.FTZ R14, R38, R13 ;  /* 0x0000000d260e7221 */ /* 0x000fe20000010000 */
[----:B------:R-:W-:Y:S02]  /*3530*/  F2FP.BF16.F32.PACK_AB R13, R73, R48 ;  /* 0x00000030490d723e */ /* 0x000fe400000010ff */
[----:B-1----:R-:W-:-:S03]  /*3540*/  F2FP.BF16.F32.PACK_AB R11, R63, R44 ;  /* 0x0000002c3f0b723e */ /* 0x002fc600000010ff */
[----:B------:R-:W1:Y:S01]  /*3550*/  MUFU.EX2 R66, R66 ;  /* 0x0000004200427308 */ /* 0x000e620000000800 */
[C---:B----4-:R-:W-:Y:S01]  /*3560*/  FADD.FTZ R32, R64.reuse, R15 ;  /* 0x0000000f40207221 */ /* 0x050fe20000010000 */
[----:B------:R-:W-:Y:S01]  /*3570*/  FADD.FTZ R15, R77, R14 ;  /* 0x0000000e4d0f7221 */ /* 0x000fe20000010000 */
[----:B------:R-:W-:-:S03]  /*3580*/  F2FP.BF16.F32.PACK_AB R14, R64, R3 ;  /* 0x00000003400e723e */ /* 0x000fc600000010ff */
[----:B------:R-:W-:Y:S01]  /*3590*/  FADD.FTZ R8, R46, R15 ;  /* 0x0000000f2e087221 */ /* 0x000fe20000010000 */
[----:B------:R-:W-:Y:S01]  /*35a0*/  F2FP.BF16.F32.PACK_AB R15, R77, R38 ;  /* 0x000000264d0f723e */ /* 0x000fe200000010ff */
[----:B------:R2:W3:Y:S01]  /*35b0*/  MUFU.EX2 R28, R105 ;  /* 0x00000069001c7308 */ /* 0x0004e20000000800 */
[----:B0-----:R-:W-:Y:S01]  /*35c0*/  FADD.FTZ R3, R51, R32 ;  /* 0x0000002033037221 */ /* 0x001fe20000010000 */
[C---:B------:R-:W-:Y:S02]  /*35d0*/  FADD.FTZ R9, R79.reuse, R8 ;  /* 0x000000084f097221 */ /* 0x040fe40000010000 */
[----:B------:R0:W-:Y:S02]  /*35e0*/  STSM.16.M88.4 [R16+0x27800], R12 ;  /* 0x0278000c10007844 */ /* 0x0001e40000000200 */
[----:B------:R-:W-:Y:S01]  /*35f0*/  FADD.FTZ R26, R44, R9 ;  /* 0x000000092c1a7221 */ /* 0x000fe20000010000 */
[----:B------:R-:W-:Y:S01]  /*3600*/  F2FP.BF16.F32.PACK_AB R9, R79, R46 ;  /* 0x0000002e4f09723e */ /* 0x000fe200000010ff */
[----:B------:R-:W4:Y:S01]  /*3610*/  MUFU.EX2 R107, R107 ;  /* 0x0000006b006b7308 */ /* 0x000f220000000800 */
[C---:B-1----:R-:W-:Y:S01]  /*3620*/  FADD.FTZ R3, R66.reuse, R3 ;  /* 0x0000000342037221 */ /* 0x042fe20000010000 */
[----:B------:R-:W-:-:S02]  /*3630*/  F2FP.BF16.F32.PACK_AB R8, R66, R51 ;  /* 0x000000334208723e */ /* 0x000fc400000010ff */
[----:B--2---:R-:W-:-:S04]  /*3640*/  CS2R R104, SRZ ;  /* 0x0000000000687805 */ /* 0x004fc8000001ff00 */
[----:B------:R-:W1:Y:S01]  /*3650*/  MUFU.EX2 R109, R109 ;  /* 0x0000006d006d7308 */ /* 0x000e620000000800 */
[----:B---3--:R-:W-:Y:S01]  /*3660*/  FADD.FTZ R10, R28, R3 ;  /* 0x000000031c0a7221 */ /* 0x008fe20000010000 */
[----:B------:R-:W-:Y:S01]  /*3670*/  FADD.FTZ R3, R63, R26 ;  /* 0x0000001a3f037221 */ /* 0x000fe20000010000 */
[----:B0-----:R-:W-:-:S03]  /*3680*/  F2FP.BF16.F32.PACK_AB R13, R59, R42 ;  /* 0x0000002a3b0d723e */ /* 0x001fc600000010ff */
[----:B------:R-:W-:Y:S01]  /*3690*/  FADD.FTZ R26, R42, R3 ;  /* 0x000000032a1a7221 */ /* 0x000fe20000010000 */
[----:B------:R-:W-:Y:S01]  /*36a0*/  F2FP.BF16.F32.PACK_AB R15, R69, R40 ;  /* 0x00000028450f723e */ /* 0x000fe200000010ff */
[----:B------:R0:W2:Y:S01]  /*36b0*/  MUFU.EX2 R30, R111 ;  /* 0x0000006f001e7308 */ /* 0x0000a20000000800 */
[C---:B----4-:R-:W-:Y:S01]  /*36c0*/  FADD.FTZ R32, R107.reuse, R10 ;  /* 0x0000000a6b207221 */ /* 0x050fe20000010000 */
[----:B------:R-:W-:Y:S01]  /*36d0*/  F2FP.BF16.F32.PACK_AB R10, R107, R28 ;  /* 0x0000001c6b0a723e */ /* 0x000fe200000010ff */
[----:B------:R-:W-:Y:S01]  /*36e0*/  FADD.FTZ R3, R59, R26 ;  /* 0x0000001a3b037221 */ /* 0x000fe20000010000 */
[----:B------:R-:W-:-:S03]  /*36f0*/  CS2R R106, SRZ ;  /* 0x00000000006a7805 */ /* 0x000fc6000001ff00 */
[----:B------:R-:W-:Y:S01]  /*3700*/  FADD.FTZ R14, R40, R3 ;  /* 0x00000003280e7221 */ /* 0x000fe20000010000 */
[----:B------:R-:W3:Y:S01]  /*3710*/  MUFU.EX2 R113, R113 ;  /* 0x0000007100717308 */ /* 0x000ee20000000800 */
[----:B-1----:R-:W-:Y:S01]  /*3720*/  FADD.FTZ R25, R109, R32 ;  /* 0x000000206d197221 */ /* 0x002fe20000010000 */
[----:B------:R1:W-:Y:S01]  /*3730*/  STSM.16.M88.4 [R23], R8 ;  /* 0x0000000817007844 */ /* 0x0003e20000000200 */
[----:B0-----:R-:W-:-:S05]  /*3740*/  CS2R R110, SRZ ;  /* 0x00000000006e7805 */ /* 0x001fca000001ff00 */
[----:B------:R0:W4:Y:S01]  /*3750*/  MUFU.EX2 R20, R115 ;  /* 0x0000007300147308 */ /* 0x0001220000000800 */
[C---:B--2---:R-:W-:Y:S01]  /*3760*/  FADD.FTZ R32, R30.reuse, R25 ;  /* 0x000000191e207221 */ /* 0x044fe20000010000 */
[----:B------:R-:W-:Y:S02]  /*3770*/  F2FP.BF16.F32.PACK_AB R12, R30, R109 ;  /* 0x0000006d1e0c723e */ /* 0x000fe400000010ff */
[----:B------:R-:W-:-:S04]  /*3780*/  CS2R R108, SRZ ;  /* 0x00000000006c7805 */ /* 0x000fc8000001ff00 */
[----:B------:R-:W2:Y:S01]  /*3790*/  MUFU.EX2 R117, R117 ;  /* 0x0000007500757308 */ /* 0x000ea20000000800 */
[----:B---3--:R-:W-:Y:S01]  /*37a0*/  FADD.FTZ R25, R113, R32 ;  /* 0x0000002071197221 */ /* 0x008fe20000010000 */
[----:B-1----:R-:W-:Y:S01]  /*37b0*/  FADD.FTZ R8, R69, R14 ;  /* 0x0000000e45087221 */ /* 0x002fe20000010000 */
[----:B0-----:R-:W-:-:S05]  /*37c0*/  CS2R R114, SRZ ;  /* 0x0000000000727805 */ /* 0x001fca000001ff00 */
[----:B------:R-:W0:Y:S01]  /*37d0*/  MUFU.EX2 R7, R7 ;  /* 0x0000000700077308 */ /* 0x000e220000000800 */
[C---:B----4-:R-:W-:Y:S01]  /*37e0*/  FADD.FTZ R26, R20.reuse, R25 ;  /* 0x00000019141a7221 */ /* 0x050fe20000010000 */
[----:B------:R-:W-:Y:S02]  /*37f0*/  F2FP.BF16.F32.PACK_AB R14, R20, R113 ;  /* 0x00000071140e723e */ /* 0x000fe400000010ff */
[----:B------:R-:W-:-:S03]  /*3800*/  CS2R R112, SRZ ;  /* 0x0000000000707805 */ /* 0x000fc6000001ff00 */
[----:B------:R1:W-:Y:S01]  /*3810*/  STSM.16.M88.4 [R18+0x6000], R12 ;  /* 0x0060000c12007844 */ /* 0x0003e20000000200 */
[----:B------:R-:W3:Y:S01]  /*3820*/  MUFU.EX2 R50, R50 ;  /* 0x0000003200327308 */ /* 0x000ee20000000800 */
[----:B--2---:R-:W-:-:S07]  /*3830*/  FADD.FTZ R3, R117, R26 ;  /* 0x0000001a75037221 */ /* 0x004fce0000010000 */
[----:B------:R-:W2:Y:S01]  /*3840*/  MUFU.EX2 R24, R81 ;  /* 0x0000005100187308 */ /* 0x000ea20000000800 */
[----:B0-----:R-:W-:-:S07]  /*3850*/  FADD.FTZ R9, R7, R8 ;  /* 0x0000000807097221 */ /* 0x001fce0000010000 */
[----:B------:R-:W-:Y:S01]  /*3860*/  MUFU.EX2 R4, R4 ;  /* 0x0000000400047308 */ /* 0x000fe20000000800 */
[C---:B---3--:R-:W-:Y:S01]  /*3870*/  F2FP.BF16.F32.PACK_AB R25, R50.reuse, R7 ;  /* 0x000000073219723e */ /* 0x048fe200000010ff */
[----:B------:R-:W-:Y:S01]  /*3880*/  FADD.FTZ R9, R50, R9 ;  /* 0x0000000932097221 */ /* 0x000fe20000010000 */
[----:B------:R-:W-:-:S05]  /*3890*/  IADD3 R7, R27, R137, -R138 ;  /* 0x000000891b077210 */ /* 0x000fca0007ffe88a */
[----:B------:R-:W-:Y:S01]  /*38a0*/  MUFU.EX2 R119, R119 ;  /* 0x0000007700777308 */ /* 0x000fe20000000800 */
[C---:B--2---:R-:W-:Y:S01]  /*38b0*/  FADD.FTZ R8, R24.reuse, R3 ;  /* 0x0000000318087221 */ /* 0x044fe20000010000 */
[----:B------:R-:W-:Y:S02]  /*38c0*/  F2FP.BF16.F32.PACK_AB R24, R24, R117 ;  /* 0x000000751818723e */ /* 0x000fe400000010ff */
[----:B------:R-:W-:-:S04]  /*38d0*/  CS2R R116, SRZ ;  /* 0x0000000000747805 */ /* 0x000fc8000001ff00 */
[----:B------:R-:W0:Y:S08]  /*38e0*/  MUFU.EX2 R28, R85 ;  /* 0x00000055001c7308 */ /* 0x000e300000000800 */
[----:B------:R-:W2:Y:S01]  /*38f0*/  MUFU.EX2 R21, R21 ;  /* 0x0000001500157308 */ /* 0x000ea20000000800 */
[----:B0-----:R-:W-:Y:S01]  /*3900*/  F2FP.BF16.F32.PACK_AB R26, R28, R119 ;  /* 0x000000771c1a723e */ /* 0x001fe200000010ff */
[----:B------:R-:W-:Y:S01]  /*3910*/  FADD.FTZ R119, R119, R8 ;  /* 0x0000000877777221 */ /* 0x000fe20000010000 */
[----:B------:R-:W-:-:S04]  /*3920*/  SHF.R.S32.HI R8, RZ, 0x1f, R7 ;  /* 0x0000001fff087819 */ /* 0x000fc80000011407 */
[----:B------:R-:W-:Y:S01]  /*3930*/  LEA.HI R7, R8, R7, RZ, 0x7 ;  /* 0x0000000708077211 */ /* 0x000fe200078f38ff */
[----:B------:R-:W-:Y:S01]  /*3940*/  VIADD R8, R88, 0xfffffffe ;  /* 0xfffffffe58087836 */ /* 0x000fe20000000000 */
[C---:B--2---:R-:W-:Y:S01]  /*3950*/  F2FP.BF16.F32.PACK_AB R27, R21.reuse, R4 ;  /* 0x00000004151b723e */ /* 0x044fe200000010ff */
[----:B------:R-:W-:Y:S01]  /*3960*/  FADD.FTZ R4, R4, R9 ;  /* 0x0000000904047221 */ /* 0x000fe20000010000 */
[----:B------:R-:W-:Y:S02]  /*3970*/  SHF.R.S32.HI R7, RZ, 0x7, R7 ;  /* 0x00000007ff077819 */ /* 0x000fe40000011407 */
[----:B------:R-:W-:Y:S01]  /*3980*/  CS2R R88, SRZ ;  /* 0x0000000000587805 */ /* 0x000fe2000001ff00 */
[----:B------:R1:W-:Y:S01]  /*3990*/  STSM.16.M88.4 [R17+0x6000], R24 ;  /* 0x0060001811007844 */ /* 0x0003e20000000200 */
[----:B------:R-:W-:Y:S01]  /*39a0*/  VIMNMX R7, RZ, R7, !PT ;  /* 0x00000007ff077248 */ /* 0x000fe20007fe0100 */
[----:B------:R-:W-:Y:S01]  /*39b0*/  FADD.FTZ R3, R21, R4 ;  /* 0x0000000415037221 */ /* 0x000fe20000010000 */
[----:B------:R-:W-:Y:S01]  /*39c0*/  FADD.FTZ R4, R28, R119 ;  /* 0x000000771c047221 */ /* 0x000fe20000010000 */
[----:B------:R0:W-:Y:S06]  /*39d0*/  MEMBAR.ALL.CTA ;  /* 0x0000000000007992 */ /* 0x0001ec0000008000 */
[----:B0-----:R-:W0:Y:S01]  /*39e0*/  FENCE.VIEW.ASYNC.S ;  /* 0x00000000000073c6 */ /* 0x001e220000000000 */
[----:B------:R-:W-:-:S02]  /*39f0*/  ISETP.GE.AND P1, PT, R8, R7, PT ;  /* 0x000000070800720c */ /* 0x000fc40003f26270 */
[----:B------:R-:W-:Y:S01]  /*3a00*/  CS2R R118, SRZ ;  /* 0x0000000000767805 */ /* 0x000fe2000001ff00 */
[----:B0-----:R-:W-:-:S10]  /*3a10*/  NOP ;  /* 0x0000000000007918 */ /* 0x001fd40000000000 */
[----:B-1----:R-:W-:Y:S05]  /*3a20*/  @!P1 BRA `(.L_x_2072) ;  /* 0x0000002800909947 */ /* 0x002fea0003800000 */
[----:B------:R-:W-:Y:S01]  /*3a30*/  IMAD.MOV.U32 R10, RZ, RZ, R5 ;  /* 0x000000ffff0a7224 */ /* 0x000fe200078e0005 */
[----:B------:R-:W-:Y:S01]  /*3a40*/  UMOV UR6, UR38 ;  /* 0x0000002600067c82 */ /* 0x000fe20008000000 */
[----:B------:R-:W-:Y:S02]  /*3a50*/  IMAD.MOV.U32 R9, RZ, RZ, R6 ;  /* 0x000000ffff097224 */ /* 0x000fe400078e0006 */
[----:B------:R-:W-:Y:S02]  /*3a60*/  IMAD.MOV.U32 R11, RZ, RZ, R2 ;  /* 0x000000ffff0b7224 */ /* 0x000fe400078e0002 */
[----:B------:R-:W-:-:S07]  /*3a70*/  IMAD.MOV.U32 R135, RZ, RZ, RZ ;  /* 0x000000ffff877224 */ /* 0x000fce00078e00ff */
.L_x_2083:
[----:B------:R-:W-:Y:S01]  /*3a80*/  ISETP.NE.AND P2, PT, RZ, UR42, PT ;  /* 0x0000002aff007c0c */ /* 0x000fe2000bf45270 */
[----:B------:R-:W-:-:S04]  /*3a90*/  UISETP.NE.AND UP0, UPT, UR6, 0x1, UPT ;  /* 0x000000010600788c */ /* 0x000fc8000bf05270 */
[----:B------:R-:W-:-:S06]  /*3aa0*/  USEL UR7, URZ, 0x1, UP0 ;  /* 0x000000013f077887 */ /* 0x000fcc0008000000 */
[----:B------:R-:W-:Y:S02]  /*3ab0*/  LOP3.LUT R2, R11, UR7, RZ, 0x3c, !PT ;  /* 0x000000070b027c12 */ /* 0x000fe4000f8e3cff */
[----:B------:R-:W-:Y:S05]  /*3ac0*/  @P2 BRA `(.L_x_2073) ;  /* 0x0000000000342947 */ /* 0x000fea0003800000 */
[----:B------:R-:W-:Y:S05]  /*3ad0*/  @!P0 BRA `(.L_x_2074) ;  /* 0x0000000000048947 */ /* 0x000fea0003800000 */
[----:B------:R-:W-:Y:S01]  /*3ae0*/  BPT.TRAP 0x1 ;  /* 0x000000040000795c */ /* 0x000fe20000300000 */
.L_x_2074:
        /* <DEDUP_REMOVED lines=8> */
.L_x_2075:
[----:B-1----:R-:W-:Y:S05]  /*3b70*/  @P1 BRA `(.L_x_2073) ;  /* 0x0000000000081947 */ /* 0x002fea0003800000 */
[----:B------:R-:W1:Y:S02]  /*3b80*/  SYNCS.PHASECHK.TRANS64.TRYWAIT P1, [UR7+0x2d830], R0 ;  /* 0x02d83000ff0075a7 */ /* 0x000e640008020147 */
[----:B-1----:R-:W-:Y:S05]  /*3b90*/  @!P1 BRA `(.L_x_2076) ;  /* 0x000000c400e49947 */ /* 0x002fea0003800000 */
.L_x_2073:
        /* <DEDUP_REMOVED lines=42> */
.L_x_2078:
[----:B------:R-:W-:Y:S01]  /*3e40*/  ULEA UR7, UR6, UR40, 0x3 ;  /* 0x0000002806077291 */ /* 0x000fe2000f8e183f */
[----:B------:R-:W-:-:S08]  /*3e50*/  SHF.L.U32 R0, R11, 0x1f, RZ ;  /* 0x0000001f0b007819 */ /* 0x000fd000000006ff */
[----:B------:R0:W1:Y:S01]  /*3e60*/  SYNCS.PHASECHK.TRANS64.TRYWAIT P1, [UR7+0x2d850], R0 ;  /* 0x02d85000ff0075a7 */ /* 0x0000620008020147 */
[----:B------:R-:W-:Y:S05]  /*3e70*/  @!P0 BRA `(.L_x_2079) ;  /* 0x0000000000048947 */ /* 0x000fea0003800000 */
[----:B------:R-:W-:Y:S01]  /*3e80*/  BPT.TRAP 0x1 ;  /* 0x000000040000795c */ /* 0x000fe20000300000 */
.L_x_2079:
[----:B-1----:R-:W-:Y:S05]  /*3e90*/  @P1 BRA `(.L_x_2077) ;  /* 0x0000000000081947 */ /* 0x002fea0003800000 */
[----:B------:R-:W1:Y:S02]  /*3ea0*/  SYNCS.PHASECHK.TRANS64.TRYWAIT P1, [UR7+0x2d850], R0 ;  /* 0x02d85000ff0075a7 */ /* 0x000e640008020147 */
[----:B-1----:R-:W-:Y:S05]  /*3eb0*/  @!P1 BRA `(.L_x_2080) ;  /* 0x000000c400349947 */ /* 0x002fea0003800000 */
.L_x_2077:
        /* <DEDUP_REMOVED lines=70> */
.L_x_2081:
[----:B------:R-:W-:Y:S01]  /*4320*/  ISETP.NE.AND P1, PT, R154, 0x1, PT ;  /* 0x000000019a00780c */ /* 0x000fe20003f25270 */
[----:B------:R-:W-:Y:S01]  /*4330*/  IMAD.IADD R6, R140, 0x1, R136 ;  /* 0x000000018c067824 */ /* 0x000fe200078e0288 */
[----:B------:R-:W-:-:S04]  /*4340*/  ULEA UR7, UR38, UR40, 0x3 ;  /* 0x0000002826077291 */ /* 0x000fc8000f8e183f */
[----:B------:R-:W-:-:S04]  /*4350*/  UIADD3 UR7, UR7, 0x2d840, URZ ;  /* 0x0002d84007077890 */ /* 0x000fc8000fffe03f */
[----:B------:R-:W-:-:S03]  /*4360*/  UPRMT UR7, UR41, 0x654, UR7 ;  /* 0x0000065429077896 */ /* 0x000fc60008000007 */
[----:B------:R-:W0:Y:S08]  /*4370*/  @P1 LDC R5, c[0x0][0x44c] ;  /* 0x00011300ff051b82 */ /* 0x000e300000000800 */
[----:B------:R-:W1:Y:S01]  /*4380*/  @P1 LDC R11, c[0x0][0x450] ;  /* 0x00011400ff0b1b82 */ /* 0x000e620000000800 */
[----:B------:R-:W-:Y:S01]  /*4390*/  SYNCS.ARRIVE.TRANS64.RED.A1T0 RZ, [UR7], RZ ;  /* 0x000000ffffff79a7 */ /* 0x000fe20008100407 */
[----:B0-----:R-:W-:-:S04]  /*43a0*/  @P1 IMAD.HI.U32 R0, R6, R5, RZ ;  /* 0x0000000506001227 */ /* 0x001fc800078e00ff */
[----:B------:R-:W-:Y:S01]  /*43b0*/  IMAD.MOV.U32 R5, RZ, RZ, -0x80 ;  /* 0xffffff80ff057424 */ /* 0x000fe200078e00ff */
[----:B-1----:R-:W-:-:S03]  /*43c0*/  @P1 SHF.R.U32.HI R6, RZ, R11, R0 ;  /* 0x0000000bff061219 */ /* 0x002fc60000011600 */
[----:B------:R-:W-:Y:S02]  /*43d0*/  IMAD R0, R8, R5, 0x1 ;  /* 0x0000000108007424 */ /* 0x000fe400078e0205 */
[----:B------:R-:W0:Y:S02]  /*43e0*/  SHFL.IDX PT, R12, R6, RZ, 0x1c1f ;  /* 0x001c1fff060c7589 */ /* 0x000e2400000e0000 */
[----:B------:R-:W-:Y:S02]  /*43f0*/  IMAD R0, R139, -0x2, R0 ;  /* 0xfffffffe8b007824 */ /* 0x000fe400078e0200 */
[----:B------:R-:W1:Y:S03]  /*4400*/  SHFL.IDX PT, R6, R6, 0x1, 0x1c1f ;  /* 0x003c1f0006067f89 */ /* 0x000e6600000e0000 */
[----:B------:R-:W-:-:S05]  /*4410*/  IADD3 R5, -R138, R0, R137 ;  /* 0x000000008a057210 */ /* 0x000fca0007ffe189 */
[C---:B0-----:R-:W-:Y:S02]  /*4420*/  IMAD.IADD R0, R5.reuse, 0x1, R12 ;  /* 0x0000000105007824 */ /* 0x041fe400078e020c */
[----:B-1----:R-:W-:-:S03]  /*4430*/  IMAD.IADD R5, R5, 0x1, R6 ;  /* 0x0000000105057824 */ /* 0x002fc600078e0206 */
[C---:B------:R-:W-:Y:S02]  /*4440*/  ISETP.GT.AND P1, PT, R0.reuse, RZ, PT ;  /* 0x000000ff0000720c */ /* 0x040fe40003f24270 */
[----:B------:R-:W-:Y:S02]  /*4450*/  ISETP.GT.AND P2, PT, R0, 0x1, PT ;  /* 0x000000010000780c */ /* 0x000fe40003f44270 */
        /* <DEDUP_REMOVED lines=79> */
[C---:B------:R-:W-:Y:S02]  /*4950*/  ISETP.GT.AND P3, PT, R0.reuse, 0x70, PT ;  /* 0x000000700000780c */ /* 0x040fe40003f64270 */
[C---:B------:R-:W-:Y:S02]  /*4960*/  ISETP.GT.AND P2, PT, R0.reuse, 0x71, PT ;  /* 0x000000710000780c */ /* 0x040fe40003f44270 */
[----:B------:R-:W-:-:S02]  /*4970*/  ISETP.GT.AND P5, PT, R0, 0x78, PT ;  /* 0x000000780000780c */ /* 0x000fc40003fa4270 */
[----:B------:R-:W-:Y:S02]  /*4980*/  ISETP.GT.AND P4, PT, R0, 0x79, PT ;  /* 0x000000790000780c */ /* 0x000fe40003f84270 */
        /* <DEDUP_REMOVED lines=9> */
[----:B------:R-:W-:Y:S02]  /*4a20*/  FMNMX.FTZ R0, R84, R11, !PT ;  /* 0x0000000b54007209 */ /* 0x000fe40007810000 */
[----:B------:R-:W-:-:S02]  /*4a30*/  ISETP.GT.AND P4, PT, R5, RZ, PT ;  /* 0x000000ff0500720c */ /* 0x000fc40003f84270 */
[----:B------:R-:W-:Y:S02]  /*4a40*/  FMNMX.FTZ R0, R85, R0, !PT ;  /* 0x0000000055007209 */ /* 0x000fe40007810000 */
[----:B------:R-:W-:Y:S02]  /*4a50*/  FSEL R26, R26, -INF , P4 ;  /* 0xff8000001a1a7808 */ /* 0x000fe40002000000 */
[C---:B------:R-:W-:Y:S01]  /*4a60*/  ISETP.GT.AND P2, PT, R5.reuse, 0x8, PT ;  /* 0x000000080500780c */ /* 0x040fe20003f44270 */
[----:B------:R-:W0:Y:S01]  /*4a70*/  SHFL.BFLY PT, R11, R0, 0x2, 0x1f ;  /* 0x0c401f00000b7f89 */ /* 0x000e2200000e0000 */
[C---:B------:R-:W-:Y:S02]  /*4a80*/  ISETP.GT.AND P3, PT, R5.reuse, 0x9, PT ;  /* 0x000000090500780c */ /* 0x040fe40003f64270 */
[C---:B------:R-:W-:Y:S02]  /*4a90*/  ISETP.GT.AND P5, PT, R5.reuse, 0x10, PT ;  /* 0x000000100500780c */ /* 0x040fe40003fa4270 */
[----:B------:R-:W-:-:S02]  /*4aa0*/  ISETP.GT.AND P4, PT, R5, 0x11, PT ;  /* 0x000000110500780c */ /* 0x000fc40003f84270 */
[----:B------:R-:W-:Y:S02]  /*4ab0*/  ISETP.GT.AND P1, PT, R5, 0x1, PT ;  /* 0x000000010500780c */ /* 0x000fe40003f24270 */
[----:B------:R-:W-:Y:S02]  /*4ac0*/  FSEL R30, R30, -INF , P2 ;  /* 0xff8000001e1e7808 */ /* 0x000fe40001000000 */
[----:B------:R-:W-:Y:S02]  /*4ad0*/  FSEL R31, R31, -INF , P3 ;  /* 0xff8000001f1f7808 */ /* 0x000fe40001800000 */
[----:B------:R-:W-:Y:S02]  /*4ae0*/  FSEL R34, R34, -INF , P5 ;  /* 0xff80000022227808 */ /* 0x000fe40002800000 */
[----:B------:R-:W-:Y:S02]  /*4af0*/  FSEL R35, R35, -INF , P4 ;  /* 0xff80000023237808 */ /* 0x000fe40002000000 */
[----:B------:R-:W-:-:S02]  /*4b00*/  ISETP.GT.AND P2, PT, R5, 0x19, PT ;  /* 0x000000190500780c */ /* 0x000fc40003f44270 */
[C---:B------:R-:W-:Y:S02]  /*4b10*/  ISETP.GT.AND P3, PT, R5.reuse, 0x20, PT ;  /* 0x000000200500780c */ /* 0x040fe40003f64270 */
[C---:B------:R-:W-:Y:S02]  /*4b20*/  ISETP.GT.AND P5, PT, R5.reuse, 0x21, PT ;  /* 0x000000210500780c */ /* 0x040fe40003fa4270 */
[----:B------:R-:W-:Y:S02]  /*4b30*/  ISETP.GT.AND P4, PT, R5, 0x28, PT ;  /* 0x000000280500780c */ /* 0x000fe40003f84270 */
[----:B0-----:R-:W-:Y:S02]  /*4b40*/  FMNMX.FTZ R11, R0, R11, !PT ;  /* 0x0000000b000b7209 */ /* 0x001fe40007810000 */
[----:B------:R-:W0:Y:S01]  /*4b50*/  LDC R0, c[0x0][0x988] ;  /* 0x00026200ff007b82 */ /* 0x000e220000000800 */
[----:B------:R-:W-:Y:S02]  /*4b60*/  FSEL R27, R27, -INF , P1 ;  /* 0xff8000001b1b7808 */ /* 0x000fe40000800000 */
[----:B------:R-:W1:Y:S01]  /*4b70*/  SHFL.BFLY PT, R12, R11, 0x1, 0x1f ;  /* 0x0c201f000b0c7f89 */ /* 0x000e6200000e0000 */
[----:B------:R-:W-:-:S02]  /*4b80*/  ISETP.GT.AND P1, PT, R5, 0x18, PT ;  /* 0x000000180500780c */ /* 0x000fc40003f24270 */
[----:B------:R-:W-:Y:S02]  /*4b90*/  FSEL R39, R39, -INF , P2 ;  /* 0xff80000027277808 */ /* 0x000fe40001000000 */
[----:B------:R-:W-:Y:S02]  /*4ba0*/  FSEL R42, R42, -INF , P3 ;  /* 0xff8000002a2a7808 */ /* 0x000fe40001800000 */
[----:B------:R-:W-:Y:S02]  /*4bb0*/  FSEL R43, R43, -INF , P5 ;  /* 0xff8000002b2b7808 */ /* 0x000fe40002800000 */
[----:B------:R-:W-:Y:S02]  /*4bc0*/  FSEL R46, R46, -INF , P4 ;  /* 0xff8000002e2e7808 */ /* 0x000fe40002000000 */
[C---:B------:R-:W-:Y:S02]  /*4bd0*/  ISETP.GT.AND P2, PT, R5.reuse, 0x30, PT ;  /* 0x000000300500780c */ /* 0x040fe40003f44270 */
[----:B------:R-:W-:-:S02]  /*4be0*/  ISETP.GT.AND P3, PT, R5, 0x31, PT ;  /* 0x000000310500780c */ /* 0x000fc40003f64270 */
[C---:B------:R-:W-:Y:S02]  /*4bf0*/  ISETP.GT.AND P5, PT, R5.reuse, 0x38, PT ;  /* 0x000000380500780c */ /* 0x040fe40003fa4270 */
[C---:B------:R-:W-:Y:S02]  /*4c00*/  ISETP.GT.AND P4, PT, R5.reuse, 0x39, PT ;  /* 0x000000390500780c */ /* 0x040fe40003f84270 */
[----:B------:R-:W-:Y:S02]  /*4c10*/  FSEL R38, R38, -INF , P1 ;  /* 0xff80000026267808 */ /* 0x000fe40000800000 */
[----:B------:R-:W-:Y:S02]  /*4c20*/  ISETP.GT.AND P1, PT, R5, 0x29, PT ;  /* 0x000000290500780c */ /* 0x000fe40003f24270 */
[----:B------:R-:W-:Y:S02]  /*4c30*/  FSEL R50, R50, -INF , P2 ;  /* 0xff80000032327808 */ /* 0x000fe40001000000 */
[----:B-1----:R-:W-:-:S02]  /*4c40*/  FMNMX.FTZ R6, R11, R12, !PT ;  /* 0x0000000c0b067209 */ /* 0x002fc40007810000 */
[----:B------:R-:W-:Y:S02]  /*4c50*/  FSEL R51, R51, -INF , P3 ;  /* 0xff80000033337808 */ /* 0x000fe40001800000 */
[----:B------:R-:W-:Y:S01]  /*4c60*/  FSEL R54, R54, -INF , P5 ;  /* 0xff80000036367808 */ /* 0x000fe20002800000 */
[----:B0-----:R-:W-:Y:S01]  /*4c70*/  FMUL.FTZ R11, R6, R0 ;  /* 0x00000000060b7220 */ /* 0x001fe20000410000 */
[----:B------:R-:W-:Y:S02]  /*4c80*/  FSEL R55, R55, -INF , P4 ;  /* 0xff80000037377808 */ /* 0x000fe40002000000 */
[C---:B------:R-:W-:Y:S02]  /*4c90*/  ISETP.GT.AND P2, PT, R5.reuse, 0x40, PT ;  /* 0x000000400500780c */ /* 0x040fe40003f44270 */
[C---:B------:R-:W-:Y:S02]  /*4ca0*/  ISETP.GT.AND P3, PT, R5.reuse, 0x41, PT ;  /* 0x000000410500780c */ /* 0x040fe40003f64270 */
[----:B------:R-:W-:-:S02]  /*4cb0*/  ISETP.GT.AND P5, PT, R5, 0x48, PT ;  /* 0x000000480500780c */ /* 0x000fc40003fa4270 */
[----:B------:R-:W-:Y:S02]  /*4cc0*/  ISETP.GT.AND P4, PT, R5, 0x49, PT ;  /* 0x000000490500780c */ /* 0x000fe40003f84270 */
[----:B------:R-:W-:Y:S02]  /*4cd0*/  FSEL R47, R47, -INF , P1 ;  /* 0xff8000002f2f7808 */ /* 0x000fe40000800000 */
[----:B------:R-:W-:Y:S02]  /*4ce0*/  FSETP.NEU.FTZ.AND P1, PT, R6, -INF , PT ;  /* 0xff8000000600780b */ /* 0x000fe40003f3d000 */
[----:B------:R-:W-:Y:S02]  /*4cf0*/  FSEL R58, R58, -INF , P2 ;  /* 0xff8000003a3a7808 */ /* 0x000fe40001000000 */
[----:B------:R-:W-:Y:S02]  /*4d00*/  FSEL R59, R59, -INF , P3 ;  /* 0xff8000003b3b7808 */ /* 0x000fe40001800000 */
[----:B------:R-:W-:-:S02]  /*4d10*/  FSEL R62, R62, -INF , P5 ;  /* 0xff8000003e3e7808 */ /* 0x000fc40002800000 */
[----:B------:R-:W-:Y:S02]  /*4d20*/  FSEL R63, R63, -INF , P4 ;  /* 0xff8000003f3f7808 */ /* 0x000fe40002000000 */
[C---:B------:R-:W-:Y:S02]  /*4d30*/  ISETP.GT.AND P2, PT, R5.reuse, 0x50, PT ;  /* 0x000000500500780c */ /* 0x040fe40003f44270 */
[C---:B------:R-:W-:Y:S02]  /*4d40*/  ISETP.GT.AND P3, PT, R5.reuse, 0x51, PT ;  /* 0x000000510500780c */ /* 0x040fe40003f64270 */
[C---:B------:R-:W-:Y:S02]  /*4d50*/  ISETP.GT.AND P5, PT, R5.reuse, 0x58, PT ;  /* 0x000000580500780c */ /* 0x040fe40003fa4270 */
[----:B------:R-:W-:Y:S02]  /*4d60*/  ISETP.GT.AND P4, PT, R5, 0x59, PT ;  /* 0x000000590500780c */ /* 0x000fe40003f84270 */
[----:B------:R-:W-:-:S02]  /*4d70*/  FSEL R11, R11, RZ, P1 ;  /* 0x000000ff0b0b7208 */ /* 0x000fc40000800000 */
[----:B------:R-:W-:Y:S02]  /*4d80*/  FSEL R66, R66, -INF , P2 ;  /* 0xff80000042427808 */ /* 0x000fe40001000000 */
[----:B------:R-:W-:Y:S01]  /*4d90*/  FSEL R67, R67, -INF , P3 ;  /* 0xff80000043437808 */ /* 0x000fe20001800000 */
[-CC-:B------:R-:W-:Y:S01]  /*4da0*/  FFMA.FTZ R12, R24, R0.reuse, -R11.reuse ;  /* 0x00000000180c7223 */ /* 0x180fe2000001080b */
[----:B------:R-:W-:Y:S01]  /*4db0*/  FSEL R70, R70, -INF , P5 ;  /* 0xff80000046467808 */ /* 0x000fe20002800000 */
[-CC-:B------:R-:W-:Y:S01]  /*4dc0*/  FFMA.FTZ R14, R28, R0.reuse, -R11.reuse ;  /* 0x000000001c0e7223 */ /* 0x180fe2000001080b */
[----:B------:R-:W-:Y:S01]  /*4dd0*/  FSEL R71, R71, -INF , P4 ;  /* 0xff80000047477808 */ /* 0x000fe20002000000 */
[-CC-:B------:R-:W-:Y:S01]  /*4de0*/  FFMA.FTZ R20, R32, R0.reuse, -R11.reuse ;  /* 0x0000000020147223 */ /* 0x180fe2000001080b */
[----:B------:R-:W-:Y:S01]  /*4df0*/  ISETP.GT.AND P2, PT, R5, 0x60, PT ;  /* 0x000000600500780c */ /* 0x000fe20003f44270 */
[-CC-:B------:R-:W-:Y:S01]  /*4e00*/  FFMA.FTZ R15, R29, R0.reuse, -R11.reuse ;  /* 0x000000001d0f7223 */ /* 0x180fe2000001080b */
[----:B------:R-:W-:Y:S01]  /*4e10*/  ISETP.GT.AND P3, PT, R5, 0x61, PT ;  /* 0x000000610500780c */ /* 0x000fe20003f64270 */
[-CC-:B------:R-:W-:Y:S01]  /*4e20*/  FFMA.FTZ R29, R41, R0.reuse, -R11.reuse ;  /* 0x00000000291d7223 */ /* 0x180fe2000001080b */
[----:B------:R-:W-:Y:S01]  /*4e30*/  ISETP.GT.AND P5, PT, R5, 0x68, PT ;  /* 0x000000680500780c */ /* 0x000fe20003fa4270 */
[-CC-:B------:R-:W-:Y:S01]  /*4e40*/  FFMA.FTZ R41, R49, R0.reuse, -R11.reuse ;  /* 0x0000000031297223 */ /* 0x180fe2000001080b */
[----:B------:R-:W-:Y:S01]  /*4e50*/  ISETP.GT.AND P4, PT, R5, 0x69, PT ;  /* 0x000000690500780c */ /* 0x000fe20003f84270 */
[--C-:B------:R-:W-:Y:S01]  /*4e60*/  FFMA.FTZ R49, R57, R0, -R11.reuse ;  /* 0x0000000039317223 */ /* 0x100fe2000001080b */
[----:B------:R-:W-:Y:S01]  /*4e70*/  FMNMX.FTZ R24, R26, R10, !PT ;  /* 0x0000000a1a187209 */ /* 0x000fe20007810000 */
[-CC-:B------:R-:W-:Y:S01]  /*4e80*/  FFMA.FTZ R57, R65, R0.reuse, -R11.reuse ;  /* 0x0000000041397223 */ /* 0x180fe2000001080b */
[----:B------:R-:W-:Y:S01]  /*4e90*/  FSEL R74, R74, -INF , P2 ;  /* 0xff8000004a4a7808 */ /* 0x000fe20001000000 */
[-CC-:B------:R-:W-:Y:S01]  /*4ea0*/  FFMA.FTZ R65, R73, R0.reuse, -R11.reuse ;  /* 0x0000000049417223 */ /* 0x180fe2000001080b */
        /* <DEDUP_REMOVED lines=17> */
[----:B------:R-:W-:Y:S01]  /*4fc0*/  MUFU.EX2 R12, R12 ;  /* 0x0000000c000c7308 */ /* 0x000fe20000000800 */
[----:B------:R-:W-:Y:S01]  /*4fd0*/  FMNMX.FTZ R24, R30, R5, !PT ;  /* 0x000000051e187209 */ /* 0x000fe20007810000 */
[-CC-:B------:R-:W-:Y:S01]  /*4fe0*/  FFMA.FTZ R84, R84, R0.reuse, -R11.reuse ;  /* 0x0000000054547223 */ /* 0x180fe2000001080b */
[----:B------:R-:W-:Y:S01]  /*4ff0*/  FSEL R83, R83, -INF , P3 ;  /* 0xff80000053537808 */ /* 0x000fe20001800000 */
[--C-:B------:R-:W-:Y:S01]  /*5000*/  FFMA.FTZ R25, R37, R0, -R11.reuse ;  /* 0x0000000025197223 */ /* 0x100fe2000001080b */
[----:B------:R-:W-:Y:S01]  /*5010*/  FMNMX.FTZ R5, R31, R24, !PT ;  /* 0x000000181f057209 */ /* 0x000fe20007810000 */
[----:B------:R-:W-:Y:S01]  /*5020*/  FFMA.FTZ R24, R36, R0, -R11 ;  /* 0x0000000024187223 */ /* 0x000fe2000001080b */
[----:B------:R-:W-:Y:S01]  /*5030*/  FSEL R86, R86, -INF , P5 ;  /* 0xff80000056567808 */ /* 0x000fe20002800000 */
[----:B------:R-:W-:Y:S01]  /*5040*/  MUFU.EX2 R13, R13 ;  /* 0x0000000d000d7308 */ /* 0x000fe20000000800 */
[----:B------:R-:W-:-:S02]  /*5050*/  FMNMX.FTZ R28, R34, R5, !PT ;  /* 0x00000005221c7209 */ /* 0x000fc40007810000 */
[----:B------:R-:W-:Y:S02]  /*5060*/  FSEL R87, R87, -INF , P4 ;  /* 0xff80000057577808 */ /* 0x000fe40002000000 */
[----:B------:R-:W-:-:S03]  /*5070*/  FMNMX.FTZ R5, R35, R28, !PT ;  /* 0x0000001c23057209 */ /* 0x000fc60007810000 */
[----:B------:R-:W-:Y:S01]  /*5080*/  MUFU.EX2 R14, R14 ;  /* 0x0000000e000e7308 */ /* 0x000fe20000000800 */
[----:B------:R-:W-:-:S04]  /*5090*/  FMNMX.FTZ R28, R38, R5, !PT ;  /* 0x00000005261c7209 */ /* 0x000fc80007810000 */
[----:B------:R-:W-:Y:S01]  /*50a0*/  FMNMX.FTZ R5, R39, R28, !PT ;  /* 0x0000001c27057209 */ /* 0x000fe20007810000 */
[-CC-:B------:R-:W-:Y:S01]  /*50b0*/  FFMA.FTZ R28, R40, R0.reuse, -R11.reuse ;  /* 0x00000000281c7223 */ /* 0x180fe2000001080b */
[-CC-:B------:R-:W-:Y:S01]  /*50c0*/  FFMA.FTZ R40, R48, R0.reuse, -R11.reuse ;  /* 0x0000000030287223 */ /* 0x180fe2000001080b */
[-CC-:B------:R-:W-:Y:S01]  /*50d0*/  FFMA.FTZ R48, R56, R0.reuse, -R11.reuse ;  /* 0x0000000038307223 */ /* 0x180fe2000001080b */
[----:B------:R-:W-:Y:S01]  /*50e0*/  FMNMX.FTZ R32, R42, R5, !PT ;  /* 0x000000052a207209 */ /* 0x000fe20007810000 */
[-CC-:B------:R-:W-:Y:S01]  /*50f0*/  FFMA.FTZ R56, R64, R0.reuse, -R11.reuse ;  /* 0x0000000040387223 */ /* 0x180fe2000001080b */
[-CC-:B------:R-:W-:Y:S01]  /*5100*/  FFMA.FTZ R64, R72, R0.reuse, -R11.reuse ;  /* 0x0000000048407223 */ /* 0x180fe2000001080b */
[----:B------:R-:W-:Y:S01]  /*5110*/  FFMA.FTZ R72, R80, R0, -R11 ;  /* 0x0000000050487223 */ /* 0x000fe2000001080b */
[----:B------:R-:W-:Y:S01]  /*5120*/  FMNMX.FTZ R5, R43, R32, !PT ;  /* 0x000000202b057209 */ /* 0x000fe20007810000 */
[----:B------:R-:W-:Y:S03]  /*5130*/  MUFU.EX2 R15, R15 ;  /* 0x0000000f000f7308 */ /* 0x000fe60000000800 */
        /* <DEDUP_REMOVED lines=37> */
[----:B------:R-:W-:Y:S04]  /*5390*/  MUFU.EX2 R40, R40 ;  /* 0x0000002800287308 */ /* 0x000fe80000000800 */
[----:B------:R-:W0:Y:S04]  /*53a0*/  SHFL.BFLY PT, R36, R5, 0x2, 0x1f ;  /* 0x0c401f0005247f89 */ /* 0x000e2800000e0000 */
        /* <DEDUP_REMOVED lines=11> */
[----:B------:R-:W-:Y:S02]  /*5460*/  FMUL.FTZ R81, R5, R0 ;  /* 0x0000000005517220 */ /* 0x000fe40000410000 */
[----:B------:R-:W-:Y:S03]  /*5470*/  MUFU.EX2 R56, R56 ;  /* 0x0000003800387308 */ /* 0x000fe60000000800 */
[----:B------:R-:W-:-:S05]  /*5480*/  FSEL R81, R81, RZ, P2 ;  /* 0x000000ff51517208 */ /* 0x000fca0001000000 */
[-CC-:B------:R-:W-:Y:S01]  /*5490*/  FFMA.FTZ R36, R30, R0.reuse, -R81.reuse ;  /* 0x000000001e247223 */ /* 0x180fe20000010851 */
[-CC-:B------:R-:W-:Y:S01]  /*54a0*/  FFMA.FTZ R80, R35, R0.reuse, -R81.reuse ;  /* 0x0000000023507223 */ /* 0x180fe20000010851 */
[-CC-:B------:R-:W-:Y:S01]  /*54b0*/  FFMA.FTZ R30, R38, R0.reuse, -R81.reuse ;  /* 0x00000000261e7223 */ /* 0x180fe20000010851 */
[-CC-:B------:R-:W-:Y:S01]  /*54c0*/  FFMA.FTZ R35, R47, R0.reuse, -R81.reuse ;  /* 0x000000002f237223 */ /* 0x180fe20000010851 */
[----:B------:R-:W-:Y:S01]  /*54d0*/  FSEL R38, R6, RZ, P1 ;  /* 0x000000ff06267208 */ /* 0x000fe20000800000 */
[-CC-:B------:R-:W-:Y:S01]  /*54e0*/  FFMA.FTZ R77, R26, R0.reuse, -R81.reuse ;  /* 0x000000001a4d7223 */ /* 0x180fe20000010851 */
[----:B------:R-:W-:Y:S01]  /*54f0*/  FSEL R47, R5, RZ, P2 ;  /* 0x000000ff052f7208 */ /* 0x000fe20001000000 */
[-C--:B------:R-:W-:Y:S01]  /*5500*/  FFMA.FTZ R85, R27, R0.reuse, -R81 ;  /* 0x000000001b557223 */ /* 0x080fe20000010851 */
[----:B------:R-:W-:Y:S01]  /*5510*/  MUFU.EX2 R36, R36 ;  /* 0x0000002400247308 */ /* 0x000fe20000000800 */
[----:B------:R-:W-:Y:S01]  /*5520*/  FADD.FTZ R9, -R38, R9 ;  /* 0x0000000926097221 */ /* 0x000fe20000010100 */
[-CC-:B------:R-:W-:Y:S01]  /*5530*/  FFMA.FTZ R31, R31, R0.reuse, -R81.reuse ;  /* 0x000000001f1f7223 */ /* 0x180fe20000010851 */
[----:B------:R-:W-:Y:S01]  /*5540*/  FADD.FTZ R47, -R47, R10 ;  /* 0x0000000a2f2f7221 */ /* 0x000fe20000010100 */
[-CC-:B------:R-:W-:Y:S01]  /*5550*/  FFMA.FTZ R37, R34, R0.reuse, -R81.reuse ;  /* 0x0000000022257223 */ /* 0x180fe20000010851 */
[-C--:B------:R-:W-:Y:S01]  /*5560*/  FMUL.FTZ R9, R9, R0.reuse ;  /* 0x0000000009097220 */ /* 0x080fe20000410000 */
[-CC-:B------:R-:W-:Y:S01]  /*5570*/  FFMA.FTZ R34, R51, R0.reuse, -R81.reuse ;  /* 0x0000000033227223 */ /* 0x180fe20000010851 */
[-C--:B------:R-:W-:Y:S01]  /*5580*/  FMUL.FTZ R10, R47, R0.reuse ;  /* 0x000000002f0a7220 */ /* 0x080fe20000410000 */
        /* <DEDUP_REMOVED lines=21> */
[----:B------:R-:W-:-:S03]  /*56e0*/  FFMA.FTZ R75, R86, R0, -R81 ;  /* 0x00000000564b7223 */ /* 0x000fc60000010851 */
[----:B------:R-:W2:Y:S01]  /*56f0*/  MUFU.EX2 R85, R85 ;  /* 0x0000005500557308 */ /* 0x000ea20000000800 */
[----:B0-----:R-:W-:-:S07]  /*5700*/  FFMA.FTZ R4, R9, R4, R12 ;  /* 0x0000000409047223 */ /* 0x001fce000001000c */
[----:B------:R0:W3:Y:S01]  /*5710*/  MUFU.EX2 R84, R31 ;  /* 0x0000001f00547308 */ /* 0x0000e20000000800 */
[----:B-1----:R-:W-:Y:S01]  /*5720*/  FFMA.FTZ R78, R10, R3, R77 ;  /* 0x000000030a4e7223 */ /* 0x002fe2000001004d */
[----:B------:R-:W-:-:S04]  /*5730*/  FADD.FTZ R3, R13, R4 ;  /* 0x000000040d037221 */ /* 0x000fc80000010000 */
[----:B------:R-:W-:Y:S02]  /*5740*/  FADD.FTZ R4, R14, R3 ;  /* 0x000000030e047221 */ /* 0x000fe40000010000 */
[----:B------:R-:W1:Y:S01]  /*5750*/  MUFU.EX2 R37, R37 ;  /* 0x0000002500257308 */ /* 0x000e620000000800 */
[----:B--2---:R-:W-:Y:S01]  /*5760*/  FADD.FTZ R71, R85, R78 ;  /* 0x0000004e55477221 */ /* 0x004fe20000010000 */
[----:B------:R-:W-:Y:S01]  /*5770*/  FADD.FTZ R3, R15, R4 ;  /* 0x000000040f037221 */ /* 0x000fe20000010000 */
[-CC-:B0-----:R-:W-:Y:S01]  /*5780*/  FFMA.FTZ R31, R46, R0.reuse, -R81.reuse ;  /* 0x000000002e1f7223 */ /* 0x181fe20000010851 */
[-C--:B------:R-:W-:Y:S01]  /*5790*/  FFMA.FTZ R46, R55, R0.reuse, -R81 ;  /* 0x00000000372e7223 */ /* 0x080fe20000010851 */
[----:B------:R-:W-:Y:S01]  /*57a0*/  FADD.FTZ R71, R36, R71 ;  /* 0x0000004724477221 */ /* 0x000fe20000010000 */
[----:B------:R-:W-:Y:S01]  /*57b0*/  FADD.FTZ R82, R20, R3 ;  /* 0x0000000314527221 */ /* 0x000fe20000010000 */
[-C--:B------:R-:W-:Y:S01]  /*57c0*/  FFMA.FTZ R55, R83, R0.reuse, -R81 ;  /* 0x0000000053377223 */ /* 0x080fe20000010851 */
[----:B------:R-:W0:Y:S01]  /*57d0*/  MUFU.EX2 R80, R80 ;  /* 0x0000005000507308 */ /* 0x000e220000000800 */
[----:B---3--:R-:W-:Y:S01]  /*57e0*/  FADD.FTZ R4, R84, R71 ;  /* 0x0000004754047221 */ /* 0x008fe20000010000 */
[----:B------:R-:W-:Y:S01]  /*57f0*/  FADD.FTZ R71, R21, R82 ;  /* 0x0000005215477221 */ /* 0x000fe20000010000 */
[----:B------:R-:W-:-:S05]  /*5800*/  FFMA.FTZ R81, R87, R0, -R81 ;  /* 0x0000000057517223 */ /* 0x000fca0000010851 */
[----:B------:R-:W2:Y:S01]  /*5810*/  MUFU.EX2 R30, R30 ;  /* 0x0000001e001e7308 */ /* 0x000ea20000000800 */
[----:B-1----:R-:W-:Y:S01]  /*5820*/  FADD.FTZ R3, R37, R4 ;  /* 0x0000000425037221 */ /* 0x002fe20000010000 */
[----:B------:R-:W-:-:S06]  /*5830*/  FADD.FTZ R4, R24, R71 ;  /* 0x0000004718047221 */ /* 0x000fcc0000010000 */
[----:B------:R-:W1:Y:S01]  /*5840*/  MUFU.EX2 R39, R39 ;  /* 0x0000002700277308 */ /* 0x000e620000000800 */
[----:B0-----:R-:W-:-:S07]  /*5850*/  FADD.FTZ R3, R80, R3 ;  /* 0x0000000350037221 */ /* 0x001fce0000010000 */
[----:B------:R-:W0:Y:S08]  /*5860*/  MUFU.EX2 R27, R27 ;  /* 0x0000001b001b7308 */ /* 0x000e300000000800 */
[----:B------:R-:W3:Y:S08]  /*5870*/  MUFU.EX2 R42, R42 ;  /* 0x0000002a002a7308 */ /* 0x000ef00000000800 */
[----:B------:R-:W4:Y:S08]  /*5880*/  MUFU.EX2 R31, R31 ;  /* 0x0000001f001f7308 */ /* 0x000f300000000800 */
[----:B------:R2:W-:Y:S08]  /*5890*/  MUFU.EX2 R74, R62 ;  /* 0x0000003e004a7308 */ /* 0x0005f00000000800 */
[----:B------:R-:W5:Y:S01]  /*58a0*/  MUFU.EX2 R35, R35 ;  /* 0x0000002300237308 */ /* 0x000f620000000800 */
[----:B--2---:R-:W-:Y:S01]  /*58b0*/  FADD.FTZ R62, R30, R3 ;  /* 0x000000031e3e7221 */ /* 0x004fe20000010000 */
[----:B------:R-:W-:-:S03]  /*58c0*/  FADD.FTZ R3, R25, R4 ;  /* 0x0000000419037221 */ /* 0x000fc60000010000 */
[----:B-1----:R-:W-:Y:S01]  /*58d0*/  FADD.FTZ R62, R39, R62 ;  /* 0x0000003e273e7221 */ /* 0x002fe20000010000 */
[----:B------:R-:W-:Y:S02]  /*58e0*/  FADD.FTZ R4, R28, R3 ;  /* 0x000000031c047221 */ /* 0x000fe40000010000 */
[----:B------:R-:W1:Y:S01]  /*58f0*/  MUFU.EX2 R26, R26 ;  /* 0x0000001a001a7308 */ /* 0x000e620000000800 */
[----:B0-----:R-:W-:-:S07]  /*5900*/  FADD.FTZ R3, R27, R62 ;  /* 0x0000003e1b037221 */ /* 0x001fce0000010000 */
[----:B------:R0:W-:Y:S08]  /*5910*/  MUFU.EX2 R78, R63 ;  /* 0x0000003f004e7308 */ /* 0x0001f00000000800 */
[----:B------:R-:W2:Y:S01]  /*5920*/  MUFU.EX2 R34, R34 ;  /* 0x0000002200227308 */ /* 0x000ea20000000800 */
[----:B0-----:R-:W-:Y:S01]  /*5930*/  FADD.FTZ R63, R29, R4 ;  /* 0x000000041d3f7221 */ /* 0x001fe20000010000 */
[----:B---3--:R-:W-:-:S03]  /*5940*/  FADD.FTZ R4, R42, R3 ;  /* 0x000000032a047221 */ /* 0x008fc60000010000 */
[----:B------:R-:W-:Y:S01]  /*5950*/  FADD.FTZ R62, R32, R63 ;  /* 0x0000003f203e7221 */ /* 0x000fe20000010000 */
[----:B----4-:R-:W-:Y:S02]  /*5960*/  FADD.FTZ R4, R31, R4 ;  /* 0x000000041f047221 */ /* 0x010fe40000010000 */
[----:B------:R-:W0:Y:S01]  /*5970*/  MUFU.EX2 R43, R43 ;  /* 0x0000002b002b7308 */ /* 0x000e220000000800 */
[----:B------:R-:W-:Y:S01]  /*5980*/  FADD.FTZ R3, R33, R62 ;  /* 0x0000003e21037221 */ /* 0x000fe20000010000 */
[----:B-----5:R-:W-:-:S03]  /*5990*/  FADD.FTZ R63, R35, R4 ;  /* 0x00000004233f7221 */ /* 0x020fc60000010000 */
[----:B------:R-:W-:Y:S01]  /*59a0*/  FADD.FTZ R4, R40, R3 ;  /* 0x0000000328047221 */ /* 0x000fe20000010000 */
[----:B-1----:R-:W-:Y:S02]  /*59b0*/  FADD.FTZ R3, R26, R63 ;  /* 0x0000003f1a037221 */ /* 0x002fe40000010000 */
[----:B------:R-:W1:Y:S08]  /*59c0*/  MUFU.EX2 R46, R46 ;  /* 0x0000002e002e7308 */ /* 0x000e700000000800 */
[----:B------:R-:W3:Y:S08]  /*59d0*/  MUFU.EX2 R50, R50 ;  /* 0x0000003200327308 */ /* 0x000ef00000000800 */
[----:B------:R4:W-:Y:S08]  /*59e0*/  MUFU.EX2 R71, R67 ;  /* 0x0000004300477308 */ /* 0x0009f00000000800 */
[----:B------:R-:W5:Y:S01]  /*59f0*/  MUFU.EX2 R51, R51 ;  /* 0x0000003300337308 */ /* 0x000f620000000800 */
[----:B----4-:R-:W-:Y:S01]  /*5a00*/  FADD.FTZ R67, R41, R4 ;  /* 0x0000000429437221 */ /* 0x010fe20000010000 */
[----:B--2---:R-:W-:-:S03]  /*5a10*/  FADD.FTZ R4, R34, R3 ;  /* 0x0000000322047221 */ /* 0x004fc60000010000 */
[----:B------:R-:W-:Y:S01]  /*5a20*/  FADD.FTZ R62, R44, R67 ;  /* 0x000000432c3e7221 */ /* 0x000fe20000010000 */
[----:B0-----:R-:W-:Y:S02]  /*5a30*/  FADD.FTZ R3, R43, R4 ;  /* 0x000000042b037221 */ /* 0x001fe40000010000 */
[----:B------:R-:W-:Y:S01]  /*5a40*/  MUFU.EX2 R58, R58 ;  /* 0x0000003a003a7308 */ /* 0x000fe20000000800 */
[----:B------:R-:W-:Y:S01]  /*5a50*/  FADD.FTZ R67, R45, R62 ;  /* 0x0000003e2d437221 */ /* 0x000fe20000010000 */
[----:B-1----:R-:W-:-:S03]  /*5a60*/  FADD.FTZ R3, R46, R3 ;  /* 0x000000032e037221 */ /* 0x002fc60000010000 */
[----:B------:R-:W-:Y:S01]  /*5a70*/  FADD.FTZ R4, R48, R67 ;  /* 0x0000004330047221 */ /* 0x000fe20000010000 */
[----:B---3--:R-:W-:Y:S02]  /*5a80*/  FADD.FTZ R62, R50, R3 ;  /* 0x00000003323e7221 */ /* 0x008fe40000010000 */
[----:B------:R-:W0:Y:S01]  /*5a90*/  MUFU.EX2 R57, R57 ;  /* 0x0000003900397308 */ /* 0x000e220000000800 */
[----:B------:R-:W-:Y:S01]  /*5aa0*/  FADD.FTZ R3, R49, R4 ;  /* 0x0000000431037221 */ /* 0x000fe20000010000 */
[----:B-----5:R-:W-:-:S03]  /*5ab0*/  FADD.FTZ R83, R51, R62 ;  /* 0x0000003e33537221 */ /* 0x020fc60000010000 */
[----:B------:R-:W-:Y:S01]  /*5ac0*/  FADD.FTZ R4, R52, R3 ;  /* 0x0000000334047221 */ /* 0x000fe20000010000 */
[----:B------:R-:W-:Y:S02]  /*5ad0*/  FADD.FTZ R83, R74, R83 ;  /* 0x000000534a537221 */ /* 0x000fe40000010000 */
[----:B------:R-:W1:Y:S01]  /*5ae0*/  MUFU.EX2 R60, R60 ;  /* 0x0000003c003c7308 */ /* 0x000e620000000800 */
[----:B------:R-:W-:Y:S01]  /*5af0*/  FADD.FTZ R3, R53, R4 ;  /* 0x0000000435037221 */ /* 0x000fe20000010000 */
[----:B------:R-:W-:-:S03]  /*5b00*/  FADD.FTZ R83, R78, R83 ;  /* 0x000000534e537221 */ /* 0x000fc60000010000 */
[----:B------:R-:W-:-:S03]  /*5b10*/  FADD.FTZ R4, R56, R3 ;  /* 0x0000000338047221 */ /* 0x000fc60000010000 */
[----:B------:R-:W2:Y:S01]  /*5b20*/  MUFU.EX2 R59, R59 ;  /* 0x0000003b003b7308 */ /* 0x000ea20000000800 */
[----:B0-----:R-:W-:-:S07]  /*5b30*/  FADD.FTZ R3, R57, R4 ;  /* 0x0000000439037221 */ /* 0x001fce0000010000 */
[----:B------:R-:W0:Y:S01]  /*5b40*/  MUFU.EX2 R61, R61 ;  /* 0x0000003d003d7308 */ /* 0x000e220000000800 */
[----:B-1----:R-:W-:-:S07]  /*5b50*/  FADD.FTZ R4, R60, R3 ;  /* 0x000000033c047221 */ /* 0x002fce0000010000 */
[----:B------:R-:W1:Y:S08]  /*5b60*/  MUFU.EX2 R70, R70 ;  /* 0x0000004600467308 */ /* 0x000e700000000800 */
[----:B------:R-:W3:Y:S08]  /*5b70*/  MUFU.EX2 R64, R64 ;  /* 0x0000004000407308 */ /* 0x000ef00000000800 */
[----:B------:R4:W5:Y:S08]  /*5b80*/  MUFU.EX2 R63, R38 ;  /* 0x00000026003f7308 */ /* 0x0009700000000800 */
[----:B------:R-:W5:Y:S01]  /*5b90*/  MUFU.EX2 R65, R65 ;  /* 0x0000004100417308 */ /* 0x000f620000000800 */
[----:B----4-:R-:W-:-:S04]  /*5ba0*/  FADD.FTZ R38, R58, R83 ;  /* 0x000000533a267221 */ /* 0x010fc80000010000 */
[----:B------:R-:W-:-:S03]  /*5bb0*/  FADD.FTZ R38, R71, R38 ;  /* 0x0000002647267221 */ /* 0x000fc60000010000 */
[----:B------:R-:W4:Y:S01]  /*5bc0*/  MUFU.EX2 R66, R66 ;  /* 0x0000004200427308 */ /* 0x000f220000000800 */
[----:B--2---:R-:W-:-:S07]  /*5bd0*/  FADD.FTZ R3, R59, R38 ;  /* 0x000000263b037221 */ /* 0x004fce0000010000 */
[----:B------:R-:W2:Y:S08]  /*5be0*/  MUFU.EX2 R68, R68 ;  /* 0x0000004400447308 */ /* 0x000eb00000000800 */
[----:B------:R0:W2:Y:S08]  /*5bf0*/  MUFU.EX2 R67, R47 ;  /* 0x0000002f00437308 */ /* 0x0000b00000000800 */
[----:B------:R-:W2:Y:S01]  /*5c00*/  MUFU.EX2 R69, R69 ;  /* 0x0000004500457308 */ /* 0x000ea20000000800 */
[----:B0-----:R-:W-:Y:S01]  /*5c10*/  FADD.FTZ R47, R61, R4 ;  /* 0x000000043d2f7221 */ /* 0x001fe20000010000 */
[----:B-1----:R-:W-:-:S03]  /*5c20*/  FADD.FTZ R4, R70, R3 ;  /* 0x0000000346047221 */ /* 0x002fc60000010000 */
[----:B---3--:R-:W-:Y:S01]  /*5c30*/  FADD.FTZ R38, R64, R47 ;  /* 0x0000002f40267221 */ /* 0x008fe20000010000 */
[----:B-----5:R-:W-:Y:S02]  /*5c40*/  FADD.FTZ R3, R63, R4 ;  /* 0x000000043f037221 */ /* 0x020fe40000010000 */
[----:B------:R0:W1:Y:S01]  /*5c50*/  MUFU.EX2 R62, R79 ;  /* 0x0000004f003e7308 */ /* 0x0000620000000800 */
[----:B------:R-:W-:Y:S01]  /*5c60*/  FADD.FTZ R47, R65, R38 ;  /* 0x00000026412f7221 */ /* 0x000fe20000010000 */
[----:B----4-:R-:W-:-:S03]  /*5c70*/  FADD.FTZ R4, R66, R3 ;  /* 0x0000000342047221 */ /* 0x010fc60000010000 */
[----:B--2---:R-:W-:Y:S01]  /*5c80*/  FADD.FTZ R38, R68, R47 ;  /* 0x0000002f44267221 */ /* 0x004fe20000010000 */
[----:B------:R-:W-:Y:S02]  /*5c90*/  FADD.FTZ R3, R67, R4 ;  /* 0x0000000443037221 */ /* 0x000fe40000010000 */
        /* <DEDUP_REMOVED lines=19> */
.L_x_2082:
[----:B------:R-:W-:Y:S01]  /*5dd0*/  ULEA UR6, UR6, UR40, 0x3 ;  /* 0x0000002806067291 */ /* 0x000fe2000f8e183f */
[----:B------:R-:W-:Y:S01]  /*5de0*/  F2FP.BF16.F32.PACK_AB R12, R13, R12 ;  /* 0x0000000c0d0c723e */ /* 0x000fe200000010ff */
[----:B------:R-:W-:Y:S01]  /*5df0*/  FMUL.FTZ R88, R88, R9 ;  /* 0x0000000958587220 */ /* 0x000fe20000410000 */
[----:B------:R-:W-:Y:S01]  /*5e00*/  F2FP.BF16.F32.PACK_AB R14, R15, R14 ;  /* 0x0000000e0f0e723e */ /* 0x000fe200000010ff */
[----:B------:R-:W-:Y:S01]  /*5e10*/  UIADD3 UR6, UR6, 0x2d860, URZ ;  /* 0x0002d86006067890 */ /* 0x000fe2000fffe03f */
[----:B------:R-:W-:Y:S01]  /*5e20*/  F2FP.BF16.F32.PACK_AB R13, R85, R77 ;  /* 0x0000004d550d723e */ /* 0x000fe200000010ff */
[-C--:B------:R-:W-:Y:S01]  /*5e30*/  FMUL.FTZ R89, R89, R9.reuse ;  /* 0x0000000959597220 */ /* 0x080fe20000410000 */
        /* <DEDUP_REMOVED lines=15> */
[----:B------:R-:W-:Y:S01]  /*5f30*/  UMOV UR6, UR38 ;  /* 0x0000002600067c82 */ /* 0x000fe20008000000 */
        /* <DEDUP_REMOVED lines=37> */
[----:B------:R0:W-:Y:S01]  /*6190*/  STSM.16.M88.4 [R18+0x6000], R64 ;  /* 0x0060004012007844 */ /* 0x0001e20000000200 */
[----:B------:R-:W-:Y:S01]  /*61a0*/  F2FP.BF16.F32.PACK_AB R74, R76, R11 ;  /* 0x0000000b4c4a723e */ /* 0x000fe200000010ff */
[----:B------:R-:W-:Y:S01]  /*61b0*/  FMUL.FTZ R125, R125, R9 ;  /* 0x000000097d7d7220 */ /* 0x000fe20000410000 */
[----:B------:R-:W-:Y:S01]  /*61c0*/  F2FP.BF16.F32.PACK_AB R75, R47, R75 ;  /* 0x0000004b2f4b723e */ /* 0x000fe200000010ff */
[----:B------:R-:W-:Y:S01]  /*61d0*/  FMUL.FTZ R128, R128, R9 ;  /* 0x0000000980807220 */ /* 0x000fe20000410000 */
[----:B------:R-:W-:Y:S01]  /*61e0*/  ISETP.GT.AND P1, PT, R8, R7, PT ;  /* 0x000000070800720c */ /* 0x000fe20003f24270 */
        /* <DEDUP_REMOVED lines=37> */
[----:B------:R-:W-:Y:S01]  /*6440*/  IMAD.MOV.U32 R11, RZ, RZ, R2 ;  /* 0x000000ffff0b7224 */ /* 0x000fe200078e0002 */
[----:B-1----:R-:W-:Y:S01]  /*6450*/  NOP ;  /* 0x0000000000007918 */ /* 0x002fe20000000000 */
[----:B0-----:R-:W-:Y:S05]  /*6460*/  @P1 BRA `(.L_x_2083) ;  /* 0xffffffd400841947 */ /* 0x001fea000383ffff */
.L_x_2072:
[----:B------:R-:W-:-:S13]  /*6470*/  ISETP.GE.AND P1, PT, R8, RZ, PT ;  /* 0x000000ff0800720c */ /* 0x000fda0003f26270 */
[----:B------:R-:W-:Y:S05]  /*6480*/  @!P1 BRA `(.L_x_2084) ;  /* 0x00000020003c9947 */ /* 0x000fea0003800000 */
[----:B------:R-:W-:Y:S01]  /*6490*/  IMAD.MOV.U32 R9, RZ, RZ, R5 ;  /* 0x000000ffff097224 */ /* 0x000fe200078e0005 */
[----:B------:R-:W-:Y:S01]  /*64a0*/  UMOV UR6, UR38 ;  /* 0x0000002600067c82 */ /* 0x000fe20008000000 */
[----:B------:R-:W-:Y:S02]  /*64b0*/  IMAD.MOV.U32 R7, RZ, RZ, R6 ;  /* 0x000000ffff077224 */ /* 0x000fe400078e0006 */
[----:B------:R-:W-:-:S07]  /*64c0*/  IMAD.MOV.U32 R10, RZ, RZ, R2 ;  /* 0x000000ffff0a7224 */ /* 0x000fce00078e0002 */
.L_x_2095:
[----:B------:R-:W-:Y:S01]  /*64d0*/  ISETP.NE.AND P2, PT, RZ, UR42, PT ;  /* 0x0000002aff007c0c */ /* 0x000fe2000bf45270 */
[----:B------:R-:W-:-:S04]  /*64e0*/  UISETP.NE.AND UP0, UPT, UR6, 0x1, UPT ;  /* 0x000000010600788c */ /* 0x000fc8000bf05270 */
[----:B------:R-:W-:-:S06]  /*64f0*/  USEL UR7, URZ, 0x1, UP0 ;  /* 0x000000013f077887 */ /* 0x000fcc0008000000 */
[----:B------:R-:W-:Y:S02]  /*6500*/  LOP3.LUT R2, R10, UR7, RZ, 0x3c, !PT ;  /* 0x000000070a027c12 */ /* 0x000fe4000f8e3cff */
[----:B------:R-:W-:Y:S05]  /*6510*/  @P2 BRA `(.L_x_2085) ;  /* 0x0000000000342947 */ /* 0x000fea0003800000 */
[----:B------:R-:W-:Y:S05]  /*6520*/  @!P0 BRA `(.L_x_2086) ;  /* 0x0000000000048947 */ /* 0x000fea0003800000 */
[----:B------:R-:W-:Y:S01]  /*6530*/  BPT.TRAP 0x1 ;  /* 0x000000040000795c */ /* 0x000fe20000300000 */
.L_x_2086:
        /* <DEDUP_REMOVED lines=8> */
.L_x_2087:
[----:B-1----:R-:W-:Y:S05]  /*65c0*/  @P1 BRA `(.L_x_2085) ;  /* 0x0000000000081947 */ /* 0x002fea0003800000 */
[----:B------:R-:W1:Y:S02]  /*65d0*/  SYNCS.PHASECHK.TRANS64.TRYWAIT P1, [UR7+0x2d830], R0 ;  /* 0x02d83000ff0075a7 */ /* 0x000e640008020147 */
[----:B-1----:R-:W-:Y:S05]  /*65e0*/  @!P1 BRA `(.L_x_2088) ;  /* 0x0000009c00809947 */ /* 0x002fea0003800000 */
.L_x_2085:
        /* <DEDUP_REMOVED lines=42> */
.L_x_2090:
[----:B------:R-:W-:Y:S01]  /*6890*/  ULEA UR7, UR6, UR40, 0x3 ;  /* 0x0000002806077291 */ /* 0x000fe2000f8e183f */
[----:B------:R-:W-:-:S08]  /*68a0*/  SHF.L.U32 R0, R10, 0x1f, RZ ;  /* 0x0000001f0a007819 */ /* 0x000fd000000006ff */
[----:B------:R0:W1:Y:S01]  /*68b0*/  SYNCS.PHASECHK.TRANS64.TRYWAIT P1, [UR7+0x2d850], R0 ;  /* 0x02d85000ff0075a7 */ /* 0x0000620008020147 */
[----:B------:R-:W-:Y:S05]  /*68c0*/  @!P0 BRA `(.L_x_2091) ;  /* 0x0000000000048947 */ /* 0x000fea0003800000 */
[----:B------:R-:W-:Y:S01]  /*68d0*/  BPT.TRAP 0x1 ;  /* 0x000000040000795c */ /* 0x000fe20000300000 */
.L_x_2091:
[----:B-1----:R-:W-:Y:S05]  /*68e0*/  @P1 BRA `(.L_x_2089) ;  /* 0x0000000000081947 */ /* 0x002fea0003800000 */
[----:B------:R-:W1:Y:S02]  /*68f0*/  SYNCS.PHASECHK.TRANS64.TRYWAIT P1, [UR7+0x2d850], R0 ;  /* 0x02d85000ff0075a7 */ /* 0x000e640008020147 */
[----:B-1----:R-:W-:Y:S05]  /*6900*/  @!P1 BRA `(.L_x_2092) ;  /* 0x0000009800d09947 */ /* 0x002fea0003800000 */
.L_x_2089:
        /* <DEDUP_REMOVED lines=70> */
.L_x_2093:
        /* <DEDUP_REMOVED lines=77> */
[C---:B------:R-:W-:Y:S01]  /*7240*/  FADD.FTZ R7, -R6.reuse, R7 ;  /* 0x0000000706077221 */ /* 0x040fe20000010100 */
[----:B-1----:R-:W-:-:S03]  /*7250*/  FMUL.FTZ R11, R6, R0 ;  /* 0x00000000060b7220 */ /* 0x002fc60000410000 */
[-C--:B------:R-:W-:Y:S01]  /*7260*/  FMUL.FTZ R14, R7, R0.reuse ;  /* 0x00000000070e7220 */ /* 0x080fe20000410000 */
[-C--:B------:R-:W-:Y:S01]  /*7270*/  FFMA.FTZ R29, R29, R0.reuse, -R11 ;  /* 0x000000001d1d7223 */ /* 0x080fe2000001080b */
[C---:B------:R-:W-:Y:S01]  /*7280*/  FADD.FTZ R7, -R5.reuse, R9 ;  /* 0x0000000905077221 */ /* 0x040fe20000010100 */
[-C--:B------:R-:W-:Y:S01]  /*7290*/  FMUL.FTZ R137, R5, R0.reuse ;  /* 0x0000000005897220 */ /* 0x080fe20000410000 */
        /* <DEDUP_REMOVED lines=12> */
[----:B------:R0:W-:Y:S01]  /*7360*/  MUFU.EX2 R14, R29 ;  /* 0x0000001d000e7308 */ /* 0x0001e20000000800 */
        /* <DEDUP_REMOVED lines=9> */
[-C--:B0-----:R-:W-:Y:S01]  /*7400*/  FFMA.FTZ R29, R26, R0.reuse, -R137 ;  /* 0x000000001a1d7223 */ /* 0x081fe20000010889 */
        /* <DEDUP_REMOVED lines=28> */
[--C-:B------:R-:W-:Y:S01]  /*75d0*/  FFMA.FTZ R54, R58, R0, -R137.reuse ;  /* 0x000000003a367223 */ /* 0x100fe20000010889 */
        /* <DEDUP_REMOVED lines=15> */
[-C--:B------:R-:W-:Y:S01]  /*76d0*/  FFMA.FTZ R82, R82, R0.reuse, -R137 ;  /* 0x0000000052527223 */ /* 0x080fe20000010889 */
[----:B------:R-:W2:Y:S01]  /*76e0*/  MUFU.EX2 R85, R85 ;  /* 0x0000005500557308 */ /* 0x000ea20000000800 */
[----:B-1----:R-:W-:Y:S01]  /*76f0*/  FFMA.FTZ R4, R7, R3, R29 ;  /* 0x0000000307047223 */ /* 0x002fe2000001001d */
[-CC-:B------:R-:W-:Y:S01]  /*7700*/  FFMA.FTZ R51, R83, R0.reuse, -R137.reuse ;  /* 0x0000000053337223 */ /* 0x180fe20000010889 */
[----:B------:R-:W-:-:S05]  /*7710*/  FFMA.FTZ R87, R87, R0, -R137 ;  /* 0x0000000057577223 */ /* 0x000fca0000010889 */
        /* <DEDUP_REMOVED lines=19> */
[----:B------:R-:W-:Y:S01]  /*7850*/  MUFU.EX2 R24, R24 ;  /* 0x0000001800187308 */ /* 0x000fe20000000800 */
[----:B0-----:R-:W-:-:S07]  /*7860*/  FADD.FTZ R79, R21, R4 ;  /* 0x00000004154f7221 */ /* 0x001fce0000010000 */
[----:B------:R-:W0:Y:S01]  /*7870*/  MUFU.EX2 R81, R81 ;  /* 0x0000005100517308 */ /* 0x000e220000000800 */
[----:B--2---:R-:W-:-:S07]  /*7880*/  FADD.FTZ R4, R38, R3 ;  /* 0x0000000326047221 */ /* 0x004fce0000010000 */
        /* <DEDUP_REMOVED lines=35> */
[----:B0-----:R-:W-:-:S07]  /*7ac0*/  FFMA.FTZ R46, R86, R0, -R137 ;  /* 0x00000000562e7223 */ /* 0x001fce0000010889 */
        /* <DEDUP_REMOVED lines=8> */
[----:B------:R-:W-:Y:S08]  /*7b50*/  MUFU.EX2 R70, R66 ;  /* 0x0000004200467308 */ /* 0x000ff00000000800 */
        /* <DEDUP_REMOVED lines=14> */
[----:B------:R-:W-:-:S03]  /*7c40*/  FADD.FTZ R4, R70, R3 ;  /* 0x0000000346047221 */ /* 0x000fc60000010000 */
[----:B----4-:R-:W-:Y:S01]  /*7c50*/  FADD.FTZ R28, R56, R47 ;  /* 0x0000002f381c7221 */ /* 0x010fe20000010000 */
[----:B------:R-:W-:Y:S02]  /*7c60*/  FADD.FTZ R4, R71, R4 ;  /* 0x0000000447047221 */ /* 0x000fe40000010000 */
[----:B------:R-:W1:Y:S01]  /*7c70*/  MUFU.EX2 R60, R60 ;  /* 0x0000003c003c7308 */ /* 0x000e620000000800 */
[----:B-----5:R-:W-:-:S07]  /*7c80*/  FADD.FTZ R3, R57, R28 ;  /* 0x0000001c39037221 */ /* 0x020fce0000010000 */
[----:B------:R-:W2:Y:S01]  /*7c90*/  MUFU.EX2 R61, R61 ;  /* 0x0000003d003d7308 */ /* 0x000ea20000000800 */
[----:B0-----:R-:W-:-:S04]  /*7ca0*/  FADD.FTZ R47, R63, R4 ;  /* 0x000000043f2f7221 */ /* 0x001fc80000010000 */
[----:B------:R-:W-:-:S03]  /*7cb0*/  FADD.FTZ R28, R66, R47 ;  /* 0x0000002f421c7221 */ /* 0x000fc60000010000 */
        /* <DEDUP_REMOVED lines=34> */
.L_x_2094:
        /* <DEDUP_REMOVED lines=104> */
[----:B0-----:R-:W-:Y:S01]  /*8560*/  NOP ;  /* 0x0000000000007918 */ /* 0x001fe20000000000 */
[----:B--2---:R-:W-:Y:S05]  /*8570*/  @P1 BRA `(.L_x_2095) ;  /* 0xffffffdc00d41947 */ /* 0x004fea000383ffff */
.L_x_2084:
[----:B------:R-:W-:Y:S06]  /*8580*/  BAR.ARV 0x8, 0x200 ;  /* 0x0208000000007b1d */ /* 0x000fec0000002000 */
[----:B------:R-:W-:Y:S05]  /*8590*/  @!P0 BRA `(.L_x_2096) ;  /* 0x0000000000048947 */ /* 0x000fea0003800000 */
[----:B------:R-:W-:Y:S01]  /*85a0*/  BPT.TRAP 0x1 ;  /* 0x000000040000795c */ /* 0x000fe20000300000 */
.L_x_2096:
[----:B------:R-:W-:Y:S01]  /*85b0*/  ULEA UR4, UR38, UR40, 0x3 ;  /* 0x0000002826047291 */ /* 0x000fe2000f8e183f */
[----:B------:R-:W-:-:S08]  /*85c0*/  SHF.L.U32 R7, R2, 0x1f, RZ ;  /* 0x0000001f02077819 */ /* 0x000fd000000006ff */
[----:B------:R0:W1:Y:S01]  /*85d0*/  SYNCS.PHASECHK.TRANS64.TRYWAIT P1, [UR4+0x2d850], R7 ;  /* 0x02d85007ff0075a7 */ /* 0x0000620008020144 */
[----:B------:R-:W-:Y:S05]  /*85e0*/  @!P0 BRA `(.L_x_2097) ;  /* 0x0000000000048947 */ /* 0x000fea0003800000 */
[----:B------:R-:W-:Y:S01]  /*85f0*/  BPT.TRAP 0x1 ;  /* 0x000000040000795c */ /* 0x000fe20000300000 */
.L_x_2097:
[----:B-1----:R-:W-:Y:S05]  /*8600*/  @P1 BRA `(.L_x_2098) ;  /* 0x0000000000081947 */ /* 0x002fea0003800000 */
[----:B------:R-:W1:Y:S02]  /*8610*/  SYNCS.PHASECHK.TRANS64.TRYWAIT P1, [UR4+0x2d850], R7 ;  /* 0x02d85007ff0075a7 */ /* 0x000e640008020144 */
[----:B-1----:R-:W-:Y:S05]  /*8620*/  @!P1 BRA `(.L_x_2099) ;  /* 0x0000007c00a09947 */ /* 0x002fea0003800000 */
.L_x_2098:
[----:B------:R-:W-:Y:S01]  /*8630*/  UIADD3 UR40, UR40, 0x400, URZ ;  /* 0x0000040028287890 */ /* 0x000fe2000fffe03f */
[----:B------:R-:W-:Y:S01]  /*8640*/  WARPGROUP.ARRIVE ;  /* 0x00000000000079c5 */ /* 0x000fe20000000000 */
[----:B------:R-:W-:Y:S01]  /*8650*/  ULOP3.LUT UR39, UR39, 0x10000, URZ, 0xfc, !UPT ;  /* 0x0001000027277892 */ /* 0x000fe2000f8efc3f */
[----:B01----:R-:W0:Y:S01]  /*8660*/  SHFL.BFLY PT, R7, R4, 0x2, 0x1f ;  /* 0x0c401f0004077f89 */ /* 0x003e2200000e0000 */
[----:B------:R-:W-:Y:S01]  /*8670*/  USHF.R.U32.HI UR40, URZ, 0x4, UR40 ;  /* 0x000000043f287899 */ /* 0x000fe20008011628 */
[----:B------:R-:W-:Y:S01]  /*8680*/  IMAD.MOV.U32 R32, RZ, RZ, -0x800000 ;  /* 0xff800000ff207424 */ /* 0x000fe200078e00ff */
[----:B------:R-:W-:Y:S01]  /*8690*/  UMOV UR9, 0x40000040 ;  /* 0x4000004000097882 */ /* 0x000fe20000000000 */
[----:B------:R-:W-:Y:S01]  /*86a0*/  UMOV UR11, 0x80000020 ;  /* 0x80000020000b7882 */ /* 0x000fe20000000000 */
[----:B------:R-:W-:Y:S01]  /*86b0*/  ULOP3.LUT UR40, UR40, 0x3fff, URZ, 0xc0, !UPT ;  /* 0x00003fff28287892 */ /* 0x000fe2000f8ec03f */
[----:B------:R-:W1:Y:S01]  /*86c0*/  SHFL.BFLY PT, R8, R3, 0x2, 0x1f ;  /* 0x0c401f0003087f89 */ /* 0x000e6200000e0000 */
[----:B------:R-:W-:-:S02]  /*86d0*/  UMOV UR8, UR39 ;  /* 0x0000002700087c82 */ /* 0x000fc40008000000 */
[----:B------:R-:W-:-:S04]  /*86e0*/  ULOP3.LUT UR5, UR40, 0x2000000, URZ, 0xfc, !UPT ;  /* 0x0200000028057892 */ /* 0x000fc8000f8efc3f */
[----:B------:R-:W-:-:S07]  /*86f0*/  UIMAD UR5, UR38, 0x600, UR5 ;  /* 0x00000600260578a4 */ /* 0x000fce000f8e0205 */
[----:B------:R-:W-:Y:S02]  /*8700*/  UMOV UR10, UR5 ;  /* 0x00000005000a7c82 */ /* 0x000fe40008000000 */
[----:B------:R-:W-:Y:S01]  /*8710*/  HGMMA.64x96x16.F32.BF16 R88, gdesc[UR8].tnspB, R88, gsb0 ;  /* 0x41600000085879f0 */ /* 0x000fe20008001858 */
[----:B------:R-:W-:Y:S01]  /*8720*/  UIADD3 UR8, UR39, 0x2, URZ ;  /* 0x0000000227087890 */ /* 0x000fe2000fffe03f */
[----:B0-----:R-:W-:Y:S01]  /*8730*/  FADD.FTZ R7, R7, R4 ;  /* 0x0000000407077221 */ /* 0x001fe20000010000 */
[----:B------:R-:W-:Y:S01]  /*8740*/  UIADD3 UR10, UR5, 0x40, URZ ;  /* 0x00000040050a7890 */ /* 0x000fe2000fffe03f */
[----:B------:R-:W-:Y:S01]  /*8750*/  IMAD.MOV.U32 R4, RZ, RZ, RZ ;  /* 0x000000ffff047224 */ /* 0x000fe200078e00ff */
[----:B------:R-:W-:Y:S01]  /*8760*/  UMOV UR9, 0x40000040 ;  /* 0x4000004000097882 */ /* 0x000fe20000000000 */
[----:B------:R-:W-:Y:S01]  /*8770*/  UMOV UR11, 0x80000020 ;  /* 0x80000020000b7882 */ /* 0x000fe20000000000 */
[----:B-1----:R-:W-:Y:S01]  /*8780*/  FADD.FTZ R9, R8, R3 ;  /* 0x0000000308097221 */ /* 0x002fe20000010000 */
[----:B------:R-:W-:Y:S01]  /*8790*/  IMAD.MOV.U32 R3, RZ, RZ, -0x800000 ;  /* 0xff800000ff037424 */ /* 0x000fe200078e00ff */
[----:B------:R-:W0:Y:S04]  /*87a0*/  SHFL.BFLY PT, R8, R7, 0x1, 0x1f ;  /* 0x0c201f0007087f89 */ /* 0x000e2800000e0000 */
[----:B------:R-:W1:Y:S01]  /*87b0*/  SHFL.BFLY PT, R10, R9, 0x1, 0x1f ;  /* 0x0c201f00090a7f89 */ /* 0x000e6200000e0000 */
[----:B0-----:R-:W-:Y:S01]  /*87c0*/  FADD.FTZ R12, R7, R8 ;  /* 0x00000008070c7221 */ /* 0x001fe20000010000 */
[----:B-1----:R-:W-:-:S04]  /*87d0*/  FADD.FTZ R13, R9, R10 ;  /* 0x0000000a090d7221 */ /* 0x002fc80000010000 */
[----:B------:R-:W-:Y:S01]  /*87e0*/  FSETP.NE.FTZ.AND P1, PT, R12, RZ, PT ;  /* 0x000000ff0c00720b */ /* 0x000fe20003f35000 */
[----:B------:R-:W-:Y:S01]  /*87f0*/  IMAD.MOV.U32 R10, RZ, RZ, RZ ;  /* 0x000000ffff0a7224 */ /* 0x000fe200078e00ff */
[----:B------:R-:W-:-:S11]  /*8800*/  FSETP.NE.FTZ.AND P2, PT, R13, RZ, PT ;  /* 0x000000ff0d00720b */ /* 0x000fd60003f55000 */
[----:B------:R-:W0:Y:S01]  /*8810*/  @P1 MUFU.LG2 R8, R12 ;  /* 0x0000000c00081308 */ /* 0x000e220000000c00 */
[C---:B------:R-:W-:Y:S01]  /*8820*/  @P1 FMUL.FTZ R7, R0.reuse, 0.69314718246459960938 ;  /* 0x3f31721800071820 */ /* 0x040fe20000410000 */
        /* <DEDUP_REMOVED lines=56> */
.L_x_2100:
        /* <DEDUP_REMOVED lines=58> */
.L_x_2064:
        /* <DEDUP_REMOVED lines=9> */
[----:B------:R-:W-:Y:S01]  /*8fe0*/  BAR.SYNC.DEFER_BLOCKING 0x1, 0x180 ;  /* 0x0046000000007b1d */ /* 0x000fe20000010000 */
[----:B------:R-:W-:Y:S02]  /*8ff0*/  F2FP.BF16.F32.PACK_AB R6, R93, R6 ;  /* 0x000000065d06723e */ /* 0x000fe400000010ff */
[----:B------:R-:W-:-:S02]  /*9000*/  F2FP.BF16.F32.PACK_AB R7, R7, R94 ;  /* 0x0000005e0707723e */ /* 0x000fc400000010ff */
[----:B------:R-:W-:Y:S02]  /*9010*/  F2FP.BF16.F32.PACK_AB R14, R109, R14 ;  /* 0x0000000e6d0e723e */ /* 0x000fe400000010ff */
[----:B------:R-:W-:Y:S01]  /*9020*/  F2FP.BF16.F32.PACK_AB R15, R15, R110 ;  /* 0x0000006e0f0f723e */ /* 0x000fe200000010ff */
[----:B------:R-:W-:Y:S01]  /*9030*/  UMOV UR4, UR40 ;  /* 0x0000002800047c82 */ /* 0x000fe20008000000 */
[----:B-1----:R-:W-:Y:S01]  /*9040*/  UMOV UR5, UR6 ;  /* 0x0000000600057c82 */ /* 0x002fe20008000000 */
[----:B------:R-:W-:Y:S02]  /*9050*/  IMAD.U32 R20, RZ, RZ, UR4 ;  /* 0x00000004ff147e24 */ /* 0x000fe4000f8e00ff */
        /* <DEDUP_REMOVED lines=10> */
[--C-:B------:R-:W-:Y:S01]  /*9100*/  IMAD.X R13, RZ, RZ, R5.reuse, P3 ;  /* 0x000000ffff0d7224 */ /* 0x100fe200018e0605 */
[----:B------:R-:W-:Y:S01]  /*9110*/  IADD3 R41, P0, R4, 0x6020, RZ ;  /* 0x0000602004297810 */ /* 0x000fe20007f1e0ff */
[--C-:B------:R-:W-:Y:S01]  /*9120*/  IMAD.X R9, RZ, RZ, R5.reuse, P2 ;  /* 0x000000ffff097224 */ /* 0x100fe200010e0605 */
[----:B------:R-:W-:Y:S01]  /*9130*/  LOP3.LUT R4, R25, R4, RZ, 0x3c, !PT ;  /* 0x0000000419047212 */ /* 0x000fe200078e3cff */
[--C-:B------:R-:W-:Y:S01]  /*9140*/  IMAD.X R25, RZ, RZ, R5.reuse, P1 ;  /* 0x000000ffff197224 */ /* 0x100fe200008e0605 */
[----:B------:R-:W-:Y:S01]  /*9150*/  LOP3.LUT R8, R33, 0x180, RZ, 0xc0, !PT ;  /* 0x0000018021087812 */ /* 0x000fe200078ec0ff */
[----:B------:R-:W-:Y:S01]  /*9160*/  IMAD.X R27, RZ, RZ, R5, P0 ;  /* 0x000000ffff1b7224 */ /* 0x000fe200000e0605 */
[----:B0-----:R-:W-:-:S02]  /*9170*/  MOV R28, R4 ;  /* 0x00000004001c7202 */ /* 0x001fc40000000f00 */
[----:B------:R-:W-:Y:S02]  /*9180*/  LOP3.LUT R12, R35, 0x180, RZ, 0xc0, !PT ;  /* 0x00000180230c7812 */ /* 0x000fe400078ec0ff */
[----:B------:R-:W-:Y:S02]  /*9190*/  F2FP.BF16.F32.PACK_AB R4, R89, R0 ;  /* 0x000000005904723e */ /* 0x000fe400000010ff */
[----:B------:R-:W-:Y:S02]  /*91a0*/  LOP3.LUT R0, R37, 0x180, RZ, 0xc0, !PT ;  /* 0x0000018025007812 */ /* 0x000fe400078ec0ff */
[----:B------:R-:W-:Y:S02]  /*91b0*/  SHF.R.U64 R8, R8, 0x3, RZ ;  /* 0x0000000308087819 */ /* 0x000fe400000012ff */
[----:B------:R-:W-:Y:S02]  /*91c0*/  SHF.R.U64 R12, R12, 0x3, RZ ;  /* 0x000000030c0c7819 */ /* 0x000fe400000012ff */
[----:B------:R-:W-:-:S02]  /*91d0*/  SHF.R.U64 R0, R0, 0x3, RZ ;  /* 0x0000000300007819 */ /* 0x000fc400000012ff */
[----:B------:R-:W-:Y:S02]  /*91e0*/  LOP3.LUT R24, R39, 0x180, RZ, 0xc0, !PT ;  /* 0x0000018027187812 */ /* 0x000fe400078ec0ff */
[----:B------:R-:W-:Y:S02]  /*91f0*/  LOP3.LUT R26, R41, 0x180, RZ, 0xc0, !PT ;  /* 0x00000180291a7812 */ /* 0x000fe400078ec0ff */
[----:B------:R-:W-:Y:S02]  /*9200*/  LOP3.LUT R10, R8, R33, RZ, 0x3c, !PT ;  /* 0x00000021080a7212 */ /* 0x000fe400078e3cff */
[----:B------:R-:W-:Y:S02]  /*9210*/  LOP3.LUT R12, R12, R35, RZ, 0x3c, !PT ;  /* 0x000000230c0c7212 */ /* 0x000fe400078e3cff */
[----:B------:R-:W-:Y:S01]  /*9220*/  LOP3.LUT R8, R0, R37, RZ, 0x3c, !PT ;  /* 0x0000002500087212 */ /* 0x000fe200078e3cff */
[----:B------:R-:W0:Y:S01]  /*9230*/  LDC.64 R34, c[0x0][0xc00] ;  /* 0x00030000ff227b82 */ /* 0x000e220000000a00 */
[----:B------:R-:W-:-:S02]  /*9240*/  SHF.R.U64 R24, R24, 0x3, RZ ;  /* 0x0000000318187819 */ /* 0x000fc400000012ff */
[----:B------:R-:W-:Y:S02]  /*9250*/  SHF.R.U64 R26, R26, 0x3, RZ ;  /* 0x000000031a1a7819 */ /* 0x000fe400000012ff */
[----:B------:R-:W-:Y:S02]  /*9260*/  F2FP.BF16.F32.PACK_AB R5, R91, R90 ;  /* 0x0000005a5b05723e */ /* 0x000fe400000010ff */
[----:B------:R-:W-:Y:S02]  /*9270*/  MOV R33, R10 ;  /* 0x0000000a00217202 */ /* 0x000fe40000000f00 */
[----:B------:R-:W-:Y:S01]  /*9280*/  MOV R37, R8 ;  /* 0x0000000800257202 */ /* 0x000fe20000000f00 */
[----:B------:R1:W-:Y:S01]  /*9290*/  STSM.16.M88.4 [R28], R4 ;  /* 0x000000041c007844 */ /* 0x0003e20000000200 */
[----:B------:R-:W-:Y:S01]  /*92a0*/  LOP3.LUT R24, R24, R39, RZ, 0x3c, !PT ;  /* 0x0000002718187212 */ /* 0x000fe200078e3cff */
[----:B------:R-:W-:Y:S01]  /*92b0*/  IMAD.SHL.U32 R39, R141, 0x4, RZ ;  /* 0x000000048d277824 */ /* 0x000fe200078e00ff */
[----:B------:R-:W-:-:S02]  /*92c0*/  LOP3.LUT R26, R26, R41, RZ, 0x3c, !PT ;  /* 0x000000291a1a7212 */ /* 0x000fc400078e3cff */
[----:B------:R-:W-:Y:S02]  /*92d0*/  F2FP.BF16.F32.PACK_AB R8, R97, R96 ;  /* 0x000000606108723e */ /* 0x000fe400000010ff */
[----:B------:R-:W-:Y:S02]  /*92e0*/  F2FP.BF16.F32.PACK_AB R9, R99, R98 ;  /* 0x000000626309723e */ /* 0x000fe400000010ff */
[----:B------:R-:W-:Y:S02]  /*92f0*/  F2FP.BF16.F32.PACK_AB R10, R101, R100 ;  /* 0x00000064650a723e */ /* 0x000fe400000010ff */
[----:B------:R-:W-:Y:S02]  /*9300*/  F2FP.BF16.F32.PACK_AB R11, R103, R102 ;  /* 0x00000066670b723e */ /* 0x000fe400000010ff */
[----:B------:R-:W-:Y:S02]  /*9310*/  MOV R0, R12 ;  /* 0x0000000c00007202 */ /* 0x000fe40000000f00 */
[----:B------:R-:W-:Y:S01]  /*9320*/  F2FP.BF16.F32.PACK_AB R12, R105, R104 ;  /* 0x00000068690c723e */ /* 0x000fe200000010ff */
[----:B------:R2:W-:Y:S01]  /*9330*/  STSM.16.M88.4 [R33], R8 ;  /* 0x0000000821007844 */ /* 0x0005e20000000200 */
[----:B------:R-:W-:-:S02]  /*9340*/  F2FP.BF16.F32.PACK_AB R13, R107, R106 ;  /* 0x0000006a6b0d723e */ /* 0x000fc400000010ff */
[----:B------:R-:W-:Y:S02]  /*9350*/  MOV R36, R24 ;  /* 0x0000001800247202 */ /* 0x000fe40000000f00 */
[----:B-1----:R-:W-:Y:S01]  /*9360*/  MOV R28, R26 ;  /* 0x0000001a001c7202 */ /* 0x002fe20000000f00 */
[----:B------:R1:W-:Y:S01]  /*9370*/  STSM.16.M88.4 [R0], R12 ;  /* 0x0000000c00007844 */ /* 0x0003e20000000200 */
[----:B------:R-:W-:Y:S02]  /*9380*/  F2FP.BF16.F32.PACK_AB R4, R113, R112 ;  /* 0x000000707104723e */ /* 0x000fe400000010ff */
[----:B------:R-:W-:Y:S02]  /*9390*/  F2FP.BF16.F32.PACK_AB R5, R115, R114 ;  /* 0x000000727305723e */ /* 0x000fe400000010ff */
[----:B------:R-:W-:Y:S02]  /*93a0*/  F2FP.BF16.F32.PACK_AB R6, R117, R116 ;  /* 0x000000747506723e */ /* 0x000fe400000010ff */
[----:B------:R-:W-:-:S02]  /*93b0*/  F2FP.BF16.F32.PACK_AB R7, R119, R118 ;  /* 0x000000767707723e */ /* 0x000fc400000010ff */
[----:B------:R-:W-:Y:S01]  /*93c0*/  F2FP.BF16.F32.PACK_AB R24, R121, R120 ;  /* 0x000000787918723e */ /* 0x000fe200000010ff */
[----:B--2---:R-:W-:Y:S01]  /*93d0*/  IMAD.MOV.U32 R33, RZ, RZ, RZ ;  /* 0x000000ffff217224 */ /* 0x004fe200078e00ff */
[----:B------:R-:W-:Y:S01]  /*93e0*/  F2FP.BF16.F32.PACK_AB R25, R123, R122 ;  /* 0x0000007a7b19723e */ /* 0x000fe200000010ff */
[----:B------:R2:W-:Y:S01]  /*93f0*/  STSM.16.M88.4 [R37], R4 ;  /* 0x0000000425007844 */ /* 0x0005e20000000200 */
[----:B------:R-:W-:Y:S02]  /*9400*/  F2FP.BF16.F32.PACK_AB R26, R125, R124 ;  /* 0x0000007c7d1a723e */ /* 0x000fe400000010ff */
[----:B------:R-:W-:Y:S01]  /*9410*/  F2FP.BF16.F32.PACK_AB R27, R127, R126 ;  /* 0x0000007e7f1b723e */ /* 0x000fe200000010ff */
[----:B-1----:R-:W1:Y:S01]  /*9420*/  LDC R0, c[0x0][0xbe8] ;  /* 0x0002fa00ff007b82 */ /* 0x002e620000000800 */
[----:B------:R-:W-:Y:S02]  /*9430*/  F2FP.BF16.F32.PACK_AB R8, R129, R128 ;  /* 0x000000808108723e */ /* 0x000fe400000010ff */
[----:B------:R-:W-:Y:S01]  /*9440*/  F2FP.BF16.F32.PACK_AB R9, R131, R130 ;  /* 0x000000828309723e */ /* 0x000fe200000010ff */
[----:B------:R3:W-:Y:S01]  /*9450*/  STSM.16.M88.4 [R36], R24 ;  /* 0x0000001824007844 */ /* 0x0007e20000000200 */
[----:B------:R-:W-:-:S02]  /*9460*/  F2FP.BF16.F32.PACK_AB R10, R133, R132 ;  /* 0x00000084850a723e */ /* 0x000fc400000010ff */
[----:B------:R-:W-:Y:S02]  /*9470*/  F2FP.BF16.F32.PACK_AB R11, R135, R134 ;  /* 0x00000086870b723e */ /* 0x000fe400000010ff */
[----:B------:R-:W-:Y:S02]  /*9480*/  ISETP.NE.U32.AND P2, PT, RZ, UR4, PT ;  /* 0x00000004ff007c0c */ /* 0x000fe4000bf45070 */
[----:B0-----:R-:W-:Y:S01]  /*9490*/  ISETP.NE.U32.AND P0, PT, R34, RZ, PT ;  /* 0x000000ff2200720c */ /* 0x001fe20003f05070 */
[----:B------:R3:W-:Y:S01]  /*94a0*/  STSM.16.M88.4 [R28], R8 ;  /* 0x000000081c007844 */ /* 0x0007e20000000200 */
[----:B------:R-:W-:Y:S01]  /*94b0*/  BAR.SYNC.DEFER_BLOCKING 0x1, 0x180 ;  /* 0x0046000000007b1d */ /* 0x000fe20000010000 */
[----:B------:R-:W-:Y:S02]  /*94c0*/  ISETP.NE.AND.EX P2, PT, RZ, UR5, PT, P2 ;  /* 0x00000005ff007c0c */ /* 0x000fe4000bf45320 */
[----:B------:R-:W-:Y:S02]  /*94d0*/  ISETP.NE.AND.EX P0, PT, R35, RZ, PT, P0 ;  /* 0x000000ff2300720c */ /* 0x000fe40003f05300 */
[----:B------:R-:W-:-:S02]  /*94e0*/  SHF.L.U64.HI R12, R141, 0x2, R145 ;  /* 0x000000028d0c7819 */ /* 0x000fc40000010291 */
[----:B------:R-:W-:-:S05]  /*94f0*/  IADD3 R34, P1, R39, R34, RZ ;  /* 0x0000002227227210 */ /* 0x000fca0007f3e0ff */
[C---:B------:R-:W-:Y:S02]  /*9500*/  IMAD.X R35, R12.reuse, 0x1, R35, P1 ;  /* 0x000000010c237824 */ /* 0x040fe400008e0623 */
[----:B--2---:R-:W-:Y:S01]  /*9510*/  @P2 IADD3 R4, P3, R39, UR4, RZ ;  /* 0x0000000427042c10 */ /* 0x004fe2000ff7e0ff */
[----:B------:R-:W-:Y:S02]  /*9520*/  ULDC UR4, c[0x0][0xa88] ;  /* 0x0002a20000047ab9 */ /* 0x000fe40000000800 */
[----:B------:R-:W-:Y:S01]  /*9530*/  IMAD.U32 R7, RZ, RZ, UR4 ;  /* 0x00000004ff077e24 */ /* 0x000fe2000f8e00ff */
[----:B------:R-:W-:Y:S01]  /*9540*/  @P2 IADD3.X R5, R12, UR5, RZ, P3, !PT ;  /* 0x000000050c052c10 */ /* 0x000fe20009ffe4ff */
[----:B------:R3:W5:Y:S01]  /*9550*/  @P0 LDG.E R33, desc[UR36][R34.64] ;  /* 0x0000002422210981 */ /* 0x000762000c1e1900 */
[----:B-1----:R-:W-:Y:S01]  /*9560*/  ISETP.NE.AND P1, PT, R0, 0x1, PT ;  /* 0x000000010000780c */ /* 0x002fe20003f25270 */
[----:B------:R-:W-:Y:S02]  /*9570*/  IMAD.IADD R15, R140, 0x1, R136 ;  /* 0x000000018c0f7824 */ /* 0x000fe400078e0288 */
[----:B------:R3:W5:Y:S10]  /*9580*/  @P2 LDG.E R7, desc[UR36][R4.64] ;  /* 0x0000002404072981 */ /* 0x000774000c1e1900 */
[----:B------:R-:W0:Y:S08]  /*9590*/  @P1 LDC R6, c[0x0][0xbec] ;  /* 0x0002fb00ff061b82 */ /* 0x000e300000000800 */
[----:B------:R-:W1:Y:S01]  /*95a0*/  @P1 LDC R13, c[0x0][0xbf0] ;  /* 0x0002fc00ff0d1b82 */ /* 0x000e620000000800 */
[----:B---3--:R-:W-:Y:S05]  /*95b0*/  @P2 BRA `(.L_x_2103) ;  /* 0x0000000000102947 */ /* 0x008fea0003800000 */
[----:B------:R-:W-:Y:S05]  /*95c0*/  @!P0 BRA `(.L_x_2103) ;  /* 0x00000000000c8947 */ /* 0x000fea0003800000 */
[----:B------:R-:W2:Y:S04]  /*95d0*/  LDG.E R4, desc[UR36][R34.64] ;  /* 0x0000002422047981 */ /* 0x000ea8000c1e1900 */
[----:B-----5:R-:W2:Y:S02]  /*95e0*/  LDG.E R7, desc[UR36][R34.64+0x4] ;  /* 0x0000042422077981 */ /* 0x020ea4000c1e1900 */
[----:B--2---:R-:W-:-:S07]  /*95f0*/  IMAD.IADD R7, R7, 0x1, -R4 ;  /* 0x0000000107077824 */ /* 0x004fce00078e0a04 */
.L_x_2103:
[----:B------:R-:W-:Y:S01]  /*9600*/  SHF.R.S32.HI R48, RZ, 0x1f, R143 ;  /* 0x0000001fff307819 */ /* 0x000fe2000001148f */
[----:B0-----:R-:W-:Y:S01]  /*9610*/  @P1 IMAD.HI.U32 R4, R15, R6, RZ ;  /* 0x000000060f041227 */ /* 0x001fe200078e00ff */
[----:B------:R-:W-:Y:S01]  /*9620*/  ULDC.64 UR4, c[0x0][0xb90] ;  /* 0x0002e40000047ab9 */ /* 0x000fe20000000a00 */
[--C-:B-----5:R-:W-:Y:S01]  /*9630*/  SHF.R.S32.HI R35, RZ, 0x1f, R33.reuse ;  /* 0x0000001fff237819 */ /* 0x120fe20000011421 */
[----:B------:R-:W0:Y:S01]  /*9640*/  @P1 LDC R51, c[0x0][0xbec] ;  /* 0x0002fb00ff331b82 */ /* 0x000e220000000800 */
[----:B------:R-:W-:Y:S01]  /*9650*/  IMAD R6, R48, UR4, RZ ;  /* 0x0000000430067c24 */ /* 0x000fe2000f8e02ff */
[----:B------:R-:W-:Y:S01]  /*9660*/  SEL R145, R145, RZ, !P0 ;  /* 0x000000ff91917207 */ /* 0x000fe20004000000 */
[----:B------:R-:W-:Y:S01]  /*9670*/  IMAD.MOV.U32 R34, RZ, RZ, R33 ;  /* 0x000000ffff227224 */ /* 0x000fe200078e0021 */
[----:B------:R-:W-:Y:S01]  /*9680*/  SEL R141, R141, RZ, !P0 ;  /* 0x000000ff8d8d7207 */ /* 0x000fe20004000000 */
[----:B------:R-:W-:Y:S01]  /*9690*/  IMAD.MOV.U32 R9, RZ, RZ, R15 ;  /* 0x000000ffff097224 */ /* 0x000fe200078e000f */
[----:B-1----:R-:W-:Y:S01]  /*96a0*/  @P1 SHF.R.U32.HI R9, RZ, R13, R4 ;  /* 0x0000000dff091219 */ /* 0x002fe20000011604 */
[----:B------:R-:W-:Y:S01]  /*96b0*/  IMAD R11, R148, 0x20, R142 ;  /* 0x00000020940b7824 */ /* 0x000fe200078e028e */
[----:B------:R-:W-:Y:S01]  /*96c0*/  ULDC.64 UR6, c[0x0][0xa80] ;  /* 0x0002a00000067ab9 */ /* 0x000fe20000000a00 */
[----:B------:R-:W-:-:S02]  /*96d0*/  IMAD R13, R143, UR5, R6 ;  /* 0x000000058f0d7c24 */ /* 0x000fc4000f8e0206 */
        /* <DEDUP_REMOVED lines=8> */
[C---:B------:R-:W-:Y:S01]  /*9760*/  IADD3 R15, P2, R20.reuse, 0x1800, RZ ;  /* 0x00001800140f7810 */ /* 0x040fe20007f5e0ff */
[----:B------:R-:W-:Y:S01]  /*9770*/  IMAD R6, R145, UR4, RZ ;  /* 0x0000000491067c24 */ /* 0x000fe2000f8e02ff */
[----:B------:R-:W-:Y:S01]  /*9780*/  IADD3 R37, P4, R20, 0x6000, RZ ;  /* 0x0000600014257810 */ /* 0x000fe20007f9e0ff */
[----:B------:R-:W-:Y:S01]  /*9790*/  IMAD.WIDE.U32 R4, R141, UR4, R4 ;  /* 0x000000048d047c25 */ /* 0x000fe2000f8e0004 */
[----:B------:R-:W-:Y:S02]  /*97a0*/  LOP3.LUT R8, R15, 0x180, RZ, 0xc0, !PT ;  /* 0x000001800f087812 */ /* 0x000fe400078ec0ff */
[----:B------:R-:W-:Y:S01]  /*97b0*/  LOP3.LUT R24, R25, 0x180, RZ, 0xc0, !PT ;  /* 0x0000018019187812 */ /* 0x000fe200078ec0ff */
[----:B------:R-:W-:Y:S01]  /*97c0*/  IMAD R10, R141, UR5, R6 ;  /* 0x000000058d0a7c24 */ /* 0x000fe2000f8e0206 */
[----:B------:R-:W-:Y:S01]  /*97d0*/  SHF.R.S32.HI R6, RZ, 0x1f, R11 ;  /* 0x0000001fff067819 */ /* 0x000fe2000001140b */
[----:B------:R-:W-:Y:S01]  /*97e0*/  ULDC.64 UR4, c[0x0][0xb88] ;  /* 0x0002e20000047ab9 */ /* 0x000fe20000000a00 */
[----:B------:R-:W-:Y:S01]  /*97f0*/  IADD3 R4, P0, R9, R4, RZ ;  /* 0x0000000409047210 */ /* 0x000fe20007f1e0ff */
[----:B------:R-:W-:Y:S01]  /*9800*/  IMAD.IADD R14, R152, 0x1, R136 ;  /* 0x00000001980e7824 */ /* 0x000fe200078e0288 */
[----:B------:R-:W-:Y:S01]  /*9810*/  SHF.R.U64 R8, R8, 0x3, RZ ;  /* 0x0000000308087819 */ /* 0x000fe200000012ff */
[----:B------:R-:W-:Y:S01]  /*9820*/  IMAD R12, R6, UR4, RZ ;  /* 0x00000004060c7c24 */ /* 0x000fe2000f8e02ff */
[----:B------:R-:W-:Y:S01]  /*9830*/  IADD3.X R5, R13, R5, R10, P0, !PT ;  /* 0x000000050d057210 */ /* 0x000fe200007fe40a */
[----:B------:R-:W-:Y:S01]  /*9840*/  IMAD R49, R7, R0, RZ ;  /* 0x0000000007317224 */ /* 0x000fe200078e02ff */
[----:B------:R-:W-:Y:S01]  /*9850*/  LOP3.LUT R6, R8, R15, RZ, 0x3c, !PT ;  /* 0x0000000f08067212 */ /* 0x000fe200078e3cff */
[C---:B------:R-:W-:Y:S01]  /*9860*/  IMAD R9, R11.reuse, UR5, R12 ;  /* 0x000000050b097c24 */ /* 0x040fe2000f8e020c */
[----:B------:R-:W-:Y:S01]  /*9870*/  IADD3 R13, P5, R20, 0x4800, RZ ;  /* 0x00004800140d7810 */ /* 0x000fe20007fbe0ff */
[----:B------:R-:W-:Y:S01]  /*9880*/  IMAD.WIDE.U32 R4, R11, UR4, R4 ;  /* 0x000000040b047c25 */ /* 0x000fe2000f8e0004 */
[----:B------:R-:W-:Y:S01]  /*9890*/  ULDC.64 UR4, c[0x0][0xb50] ;  /* 0x0002d40000047ab9 */ /* 0x000fe20000000a00 */
[----:B------:R-:W-:-:S02]  /*98a0*/  LOP3.LUT R36, R37, 0x180, RZ, 0xc0, !PT ;  /* 0x0000018025247812 */ /* 0x000fc400078ec0ff */
[----:B------:R-:W-:Y:S01]  /*98b0*/  IMAD.IADD R5, R5, 0x1, R9 ;  /* 0x0000000105057824 */ /* 0x000fe200078e0209 */
[----:B------:R-:W-:Y:S01]  /*98c0*/  LEA R8, P0, R4, UR4, 0x2 ;  /* 0x0000000404087c11 */ /* 0x000fe2000f8010ff */
[----:B------:R-:W-:Y:S01]  /*98d0*/  IMAD.X R7, RZ, RZ, R21, P2 ;  /* 0x000000ffff077224 */ /* 0x000fe200010e0615 */
[----:B------:R-:W-:Y:S02]  /*98e0*/  LOP3.LUT R9, R20, 0x180, RZ, 0xc0, !PT ;  /* 0x0000018014097812 */ /* 0x000fe400078ec0ff */
[----:B------:R-:W-:Y:S01]  /*98f0*/  LEA.HI.X R10, R4, UR5, R5, 0x2, P0 ;  /* 0x00000005040a7c11 */ /* 0x000fe200080f1405 */
[----:B------:R-:W-:Y:S01]  /*9900*/  SHFL.IDX PT, R44, R8, RZ, 0x1c1f ;  /* 0x001c1fff082c7589 */ /* 0x000fe200000e0000 */
[----:B------:R-:W-:Y:S01]  /*9910*/  LOP3.LUT P0, RZ, R150, 0x3, RZ, 0xc0, !PT ;  /* 0x0000000396ff7812 */ /* 0x000fe2000780c0ff */
[C---:B------:R-:W-:Y:S01]  /*9920*/  VIADD R4, R14.reuse, 0x8 ;  /* 0x000000080e047836 */ /* 0x040fe20000000000 */
[----:B------:R-:W-:Y:S01]  /*9930*/  ULDC.64 UR4, c[0x0][0xaa0] ;  /* 0x0002a80000047ab9 */ /* 0x000fe20000000a00 */
[----:B------:R-:W1:Y:S01]  /*9940*/  SHFL.IDX PT, R45, R10, RZ, 0x1c1f ;  /* 0x001c1fff0a2d7589 */ /* 0x000e6200000e0000 */
[----:B------:R-:W-:-:S02]  /*9950*/  ISETP.GE.OR P2, PT, R14, R49, P0 ;  /* 0x000000310e00720c */ /* 0x000fc40000746670 */
[----:B------:R-:W-:Y:S01]  /*9960*/  ISETP.GE.OR P0, PT, R4, R49, P0 ;  /* 0x000000310400720c */ /* 0x000fe20000706670 */
[----:B------:R-:W-:Y:S01]  /*9970*/  SHFL.IDX PT, R46, R8, 0x1, 0x1c1f ;  /* 0x003c1f00082e7f89 */ /* 0x000fe200000e0000 */
[----:B------:R-:W-:Y:S02]  /*9980*/  LOP3.LUT R12, R13, 0x180, RZ, 0xc0, !PT ;  /* 0x000001800d0c7812 */ /* 0x000fe400078ec0ff */
[----:B------:R-:W-:Y:S01]  /*9990*/  SHF.R.U64 R9, R9, 0x3, RZ ;  /* 0x0000000309097819 */ /* 0x000fe200000012ff */
[----:B------:R-:W2:Y:S01]  /*99a0*/  SHFL.IDX PT, R47, R10, 0x1, 0x1c1f ;  /* 0x003c1f000a2f7f89 */ /* 0x000ea200000e0000 */
[----:B------:R-:W-:Y:S01]  /*99b0*/  IMAD R28, R35, UR4, RZ ;  /* 0x00000004231c7c24 */ /* 0x000fe2000f8e02ff */
[----:B------:R-:W-:Y:S02]  /*99c0*/  IADD3 R5, P3, R20, 0x7800, RZ ;  /* 0x0000780014057810 */ /* 0x000fe40007f7e0ff */
[----:B------:R-:W-:Y:S01]  /*99d0*/  SHF.R.U64 R24, R24, 0x3, RZ ;  /* 0x0000000318187819 */ /* 0x000fe200000012ff */
[----:B------:R-:W-:Y:S01]  /*99e0*/  IMAD R35, R33, UR5, R28 ;  /* 0x0000000521237c24 */ /* 0x000fe2000f8e021c */
[----:B------:R-:W-:Y:S01]  /*99f0*/  SHF.R.U64 R12, R12, 0x3, RZ ;  /* 0x000000030c0c7819 */ /* 0x000fe200000012ff */
[----:B------:R-:W-:Y:S01]  /*9a00*/  IMAD.X R41, RZ, RZ, R21, P3 ;  /* 0x000000ffff297224 */ /* 0x000fe200018e0615 */
[----:B------:R-:W-:-:S02]  /*9a10*/  SHF.R.U64 R36, R36, 0x3, RZ ;  /* 0x0000000324247819 */ /* 0x000fc400000012ff */
[----:B------:R-:W-:Y:S02]  /*9a20*/  LOP3.LUT R20, R9, R20, RZ, 0x3c, !PT ;  /* 0x0000001409147212 */ /* 0x000fe400078e3cff */
[----:B------:R-:W-:Y:S01]  /*9a30*/  LOP3.LUT R24, R24, R25, RZ, 0x3c, !PT ;  /* 0x0000001918187212 */ /* 0x000fe200078e3cff */
[--C-:B------:R-:W-:Y:S01]  /*9a40*/  IMAD.X R25, RZ, RZ, R21.reuse, P6 ;  /* 0x000000ffff197224 */ /* 0x100fe200030e0615 */
[----:B------:R-:W-:Y:S01]  /*9a50*/  LOP3.LUT R12, R12, R13, RZ, 0x3c, !PT ;  /* 0x0000000d0c0c7212 */ /* 0x000fe200078e3cff */
[--C-:B------:R-:W-:Y:S01]  /*9a60*/  IMAD.X R13, RZ, RZ, R21.reuse, P5 ;  /* 0x000000ffff0d7224 */ /* 0x100fe200028e0615 */
[----:B-1----:R1:W-:Y:S01]  /*9a70*/  @!P2 ST.E desc[UR36][R44.64], R3 ;  /* 0x000000032c00a985 */ /* 0x0023e2000c101924 */
[----:B------:R-:W-:Y:S01]  /*9a80*/  LOP3.LUT R36, R36, R37, RZ, 0x3c, !PT ;  /* 0x0000002524247212 */ /* 0x000fe200078e3cff */
[----:B------:R-:W-:Y:S01]  /*9a90*/  IMAD.X R37, RZ, RZ, R21, P4 ;  /* 0x000000ffff257224 */ /* 0x000fe200020e0615 */
[----:B------:R-:W-:-:S04]  /*9aa0*/  LOP3.LUT R4, R5, 0x180, RZ, 0xc0, !PT ;  /* 0x0000018005047812 */ /* 0x000fc800078ec0ff */
[----:B------:R-:W-:Y:S01]  /*9ab0*/  SHF.R.U64 R4, R4, 0x3, RZ ;  /* 0x0000000304047819 */ /* 0x000fe200000012ff */
[----:B--2---:R2:W-:Y:S03]  /*9ac0*/  @!P0 ST.E desc[UR36][R46.64], R32 ;  /* 0x000000202e008985 */ /* 0x0045e6000c101924 */
[----:B------:R-:W-:Y:S01]  /*9ad0*/  LOP3.LUT R40, R4, R5, RZ, 0x3c, !PT ;  /* 0x0000000504287212 */ /* 0x000fe200078e3cff */
[----:B-1----:R-:W1:Y:S01]  /*9ae0*/  @P1 LDC R45, c[0x0][0xbf0] ;  /* 0x0002fc00ff2d1b82 */ /* 0x002e620000000800 */
[----:B------:R-:W-:Y:S01]  /*9af0*/  IMAD R3, R147, 0x60, R148 ;  /* 0x0000006093037824 */ /* 0x000fe200078e0294 */
[----:B------:R3:W5:Y:S01]  /*9b00*/  LD.E.128 R8, desc[UR36][R20.64] ;  /* 0x0000002414087980 */ /* 0x000762000c101d00 */
[----:B--2---:R-:W-:Y:S01]  /*9b10*/  IMAD.WIDE.U32 R32, R33, UR4, RZ ;  /* 0x0000000421207c25 */ /* 0x004fe2000f8e00ff */
[----:B------:R-:W-:Y:S02]  /*9b20*/  ULDC.64 UR4, c[0x0][0xae8] ;  /* 0x0002ba0000047ab9 */ /* 0x000fe40000000a00 */
[----:B------:R-:W5:Y:S01]  /*9b30*/  LD.E.128 R4, desc[UR36][R6.64] ;  /* 0x0000002406047980 */ /* 0x000f62000c101d00 */
[----:B---3--:R-:W-:-:S02]  /*9b40*/  IMAD.IADD R21, R33, 0x1, R35 ;  /* 0x0000000121157824 */ /* 0x008fc400078e0223 */
[----:B------:R-:W-:Y:S01]  /*9b50*/  IMAD R28, R48, UR4, RZ ;  /* 0x00000004301c7c24 */ /* 0x000fe2000f8e02ff */
[----:B------:R-:W5:Y:S01]  /*9b60*/  LD.E.128 R24, desc[UR36][R24.64] ;  /* 0x0000002418187980 */ /* 0x000f62000c101d00 */
[----:B------:R-:W-:Y:S02]  /*9b70*/  IMAD.MOV.U32 R20, RZ, RZ, R32 ;  /* 0x000000ffff147224 */ /* 0x000fe400078e0020 */
[----:B------:R-:W-:Y:S01]  /*9b80*/  IMAD.IADD R34, R136, 0x1, R3 ;  /* 0x0000000188227824 */ /* 0x000fe200078e0203 */
[----:B------:R-:W5:Y:S01]  /*9b90*/  LD.E.128 R12, desc[UR36][R12.64] ;  /* 0x000000240c0c7980 */ /* 0x000f62000c101d00 */
[C---:B------:R-:W-:Y:S02]  /*9ba0*/  IMAD R3, R143.reuse, UR5, R28 ;  /* 0x000000058f037c24 */ /* 0x040fe4000f8e021c */
[----:B------:R-:W-:Y:S01]  /*9bb0*/  IMAD.WIDE.U32 R20, R143, UR4, R20 ;  /* 0x000000048f147c25 */ /* 0x000fe2000f8e0014 */
[----:B------:R-:W-:Y:S01]  /*9bc0*/  ULDC.64 UR4, c[0x0][0xaf0] ;  /* 0x0002bc0000047ab9 */ /* 0x000fe20000000a00 */
[----:B------:R-:W5:Y:S02]  /*9bd0*/  LD.E.128 R36, desc[UR36][R36.64] ;  /* 0x0000002424247980 */ /* 0x000f64000c101d00 */
[----:B0-----:R-:W-:-:S02]  /*9be0*/  @P1 IMAD.HI.U32 R28, R34, R51, RZ ;  /* 0x00000033221c1227 */ /* 0x001fc400078e00ff */
[----:B------:R-:W5:Y:S01]  /*9bf0*/  LD.E.128 R40, desc[UR36][R40.64] ;  /* 0x0000002428287980 */ /* 0x000f62000c101d00 */
[----:B------:R-:W-:Y:S01]  /*9c00*/  BSSY B1, `(.L_x_2104) ;  /* 0x0000032000017945 */ /* 0x000fe20003800000 */
[----:B------:R-:W-:Y:S02]  /*9c10*/  IMAD.IADD R21, R21, 0x1, R3 ;  /* 0x0000000115157824 */ /* 0x000fe400078e0203 */
[----:B------:R-:W-:Y:S01]  /*9c20*/  IMAD.MOV.U32 R3, RZ, RZ, R34 ;  /* 0x000000ffff037224 */ /* 0x000fe200078e0022 */
[----:B-1----:R-:W-:Y:S01]  /*9c30*/  @P1 SHF.R.U32.HI R3, RZ, R45, R28 ;  /* 0x0000002dff031219 */ /* 0x002fe2000001161c */
        /* <DEDUP_REMOVED lines=18> */
[----:B------:R-:W-:Y:S02]  /*9d60*/  ULDC.64 UR4, c[0x0][0xad8] ;  /* 0x0002b60000047ab9 */ /* 0x000fe40000000a00 */
[----:B------:R-:W-:Y:S02]  /*9d70*/  IMAD R0, R0, UR4, RZ ;  /* 0x0000000400007c24 */ /* 0x000fe4000f8e02ff */
[----:B------:R-:W-:Y:S02]  /*9d80*/  IMAD.IADD R21, R21, 0x1, R35 ;  /* 0x0000000115157824 */ /* 0x000fe400078e0223 */
[C---:B------:R-:W-:Y:S02]  /*9d90*/  IMAD R3, R33.reuse, UR5, R0 ;  /* 0x0000000521037c24 */ /* 0x040fe4000f8e0200 */
[----:B------:R-:W-:Y:S02]  /*9da0*/  IMAD.IADD R0, R148, 0x1, R136 ;  /* 0x0000000194007824 */ /* 0x000fe400078e0288 */
[----:B------:R-:W-:Y:S01]  /*9db0*/  IMAD.WIDE.U32 R20, R33, UR4, R20 ;  /* 0x0000000421147c25 */ /* 0x000fe2000f8e0014 */
[----:B------:R-:W-:-:S02]  /*9dc0*/  UIADD3 UR4, UR40, 0x2d820, URZ ;  /* 0x0002d82028047890 */ /* 0x000fc4000fffe03f */
[----:B------:R-:W-:Y:S01]  /*9dd0*/  ISETP.GE.AND P0, PT, R0, R49, PT ;  /* 0x000000310000720c */ /* 0x000fe20003f06270 */
[----:B------:R-:W-:Y:S01]  /*9de0*/  IMAD.IADD R3, R21, 0x1, R3 ;  /* 0x0000000115037824 */ /* 0x000fe200078e0203 */
[----:B------:R-:W-:Y:S01]  /*9df0*/  LEA R28, P1, R20, UR6, 0x1 ;  /* 0x00000006141c7c11 */ /* 0x000fe2000f8208ff */
[----:B------:R-:W-:-:S03]  /*9e00*/  UPRMT UR4, URZ, 0x654, UR4 ;  /* 0x000006543f047896 */ /* 0x000fc60008000004 */
[----:B------:R-:W-:Y:S01]  /*9e10*/  LEA.HI.X R3, R20, UR7, R3, 0x1, P1 ;  /* 0x0000000714037c11 */ /* 0x000fe200088f0c03 */
[----:B0-----:R0:W1:Y:S04]  /*9e20*/  SHFL.IDX PT, R32, R28, RZ, 0x1c1f ;  /* 0x001c1fff1c207589 */ /* 0x00106800000e0000 */
        /* <DEDUP_REMOVED lines=15> */
.L_x_2105:
[----:B------:R-:W-:Y:S05]  /*9f20*/  BSYNC B1 ;  /* 0x0000000000017941 */ /* 0x000fea0003800000 */
.L_x_2104:
        /* <DEDUP_REMOVED lines=19> */
.L_x_2102:
        /* <DEDUP_REMOVED lines=12> */
[----:B------:R-:W-:-:S05]  /*a120*/  IMAD.U32 R0, RZ, RZ, UR4 ;  /* 0x00000004ff007e24 */ /* 0x000fca000f8e00ff */
        /* <DEDUP_REMOVED lines=11> */
.L_x_2107:
        /* <DEDUP_REMOVED lines=8> */
[----:B---3--:R-:W-:Y:S01]  /*a260*/  IMAD R4, R0, R14, RZ ;  /* 0x0000000e00047224 */ /* 0x008fe200078e02ff */
[----:B--2---:R-:W-:-:S04]  /*a270*/  IADD3 R11, R136, -0x80, R5 ;  /* 0xffffff80880b7810 */ /* 0x004fc80007ffe005 */
        /* <DEDUP_REMOVED lines=35> */
.L_x_2109:
[----:B------:R-:W-:Y:S05]  /*a4b0*/  BSYNC B1 ;  /* 0x0000000000017941 */ /* 0x000fea0003800000 */
.L_x_2108:
[----:B------:R-:W3:Y:S01]  /*a4c0*/  @P2 LDC R9, c[0x0][0xbf0] ;  /* 0x0002fc00ff092b82 */ /* 0x000ee20000000800 */
[----:B------:R-:W-:Y:S01]  /*a4d0*/  ULDC.64 UR4, c[0x0][0xaa0] ;  /* 0x0002a80000047ab9 */ /* 0x000fe20000000a00 */
[----:B------:R-:W-:Y:S01]  /*a4e0*/  BSSY B1, `(.L_x_2110) ;  /* 0x0000037000017945 */ /* 0x000fe20003800000 */
[----:B------:R-:W-:-:S04]  /*a4f0*/  IMAD R4, R10, UR4, RZ ;  /* 0x000000040a047c24 */ /* 0x000fc8000f8e02ff */
[C---:B--2---:R-:W-:Y:S02]  /*a500*/  IMAD R7, R3.reuse, UR5, R4 ;  /* 0x0000000503077c24 */ /* 0x044fe4000f8e0204 */
[----:B------:R-:W-:Y:S01]  /*a510*/  IMAD.WIDE.U32 R4, R3, UR4, RZ ;  /* 0x0000000403047c25 */ /* 0x000fe2000f8e00ff */
[----:B------:R-:W-:-:S03]  /*a520*/  ULDC.64 UR4, c[0x0][0xae8] ;  /* 0x0002ba0000047ab9 */ /* 0x000fc60000000a00 */
[----:B------:R-:W-:Y:S02]  /*a530*/  IMAD R3, R147, 0x60, R148 ;  /* 0x0000006093037824 */ /* 0x000fe400078e0294 */
[----:B------:R-:W-:Y:S02]  /*a540*/  IMAD R6, R12, UR4, RZ ;  /* 0x000000040c067c24 */ /* 0x000fe4000f8e02ff */
[----:B------:R-:W-:Y:S02]  /*a550*/  IMAD.IADD R11, R136, 0x1, R3 ;  /* 0x00000001880b7824 */ /* 0x000fe400078e0203 */
[----:B------:R-:W-:Y:S02]  /*a560*/  IMAD.IADD R5, R5, 0x1, R7 ;  /* 0x0000000105057824 */ /* 0x000fe400078e0207 */
[----:B------:R-:W-:Y:S02]  /*a570*/  IMAD R7, R143, UR5, R6 ;  /* 0x000000058f077c24 */ /* 0x000fe4000f8e0206 */
[----:B-1----:R-:W-:-:S04]  /*a580*/  @P2 IMAD.HI.U32 R6, R11, R20, RZ ;  /* 0x000000140b062227 */ /* 0x002fc800078e00ff */
        /* <DEDUP_REMOVED lines=21> */
[----:B------:R-:W-:Y:S02]  /*a6e0*/  IMAD.IADD R0, R148, 0x1, R136 ;  /* 0x0000000194007824 */ /* 0x000fe400078e0288 */
        /* <DEDUP_REMOVED lines=15> */
[----:B------:R-:W-:Y:S02]  /*a7e0*/  @!P4 LEA R12, P1, R146, R4, 0x1 ;  /* 0x00000004920cc211 */ /* 0x000fe400078208ff */
[----:B---3--:R-:W-:Y:S01]  /*a7f0*/  @!P2 IMAD.WIDE R8, R142, 0x2, R4 ;  /* 0x000000028e08a825 */ /* 0x008fe200078e0204 */
[-C--:B------:R-:W-:Y:S02]  /*a800*/  @!P3 LEA.HI.X R11, R144, R5.reuse, R156, 0x1, P0 ;  /* 0x00000005900bb211 */ /* 0x080fe400000f0c9c */
[----:B------:R-:W-:Y:S02]  /*a810*/  @!P4 LEA.HI.X R13, R146, R5, R155, 0x1, P1 ;  /* 0x00000005920dc211 */ /* 0x000fe400008f0c9b */
[----:B------:R4:W-:Y:S04]  /*a820*/  @!P2 ST.E.128 desc[UR36][R8.64], RZ ;  /* 0x000000ff0800a985 */ /* 0x0009e8000c101d24 */
[----:B------:R4:W-:Y:S04]  /*a830*/  @!P3 ST.E.128 desc[UR36][R10.64], RZ ;  /* 0x000000ff0a00b985 */ /* 0x0009e8000c101d24 */
[----:B------:R4:W-:Y:S02]  /*a840*/  @!P4 ST.E.128 desc[UR36][R12.64], RZ ;  /* 0x000000ff0c00c985 */ /* 0x0009e4000c101d24 */
.L_x_2111:
[----:B------:R-:W-:Y:S05]  /*a850*/  BSYNC B1 ;  /* 0x0000000000017941 */ /* 0x000fea0003800000 */
.L_x_2110:
        /* <DEDUP_REMOVED lines=10> */
[----:B------:R-:W-:Y:S02]  /*a900*/  @!P4 LEA R10, P1, R146, R4, 0x1 ;  /* 0x00000004920ac211 */ /* 0x000fe400078208ff */
[----:B01----:R-:W-:Y:S01]  /*a910*/  @!P2 IMAD.WIDE R6, R142, 0x2, R4 ;  /* 0x000000028e06a825 */ /* 0x003fe200078e0204 */
[-C--:B------:R-:W-:Y:S02]  /*a920*/  @!P3 LEA.HI.X R9, R144, R5.reuse, R156, 0x1, P0 ;  /* 0x000000059009b211 */ /* 0x080fe400000f0c9c */
[----:B------:R-:W-:Y:S02]  /*a930*/  @!P4 LEA.HI.X R11, R146, R5, R155, 0x1, P1 ;  /* 0x00000005920bc211 */ /* 0x000fe400008f0c9b */
[----:B------:R3:W-:Y:S04]  /*a940*/  @!P2 ST.E.128 desc[UR36][R6.64], RZ ;  /* 0x000000ff0600a985 */ /* 0x0007e8000c101d24 */
[----:B------:R3:W-:Y:S04]  /*a950*/  @!P3 ST.E.128 desc[UR36][R8.64], RZ ;  /* 0x000000ff0800b985 */ /* 0x0007e8000c101d24 */
[----:B------:R3:W-:Y:S02]  /*a960*/  @!P4 ST.E.128 desc[UR36][R10.64], RZ ;  /* 0x000000ff0a00c985 */ /* 0x0007e4000c101d24 */
.L_x_2106:
[----:B------:R-:W-:Y:S05]  /*a970*/  BSYNC B0 ;  /* 0x0000000000007941 */ /* 0x000fea0003800000 */
.L_x_2101:
[----:B------:R-:W-:Y:S02]  /*a980*/  ULDC UR4, c[0x0][0xc3c] ;  /* 0x00030f0000047ab9 */ /* 0x000fe40000000800 */
[----:B0-----:R-:W-:-:S13]  /*a990*/  ISETP.GE.AND P0, PT, R31, UR4, PT ;  /* 0x000000041f007c0c */ /* 0x001fda000bf06270 */
[----:B------:R-:W-:Y:S05]  /*a9a0*/  @!P0 BRA `(.L_x_2112) ;  /* 0xffffff64002c8947 */ /* 0x000fea000383ffff */
[----:B------:R-:W-:Y:S05]  /*a9b0*/  EXIT ;  /* 0x000000000000794d */ /* 0x000fea0003800000 */
.L_x_2059:
        /* <DEDUP_REMOVED lines=16> */
.L_x_2113:
        /* <DEDUP_REMOVED lines=40> */
.L_x_2119:
        /* <DEDUP_REMOVED lines=12> */
.L_x_2118:
[----:B------:R-:W-:Y:S05]  /*ae00*/  BSYNC B0 ;  /* 0x0000000000007941 */ /* 0x000fea0003800000 */
.L_x_2117:
        /* <DEDUP_REMOVED lines=20> */
.L_x_2115:
        /* <DEDUP_REMOVED lines=21> */
.L_x_2120:
        /* <DEDUP_REMOVED lines=58> */
.L_x_2116:
[----:B------:R-:W-:Y:S01]  /*b440*/  ULDC UR4, c[0x0][0xc3c] ;  /* 0x00030f0000047ab9 */ /* 0x000fe20000000800 */
[----:B------:R-:W-:Y:S02]  /*b450*/  IMAD.MOV.U32 R17, RZ, RZ, RZ ;  /* 0x000000ffff117224 */ /* 0x000fe400078e00ff */
[----:B------:R-:W-:Y:S02]  /*b460*/  IMAD.U32 R16, RZ, RZ, UR6 ;  /* 0x00000006ff107e24 */ /* 0x000fe4000f8e00ff */
[----:B------:R-:W-:Y:S02]  /*b470*/  IMAD.MOV.U32 R18, RZ, RZ, RZ ;  /* 0x000000ffff127224 */ /* 0x000fe400078e00ff */
[----:B------:R-:W-:-:S07]  /*b480*/  IMAD.U32 R19, RZ, RZ, UR4 ;  /* 0x00000004ff137e24 */ /* 0x000fce000f8e00ff */
.L_x_2121:
[----:B------:R-:W-:-:S13]  /*b490*/  ISETP.NE.AND P0, PT, R5, RZ, PT ;  /* 0x000000ff0500720c */ /* 0x000fda0003f05270 */
[----:B------:R-:W0:Y:S01]  /*b4a0*/  @!P0 S2R R3, SR_CgaCtaId ;  /* 0x0000000000038919 */ /* 0x000e220000008800 */
[----:B------:R-:W-:-:S04]  /*b4b0*/  @!P0 MOV R0, 0x400 ;  /* 0x0000040000008802 */ /* 0x000fc80000000f00 */
[----:B0-----:R-:W-:-:S05]  /*b4c0*/  @!P0 LEA R0, R3, R0, 0x18 ;  /* 0x0000000003008211 */ /* 0x001fca00078ec0ff */
[----:B------:R1:W-:Y:S01]  /*b4d0*/  @!P0 STS.128 [R0+0x2d8d0], R16 ;  /* 0x02d8d01000008388 */ /* 0x0003e20000000c00 */
[----:B------:R-:W-:Y:S06]  /*b4e0*/  BAR.ARV 0x5, 0x200 ;  /* 0x0148000000007b1d */ /* 0x000fec0000002000 */
.L_x_2114:
[----:B------:R2:W-:Y:S01]  /*b4f0*/  STL [R1+0x34], RZ ;  /* 0x000034ff01007387 */ /* 0x0005e20000100800 */
[----:B------:R-:W-:Y:S01]  /*b500*/  ULDC UR4, c[0x0][0xc3c] ;  /* 0x00030f0000047ab9 */ /* 0x000fe20000000800 */
[----:B------:R-:W-:Y:S01]  /*b510*/  IMAD.MOV.U32 R29, RZ, RZ, 0x1 ;  /* 0x00000001ff1d7424 */ /* 0x000fe200078e00ff */
[----:B0-----:R-:W-:Y:S01]  /*b520*/  ISETP.GE.AND P0, PT, R19, UR4, PT ;  /* 0x0000000413007c0c */ /* 0x001fe2000bf06270 */
[----:B------:R-:W-:-:S12]  /*b530*/  IMAD.MOV.U32 R26, RZ, RZ, RZ ;  /* 0x000000ffff1a7224 */ /* 0x000fd800078e00ff */
[----:B--2---:R-:W-:Y:S05]  /*b540*/  @P0 BRA `(.L_x_2122) ;  /* 0x0000004800640947 */ /* 0x004fea0003800000 */
[----:B------:R-:W2:Y:S01]  /*b550*/  LDL R6, [R1+0x1c] ;  /* 0x00001c0001067983 */ /* 0x000ea20000100800 */
[----:B------:R-:W1:Y:S01]  /*b560*/  S2R R3, SR_TID.X ;  /* 0x0000000000037919 */ /* 0x000e620000002100 */
[----:B------:R-:W0:Y:S01]  /*b570*/  S2UR UR5, SR_CgaCtaId ;  /* 0x00000000000579c3 */ /* 0x000e220000008800 */
[----:B------:R-:W-:Y:S01]  /*b580*/  UMOV UR4, 0x400 ;  /* 0x0000040000047882 */ /* 0x000fe20000000000 */
[C---:B-1----:R-:W-:Y:S01]  /*b590*/  IMAD.SHL.U32 R0, R3.reuse, 0x8, RZ ;  /* 0x0000000803007824 */ /* 0x042fe200078e00ff */
[C---:B------:R-:W-:Y:S01]  /*b5a0*/  LOP3.LUT R5, R3.reuse, 0x7f, RZ, 0xc0, !PT ;  /* 0x0000007f03057812 */ /* 0x040fe200078ec0ff */
[----:B------:R-:W-:-:S03]  /*b5b0*/  IMAD.SHL.U32 R4, R3, 0x20, RZ ;  /* 0x0000002003047824 */ /* 0x000fc600078e00ff */
[----:B------:R-:W-:Y:S01]  /*b5c0*/  LOP3.LUT R2, R0, 0xd8, RZ, 0xc0, !PT ;  /* 0x000000d800027812 */ /* 0x000fe200078ec0ff */
[----:B0-----:R-:W-:-:S03]  /*b5d0*/  ULEA UR4, UR5, UR4, 0x18 ;  /* 0x0000000405047291 */ /* 0x001fc6000f8ec03f */
[----:B------:R-:W-:Y:S02]  /*b5e0*/  LOP3.LUT R3, R2, 0x18, R3, 0x78, !PT ;  /* 0x0000001802037812 */ /* 0x000fe400078e7803 */
[----:B------:R-:W-:Y:S01]  /*b5f0*/  SHF.R.U32.HI R5, RZ, 0x2, R5 ;  /* 0x00000002ff057819 */ /* 0x000fe20000011605 */
[----:B------:R-:W-:Y:S01]  /*b600*/  IMAD.U32 R23, RZ, RZ, UR4 ;  /* 0x00000004ff177e24 */ /* 0x000fe2000f8e00ff */
[----:B------:R-:W-:Y:S01]  /*b610*/  BSSY B8, `(.L_x_2122) ;  /* 0x000048c000087945 */ /* 0x000fe20003800000 */
[----:B------:R-:W-:Y:S02]  /*b620*/  IMAD.MOV.U32 R29, RZ, RZ, 0x1 ;  /* 0x00000001ff1d7424 */ /* 0x000fe400078e00ff */
[----:B------:R-:W-:Y:S01]  /*b630*/  IMAD.MOV.U32 R26, RZ, RZ, RZ ;  /* 0x000000ffff1a7224 */ /* 0x000fe200078e00ff */
        /* <DEDUP_REMOVED lines=12> */
.L_x_2183:
        /* <DEDUP_REMOVED lines=50> */
.L_x_2123:
        /* <DEDUP_REMOVED lines=10> */
.L_x_2124:
        /* <DEDUP_REMOVED lines=8> */
[----:B--2---:R-:W-:-:S07]  /*bb40*/  IMAD.IADD R0, R2, 0x1, -R0 ;  /* 0x0000000102007824 */ /* 0x004fce00078e0a00 */
.L_x_2125:
[----:B------:R-:W3:Y:S01]  /*bb50*/  LDL R6, [R1+0x20] ;  /* 0x0000200001067983 */ /* 0x000ee20000100800 */
[----:B0-2---:R-:W0:Y:S01]  /*bb60*/  LDC R2, c[0x0][0x448] ;  /* 0x00011200ff027b82 */ /* 0x005e220000000800 */
[----:B-----5:R-:W-:Y:S01]  /*bb70*/  IMAD.IADD R5, R0, 0x1, -R7 ;  /* 0x0000000100057824 */ /* 0x020fe200078e0a07 */
[----:B------:R-:W-:Y:S01]  /*bb80*/  LOP3.LUT R22, R22, 0xffffffdf, RZ, 0xc0, !PT ;  /* 0xffffffdf16167812 */ /* 0x000fe200078ec0ff */
[----:B------:R-:W-:Y:S03]  /*bb90*/  BSSY B7, `(.L_x_2126) ;  /* 0x0000372000077945 */ /* 0x000fe60003800000 */
[----:B------:R1:W-:Y:S01]  /*bba0*/  STL [R1+0xc], R5 ;  /* 0x00000c0501007387 */ /* 0x0003e20000100800 */
[----:B0-----:R-:W-:Y:S01]  /*bbb0*/  ISETP.NE.AND P0, PT, R2, 0x1, PT ;  /* 0x000000010200780c */ /* 0x001fe20003f05270 */
[----:B------:R-:W-:-:S04]  /*bbc0*/  IMAD R2, R17, 0xc0, RZ ;  /* 0x000000c011027824 */ /* 0x000fc800078e02ff */
[----:B------:R-:W-:-:S08]  /*bbd0*/  VIADD R2, R2, 0xbf ;  /* 0x000000bf02027836 */ /* 0x000fd00000000000 */
[----:B------:R-:W0:Y:S01]  /*bbe0*/  @P0 LDC R4, c[0x0][0x44c] ;  /* 0x00011300ff040b82 */ /* 0x000e220000000800 */
[----:B------:R-:W-:-:S07]  /*bbf0*/  @P0 LOP3.LUT R22, R22, 0x20, RZ, 0xfc, !PT ;  /* 0x0000002016160812 */ /* 0x000fce00078efcff */
[----:B------:R-:W2:Y:S01]  /*bc00*/  @P0 LDC R3, c[0x0][0x450] ;  /* 0x00011400ff030b82 */ /* 0x000ea20000000800 */
[----:B0-----:R-:W-:-:S05]  /*bc10*/  @P0 IMAD.HI.U32 R4, R2, R4, RZ ;  /* 0x0000000402040227 */ /* 0x001fca00078e00ff */
[----:B--2---:R-:W-:Y:S02]  /*bc20*/  @P0 SHF.R.U32.HI R2, RZ, R3, R4 ;  /* 0x00000003ff020219 */ /* 0x004fe40000011604 */
[----:B---3--:R-:W-:-:S05]  /*bc30*/  IADD3 R0, R5, 0x80, -R6 ;  /* 0x0000008005007810 */ /* 0x008fca0007ffe806 */
[----:B------:R-:W-:-:S05]  /*bc40*/  IMAD.IADD R0, R0, 0x1, R2 ;  /* 0x0000000100007824 */ /* 0x000fca00078e0202 */
[----:B------:R-:W-:-:S04]  /*bc50*/  SHF.R.S32.HI R2, RZ, 0x1f, R0 ;  /* 0x0000001fff027819 */ /* 0x000fc80000011400 */
[----:B------:R-:W-:Y:S01]  /*bc60*/  LEA.HI R0, R2, R0, RZ, 0x7 ;  /* 0x0000000002007211 */ /* 0x000fe200078f38ff */
[----:B------:R-:W-:-:S03]  /*bc70*/  VIADD R2, R5, 0x7f ;  /* 0x0000007f05027836 */ /* 0x000fc60000000000 */
[----:B------:R-:W-:Y:S02]  /*bc80*/  SHF.R.S32.HI R0, RZ, 0x7, R0 ;  /* 0x00000007ff007819 */ /* 0x000fe40000011400 */
[----:B------:R-:W-:-:S04]  /*bc90*/  SHF.R.S32.HI R3, RZ, 0x1f, R2 ;  /* 0x0000001fff037819 */ /* 0x000fc80000011402 */
[----:B------:R-:W-:-:S04]  /*bca0*/  LEA.HI R2, R3, R2, RZ, 0x7 ;  /* 0x0000000203027211 */ /* 0x000fc800078f38ff */
[----:B------:R-:W-:-:S04]  /*bcb0*/  SHF.R.S32.HI R2, RZ, 0x7, R2 ;  /* 0x00000007ff027819 */ /* 0x000fc80000011402 */
[----:B------:R-:W-:-:S04]  /*bcc0*/  VIMNMX R4, R2, R0, PT ;  /* 0x0000000002047248 */ /* 0x000fc80003fe0100 */
[----:B------:R-:W-:Y:S01]  /*bcd0*/  ISETP.GT.AND P0, PT, R4, RZ, PT ;  /* 0x000000ff0400720c */ /* 0x000fe20003f04270 */
[----:B------:R1:W-:-:S12]  /*bce0*/  STL [R1+0x24], R4 ;  /* 0x0000240401007387 */ /* 0x0003d80000100800 */
[----:B-1----:R-:W-:Y:S05]  /*bcf0*/  @P0 BRA `(.L_x_2127) ;  /* 0x0000000000440947 */ /* 0x002fea0003800000 */
[----:B------:R-:W0:Y:S02]  /*bd00*/  S2R R5, SR_TID.X ;  /* 0x0000000000057919 */ /* 0x000e240000002100 */
[----:B0-----:R-:W-:-:S04]  /*bd10*/  LOP3.LUT R5, R5, 0x7f, RZ, 0xc0, !PT ;  /* 0x0000007f05057812 */ /* 0x001fc800078ec0ff */
[----:B------:R-:W-:-:S13]  /*bd20*/  ISETP.NE.AND P0, PT, R5, RZ, PT ;  /* 0x000000ff0500720c */ /* 0x000fda0003f05270 */
[----:B------:R-:W-:Y:S05]  /*bd30*/  @P0 BRA `(.L_x_2128) ;  /* 0x00000034005c0947 */ /* 0x000fea0003800000 */
[----:B------:R-:W0:Y:S01]  /*bd40*/  S2R R5, SR_LANEID ;  /* 0x0000000000057919 */ /* 0x000e220000000000 */
        /* <DEDUP_REMOVED lines=10> */
[----:B0-----:R-:W-:Y:S01]  /*bdf0*/  IADD3 R16, R0, UR38, R7 ;  /* 0x0000002600107c10 */ /* 0x001fe2000fffe007 */
[----:B------:R-:W-:Y:S06]  /*be00*/  BRA `(.L_x_2128) ;  /* 0x0000003400287947 */ /* 0x000fec0003800000 */
.L_x_2127:
        /* <DEDUP_REMOVED lines=20> */
.L_x_2130:
[----:B------:R-:W-:Y:S05]  /*bf50*/  BSYNC B6 ;  /* 0x0000000000067941 */ /* 0x000fea0003800000 */
.L_x_2129:
        /* <DEDUP_REMOVED lines=20> */
.L_x_2133:
        /* <DEDUP_REMOVED lines=15> */
.L_x_2132:
[----:B------:R-:W-:Y:S05]  /*c190*/  BSYNC B6 ;  /* 0x0000000000067941 */ /* 0x000fea0003800000 */
.L_x_2131:
[----:B------:R0:W2:Y:S01]  /*c1a0*/  LDL R20, [R1+0x8] ;  /* 0x0000080001147983 */ /* 0x0000a20000100800 */
[----:B------:R-:W-:Y:S01]  /*c1b0*/  ULDC.64 UR4, c[0x0][0x9f8] ;  /* 0x00027e0000047ab9 */ /* 0x000fe20000000a00 */
[----:B------:R-:W1:Y:S01]  /*c1c0*/  LDC R7, c[0x0][0x430] ;  /* 0x00010c00ff077b82 */ /* 0x000e620000000800 */
[----:B------:R-:W-:Y:S01]  /*c1d0*/  ISETP.NE.U32.AND P0, PT, RZ, UR4, PT ;  /* 0x00000004ff007c0c */ /* 0x000fe2000bf05070 */
[----:B------:R-:W3:Y:S03]  /*c1e0*/  LDL R27, [R1+0x24] ;  /* 0x00002400011b7983 */ /* 0x000ee60000100800 */
[----:B------:R-:W-:Y:S01]  /*c1f0*/  ISETP.NE.AND.EX P0, PT, RZ, UR5, PT, P0 ;  /* 0x00000005ff007c0c */ /* 0x000fe2000bf05300 */
[----:B------:R-:W4:Y:S04]  /*c200*/  LDL R21, [R1+0xc] ;  /* 0x00000c0001157983 */ /* 0x000f280000100800 */
[----:B------:R-:W4:Y:S08]  /*c210*/  LDL R2, [R1+0x10] ;  /* 0x0000100001027983 */ /* 0x000f300000100800 */
[----:B------:R-:W-:Y:S01]  /*c220*/  @P0 IADD3 R24, P1, R24, UR4, RZ ;  /* 0x0000000418180c10 */ /* 0x000fe2000ff3e0ff */
[----:B------:R-:W0:Y:S01]  /*c230*/  S2R R3, SR_TID.X ;  /* 0x0000000000037919 */ /* 0x000e220000002100 */
[----:B------:R-:W0:Y:S02]  /*c240*/  S2R R0, SR_TID.X ;  /* 0x0000000000007919 */ /* 0x000e240000002100 */
[----:B------:R-:W-:Y:S01]  /*c250*/  @P0 IADD3.X R25, R25, UR5, RZ, P1, !PT ;  /* 0x0000000519190c10 */ /* 0x000fe20008ffe4ff */
[----:B------:R-:W-:-:S04]  /*c260*/  ULDC UR4, c[0x0][0x2f4] ;  /* 0x0000bd0000047ab9 */ /* 0x000fc80000000800 */
[----:B--2---:R-:W2:Y:S01]  /*c270*/  @P0 LDG.E R20, desc[UR36][R24.64] ;  /* 0x0000002418140981 */ /* 0x004ea2000c1e1900 */
[----:B-1----:R-:W-:Y:S01]  /*c280*/  ISETP.NE.AND P2, PT, R7, 0x1, PT ;  /* 0x000000010700780c */ /* 0x002fe20003f45270 */
[----:B0-----:R-:W-:Y:S01]  /*c290*/  IMAD.SHL.U32 R3, R3, 0x20, RZ ;  /* 0x0000002003037824 */ /* 0x001fe200078e00ff */
[----:B------:R-:W-:Y:S01]  /*c2a0*/  LOP3.LUT R0, R0, 0x7f, RZ, 0xc0, !PT ;  /* 0x0000007f00007812 */ /* 0x000fe200078ec0ff */
[----:B---3--:R-:W-:-:S03]  /*c2b0*/  VIADD R27, R27, 0xffffffff ;  /* 0xffffffff1b1b7836 */ /* 0x008fc60000000000 */
[----:B------:R-:W-:Y:S01]  /*c2c0*/  SHF.R.U32.HI R0, RZ, 0x2, R0 ;  /* 0x00000002ff007819 */ /* 0x000fe20000011600 */
[----:B------:R-:W-:Y:S01]  /*c2d0*/  IMAD.SHL.U32 R8, R27, 0x80, RZ ;  /* 0x000000801b087824 */ /* 0x000fe200078e00ff */
[----:B------:R-:W-:-:S04]  /*c2e0*/  LOP3.LUT R3, R3, 0x60, RZ, 0xc0, !PT ;  /* 0x0000006003037812 */ /* 0x000fc800078ec0ff */
[----:B------:R-:W-:Y:S01]  /*c2f0*/  LOP3.LUT R4, R8, R0, R3, 0xfe, !PT ;  /* 0x0000000008047212 */ /* 0x000fe200078efe03 */
[----:B------:R-:W0:Y:S08]  /*c300*/  @P2 LDC R5, c[0x0][0x434] ;  /* 0x00010d00ff052b82 */ /* 0x000e300000000800 */
[----:B------:R-:W1:Y:S01]  /*c310*/  @P2 LDC R0, c[0x0][0x438] ;  /* 0x00010e00ff002b82 */ /* 0x000e620000000800 */
[----:B------:R-:W3:Y:S01]  /*c320*/  S2R R9, SR_TID.X ;  /* 0x0000000000097919 */ /* 0x000ee20000002100 */
[----:B------:R-:W-:-:S04]  /*c330*/  LOP3.LUT R22, R22, 0xffffffef, RZ, 0xc0, !PT ;  /* 0xffffffef16167812 */ /* 0x000fc800078ec0ff */
[----:B------:R-:W-:-:S04]  /*c340*/  @P2 LOP3.LUT R22, R22, 0x10, RZ, 0xfc, !PT ;  /* 0x0000001016162812 */ /* 0x000fc800078efcff */
        /* <DEDUP_REMOVED lines=17> */
[----:B---3--:R-:W-:-:S05]  /*c460*/  IMAD.SHL.U32 R20, R9, 0x8, RZ ;  /* 0x0000000809147824 */ /* 0x008fca00078e00ff */
[----:B------:R-:W-:Y:S01]  /*c470*/  LOP3.LUT R20, R20, 0x18, RZ, 0xc0, !PT ;  /* 0x0000001814147812 */ /* 0x000fe200078ec0ff */
[----:B------:R-:W-:-:S03]  /*c480*/  @!P0 IMAD.IADD R0, R7, 0x1, R0 ;  /* 0x0000000107008824 */ /* 0x000fc600078e0200 */
[C---:B------:R-:W-:Y:S01]  /*c490*/  ISETP.GE.AND P2, PT, R20.reuse, UR4, PT ;  /* 0x0000000414007c0c */ /* 0x040fe2000bf46270 */
[----:B------:R1:W-:Y:S01]  /*c4a0*/  STL [R1+0x14], R5 ;  /* 0x0000140501007387 */ /* 0x0003e20000100800 */
[C---:B------:R-:W-:Y:S02]  /*c4b0*/  LOP3.LUT R10, R20.reuse, 0x20, RZ, 0xfc, !PT ;  /* 0x00000020140a7812 */ /* 0x040fe400078efcff */
[----:B------:R-:W-:Y:S02]  /*c4c0*/  LOP3.LUT R9, R20, 0x40, RZ, 0xfc, !PT ;  /* 0x0000004014097812 */ /* 0x000fe400078efcff */
[----:B0-----:R-:W-:-:S04]  /*c4d0*/  @!P0 LEA R2, P1, R6, R2, 0x2 ;  /* 0x0000000206028211 */ /* 0x001fc800078210ff */
[----:B------:R-:W-:Y:S01]  /*c4e0*/  @!P0 LEA.HI.X R3, R6, R3, R0, 0x2, P1 ;  /* 0x0000000306038211 */ /* 0x000fe200008f1400 */
[----:B------:R-:W-:Y:S01]  /*c4f0*/  IMAD.MOV.U32 R0, RZ, RZ, RZ ;  /* 0x000000ffff007224 */ /* 0x000fe200078e00ff */
[----:B------:R-:W-:Y:S02]  /*c500*/  ISETP.GE.AND P1, PT, R10, UR4, PT ;  /* 0x000000040a007c0c */ /* 0x000fe4000bf26270 */
[----:B------:R-:W-:-:S03]  /*c510*/  @P2 LOP3.LUT R22, R22, 0x4, RZ, 0xfc, !PT ;  /* 0x0000000416162812 */ /* 0x000fc600078efcff */
[----:B------:R1:W5:Y:S01]  /*c520*/  @!P0 LDG.E R0, desc[UR36][R2.64] ;  /* 0x0000002402008981 */ /* 0x000362000c1e1900 */
[----:B------:R-:W-:Y:S02]  /*c530*/  ISETP.GE.AND P0, PT, R9, UR4, PT ;  /* 0x0000000409007c0c */ /* 0x000fe4000bf06270 */
[----:B------:R-:W-:-:S04]  /*c540*/  LOP3.LUT R22, R22, 0xfffffffe, RZ, 0xc0, !PT ;  /* 0xfffffffe16167812 */ /* 0x000fc800078ec0ff */
[----:B------:R-:W-:-:S04]  /*c550*/  LOP3.LUT R22, R22, 0xfffffffd, RZ, 0xc0, !PT ;  /* 0xfffffffd16167812 */ /* 0x000fc800078ec0ff */
[----:B------:R-:W-:-:S04]  /*c560*/  @P1 LOP3.LUT R22, R22, 0x2, RZ, 0xfc, !PT ;  /* 0x0000000216161812 */ /* 0x000fc800078efcff */
[----:B------:R-:W-:Y:S01]  /*c570*/  @P0 LOP3.LUT R22, R22, 0x1, RZ, 0xfc, !PT ;  /* 0x0000000116160812 */ /* 0x000fe200078efcff */
[----:B-1----:R-:W-:Y:S06]  /*c580*/  BRA.DIV UR5, `(.L_x_2134) ;  /* 0x0000003e05e07947 */ /* 0x002fec000b800000 */
.L_x_2200:
[----:B------:R-:W2:Y:S01]  /*c590*/  LDL R2, [R1+0x38] ;  /* 0x0000380001027983 */ /* 0x000ea20000100800 */
[----:B------:R-:W-:Y:S02]  /*c5a0*/  SHF.R.S32.HI R9, RZ, 0x1f, R18 ;  /* 0x0000001fff097819 */ /* 0x000fe40000011412 */
[----:B------:R-:W-:-:S03]  /*c5b0*/  LOP3.LUT R22, R22, 0xfffffff7, RZ, 0xc0, !PT ;  /* 0xfffffff716167812 */ /* 0x000fc600078ec0ff */
[----:B------:R0:W-:Y:S01]  /*c5c0*/  STL [R1+0x4], R9 ;  /* 0x0000040901007387 */ /* 0x0001e20000100800 */
[----:B--2---:R-:W-:-:S13]  /*c5d0*/  ISETP.NE.AND P0, PT, R2, 0x3, PT ;  /* 0x000000030200780c */ /* 0x004fda0003f05270 */
[----:B------:R-:W-:Y:S01]  /*c5e0*/  @P0 LOP3.LUT R22, R22, 0x8, RZ, 0xfc, !PT ;  /* 0x0000000816160812 */ /* 0x000fe200078efcff */
[----:B0-----:R-:W-:Y:S06]  /*c5f0*/  @!P0 BRA `(.L_x_2135) ;  /* 0x0000000000048947 */ /* 0x001fec0003800000 */
[----:B------:R-:W-:Y:S01]  /*c600*/  BPT.TRAP 0x1 ;  /* 0x000000040000795c */ /* 0x000fe20000300000 */
.L_x_2135:
        /* <DEDUP_REMOVED lines=23> */
[----:B------:R-:W0:Y:S02]  /*c780*/  SYNCS.PHASECHK.TRANS64.TRYWAIT P0, [R2+URZ+0x2d840], R3 ;  /* 0x02d84003020075a7 */ /* 0x000e24000800017f */
[----:B0-----:R-:W-:Y:S05]  /*c790*/  @!P0 BRA `(.L_x_2137) ;  /* 0x0000003c00908947 */ /* 0x001fea0003800000 */
.L_x_2201:
[----:B------:R-:W-:Y:S05]  /*c7a0*/  BSYNC B0 ;  /* 0x0000000000007941 */ /* 0x000fea0003800000 */
.L_x_2136:
[----:B------:R-:W2:Y:S01]  /*c7b0*/  LDL R7, [R1+0x4] ;  /* 0x0000040001077983 */ /* 0x000ea20000100800 */
[----:B------:R-:W-:-:S03]  /*c7c0*/  ULDC.64 UR4, c[0x0][0x300] ;  /* 0x0000c00000047ab9 */ /* 0x000fc60000000a00 */
[----:B------:R-:W3:Y:S01]  /*c7d0*/  LDL R12, [R1+0xc] ;  /* 0x00000c00010c7983 */ /* 0x000ee20000100800 */
[----:B------:R-:W-:Y:S01]  /*c7e0*/  IMAD R5, R5, UR4, RZ ;  /* 0x0000000405057c24 */ /* 0x000fe2000f8e02ff */
[----:B------:R-:W-:Y:S01]  /*c7f0*/  LOP3.LUT P4, RZ, R22, 0x4, RZ, 0xc0, !PT ;  /* 0x0000000416ff7812 */ /* 0x000fe2000788c0ff */
[----:B------:R-:W1:Y:S02]  /*c800*/  S2R R9, SR_TID.X ;  /* 0x0000000000097919 */ /* 0x000e640000002100 */
[----:B0-----:R-:W-:Y:S01]  /*c810*/  IMAD R3, R4, UR5, R5 ;  /* 0x0000000504037c24 */ /* 0x001fe2000f8e0205 */
        /* <DEDUP_REMOVED lines=70> */
.L_x_2211:
        /* <DEDUP_REMOVED lines=12> */
.L_x_2139:
        /* <DEDUP_REMOVED lines=11> */
.L_x_2140:
[----:B------:R1:W5:Y:S01]  /*cdf0*/  LDL.LU R0, [R1+0x28] ;  /* 0x0000280001007983 */ /* 0x0003620000300800 */
[----:B------:R-:W-:Y:S01]  /*ce00*/  LOP3.LUT P0, RZ, R22, 0x40, RZ, 0xc0, !PT ;  /* 0x0000004016ff7812 */ /* 0x000fe2000780c0ff */
[----:B------:R1:W-:Y:S02]  /*ce10*/  SYNCS.ARRIVE.TRANS64.A1T0 RZ, [R2+URZ+0x2d830], RZ ;  /* 0x02d830ff02ff79a7 */ /* 0x0003e4000810003f */
[----:B------:R1:W5:Y:S10]  /*ce20*/  LDL.LU R3, [R1] ;  /* 0x0000000001037983 */ /* 0x0003740000300800 */
[----:B------:R-:W-:Y:S05]  /*ce30*/  WARPSYNC.ALL ;  /* 0x0000000000007948 */ /* 0x000fea0003800000 */
[----:B------:R-:W-:Y:S01]  /*ce40*/  ULDC.64 UR4, c[0x0][0x298] ;  /* 0x0000a60000047ab9 */ /* 0x000fe20000000a00 */
[----:B-1----:R-:W-:Y:S01]  /*ce50*/  VIADD R2, R23, 0xc400 ;  /* 0x0000c40017027836 */ /* 0x002fe20000000000 */
[----:B------:R-:W-:Y:S01]  /*ce60*/  SEL R28, R28, RZ, !P0 ;  /* 0x000000ff1c1c7207 */ /* 0x000fe20004000000 */
[----:B------:R-:W-:Y:S01]  /*ce70*/  BSSY B6, `(.L_x_2141) ;  /* 0x000001d000067945 */ /* 0x000fe20003800000 */
[----:B------:R-:W-:Y:S01]  /*ce80*/  BAR.SYNC.DEFER_BLOCKING 0x8, 0x200 ;  /* 0x0208000000007b1d */ /* 0x000fe20000010000 */
[----:B-----5:R-:W-:-:S02]  /*ce90*/  SEL R0, R0, RZ, !P0 ;  /* 0x000000ff00007207 */ /* 0x020fc40004000000 */
[----:B------:R-:W-:Y:S01]  /*cea0*/  LOP3.LUT P0, RZ, R2, 0x1bf, RZ, 0xc0, !PT ;  /* 0x000001bf02ff7812 */ /* 0x000fe2000780c0ff */
[----:B0-----:R-:W-:Y:S02]  /*ceb0*/  IMAD.WIDE.U32 R4, R3, UR4, RZ ;  /* 0x0000000403047c25 */ /* 0x001fe4000f8e00ff */
[----:B------:R0:W-:Y:S04]  /*cec0*/  STL [R1+0x30], R0 ;  /* 0x0000300001007387 */ /* 0x0001e80000100800 */
[----:B------:R1:W-:Y:S01]  /*ced0*/  STL.64 [R1+0x28], R4 ;  /* 0x0000280401007387 */ /* 0x0003e20000100a00 */
[----:B0-----:R-:W-:-:S05]  /*cee0*/  SHF.R.S32.HI R0, RZ, 0x1f, R3 ;  /* 0x0000001fff007819 */ /* 0x001fca0000011403 */
[----:B------:R-:W-:-:S04]  /*cef0*/  IMAD R0, R0, UR4, RZ ;  /* 0x0000000400007c24 */ /* 0x000fc8000f8e02ff */
        /* <DEDUP_REMOVED lines=8> */
[----:B-1----:R-:W-:Y:S02]  /*cf80*/  IMAD.U32 R4, RZ, RZ, UR6 ;  /* 0x00000006ff047e24 */ /* 0x002fe4000f8e00ff */
        /* <DEDUP_REMOVED lines=11> */
.L_x_2142:
[----:B------:R-:W-:Y:S05]  /*d040*/  BSYNC B6 ;  /* 0x0000000000067941 */ /* 0x000fea0003800000 */
.L_x_2141:
[----:B------:R-:W2:Y:S01]  /*d050*/  LDL.LU R21, [R1+0x30] ;  /* 0x0000300001157983 */ /* 0x000ea20000300800 */
[----:B------:R-:W-:Y:S01]  /*d060*/  ULDC.64 UR4, c[0x0][0x2d8] ;  /* 0x0000b60000047ab9 */ /* 0x000fe20000000a00 */
[----:B-1----:R-:W0:Y:S01]  /*d070*/  LDC R4, c[0x0][0x448] ;  /* 0x00011200ff047b82 */ /* 0x002e220000000800 */
[----:B------:R-:W-:Y:S01]  /*d080*/  ULDC.64 UR6, c[0x0][0x2c8] ;  /* 0x0000b20000067ab9 */ /* 0x000fe20000000a00 */
[----:B------:R-:W3:Y:S01]  /*d090*/  LDL.LU R0, [R1] ;  /* 0x0000000001007983 */ /* 0x000ee20000300800 */
[----:B------:R-:W-:-:S03]  /*d0a0*/  ULDC.64 UR8, c[0x0][0x280] ;  /* 0x0000a00000087ab9 */ /* 0x000fc60000000a00 */
[----:B------:R-:W3:Y:S02]  /*d0b0*/  LDL.LU.64 R2, [R1+0x28] ;  /* 0x0000280001027983 */ /* 0x000ee40000300a00 */
[----:B------:R-:W1:Y:S02]  /*d0c0*/  LDC R10, c[0x0][0x448] ;  /* 0x00011200ff0a7b82 */ /* 0x000e640000000800 */
[----:B------:R-:W4:Y:S01]  /*d0d0*/  LDL R20, [R1+0x4] ;  /* 0x0000040001147983 */ /* 0x000f220000100800 */
[----:B------:R-:W5:Y:S01]  /*d0e0*/  S2R R13, SR_TID.X ;  /* 0x00000000000d7919 */ /* 0x000f620000002100 */
[----:B0-----:R-:W-:-:S13]  /*d0f0*/  ISETP.NE.AND P6, PT, R4, 0x1, PT ;  /* 0x000000010400780c */ /* 0x001fda0003fc5270 */
[----:B------:R-:W0:Y:S01]  /*d100*/  @P6 LDC R5, c[0x0][0x450] ;  /* 0x00011400ff056b82 */ /* 0x000e220000000800 */
[----:B-----5:R-:W-:-:S05]  /*d110*/  IMAD.SHL.U32 R11, R13, 0x8, RZ ;  /* 0x000000080d0b7824 */ /* 0x020fca00078e00ff */
[----:B------:R-:W-:-:S04]  /*d120*/  LOP3.LUT R11, R11, 0x18, RZ, 0xc0, !PT ;  /* 0x000000180b0b7812 */ /* 0x000fc800078ec0ff */
[C---:B------:R-:W-:Y:S02]  /*d130*/  LOP3.LUT R12, R11.reuse, 0x20, RZ, 0xfc, !PT ;  /* 0x000000200b0c7812 */ /* 0x040fe400078efcff */
[----:B------:R-:W-:Y:S01]  /*d140*/  LOP3.LUT R11, R11, 0x40, RZ, 0xfc, !PT ;  /* 0x000000400b0b7812 */ /* 0x000fe200078efcff */
[----:B---3--:R-:W-:Y:S02]  /*d150*/  IMAD.MOV.U32 R3, RZ, RZ, R0 ;  /* 0x000000ffff037224 */ /* 0x008fe400078e0000 */
[----:B----4-:R-:W-:Y:S02]  /*d160*/  IMAD R0, R20, UR4, RZ ;  /* 0x0000000414007c24 */ /* 0x010fe4000f8e02ff */
[C---:B------:R-:W-:Y:S01]  /*d170*/  IMAD.WIDE.U32 R2, R18.reuse, UR4, R2 ;  /* 0x0000000412027c25 */ /* 0x040fe2000f8e0002 */
[----:B------:R-:W3:Y:S03]  /*d180*/  S2R R20, SR_TID.X ;  /* 0x0000000000147919 */ /* 0x000ee60000002100 */
[----:B------:R-:W-:Y:S01]  /*d190*/  IMAD R0, R18, UR5, R0 ;  /* 0x0000000512007c24 */ /* 0x000fe2000f8e0200 */
[----:B------:R-:W-:-:S03]  /*d1a0*/  ULDC.64 UR4, c[0x0][0x2e0] ;  /* 0x0000b80000047ab9 */ /* 0x000fc60000000a00 */
[----:B------:R-:W-:Y:S02]  /*d1b0*/  IMAD.IADD R3, R3, 0x1, R0 ;  /* 0x0000000103037824 */ /* 0x000fe400078e0200 */
[----:B--2---:R-:W-:Y:S02]  /*d1c0*/  IMAD R0, R21, UR4, RZ ;  /* 0x0000000415007c24 */ /* 0x004fe4000f8e02ff */
[----:B------:R-:W2:Y:S01]  /*d1d0*/  S2R R21, SR_TID.X ;  /* 0x0000000000157919 */ /* 0x000ea20000002100 */
[----:B------:R-:W-:-:S04]  /*d1e0*/  IMAD.WIDE.U32 R2, R28, UR4, R2 ;  /* 0x000000041c027c25 */ /* 0x000fc8000f8e0002 */
[----:B------:R-:W-:Y:S01]  /*d1f0*/  IMAD R4, R28, UR5, R0 ;  /* 0x000000051c047c24 */ /* 0x000fe2000f8e0200 */
[----:B------:R-:W-:Y:S01]  /*d200*/  ULDC.64 UR4, c[0x0][0x2d0] ;  /* 0x0000b40000047ab9 */ /* 0x000fe20000000a00 */
[----:B------:R-:W4:Y:S02]  /*d210*/  @P6 LDC R0, c[0x0][0x44c] ;  /* 0x00011300ff006b82 */ /* 0x000f240000000800 */
[----:B------:R-:W-:Y:S01]  /*d220*/  IMAD.IADD R3, R3, 0x1, R4 ;  /* 0x0000000103037824 */ /* 0x000fe200078e0204 */
[----:B---3--:R-:W-:-:S04]  /*d230*/  LOP3.LUT R20, R20, 0x7f, RZ, 0xc0, !PT ;  /* 0x0000007f14147812 */ /* 0x008fc800078ec0ff */
[----:B------:R-:W-:Y:S01]  /*d240*/  SHF.R.U32.HI R20, RZ, 0x2, R20 ;  /* 0x00000002ff147819 */ /* 0x000fe20000011614 */
[----:B--2---:R-:W-:-:S05]  /*d250*/  IMAD.SHL.U32 R21, R21, 0x20, RZ ;  /* 0x0000002015157824 */ /* 0x004fca00078e00ff */
[----:B------:R-:W-:-:S04]  /*d260*/  LOP3.LUT R21, R21, 0x60, RZ, 0xc0, !PT ;  /* 0x0000006015157812 */ /* 0x000fc800078ec0ff */
[----:B------:R-:W-:Y:S02]  /*d270*/  LOP3.LUT R20, R20, R21, RZ, 0xfc, !PT ;  /* 0x0000001514147212 */ /* 0x000fe400078efcff */
[----:B------:R-:W-:-:S03]  /*d280*/  LOP3.LUT R21, R13, 0x7f, RZ, 0xc0, !PT ;  /* 0x0000007f0d157812 */ /* 0x000fc600078ec0ff */
[----:B------:R-:W-:Y:S01]  /*d290*/  IMAD R6, R17, 0xc0, R20 ;  /* 0x000000c011067824 */ /* 0x000fe200078e0214 */
[----:B------:R-:W-:Y:S01]  /*d2a0*/  SHF.R.U32.HI R21, RZ, 0x2, R21 ;  /* 0x00000002ff157819 */ /* 0x000fe20000011615 */
[----:B------:R-:W-:Y:S02]  /*d2b0*/  IMAD.SHL.U32 R20, R13, 0x8, RZ ;  /* 0x000000080d147824 */ /* 0x000fe400078e00ff */
[----:B----4-:R-:W-:-:S03]  /*d2c0*/  @P6 IMAD.HI.U32 R0, R6, R0, RZ ;  /* 0x0000000006006227 */ /* 0x010fc600078e00ff */
        /* <DEDUP_REMOVED lines=9> */
[----:B-1----:R-:W-:-:S04]  /*d360*/  IMAD R0, R10, R7, R6 ;  /* 0x000000070a007224 */ /* 0x002fc800078e0206 */
        /* <DEDUP_REMOVED lines=21> */
[----:B------:R-:W-:Y:S01]  /*d4c0*/  UMOV UR5, 0xffffffff ;  /* 0xffffffff00057882 */ /* 0x000fe20000000000 */
[----:B------:R-:W-:Y:S02]  /*d4d0*/  ISETP.GE.AND P1, PT, R11, UR4, PT ;  /* 0x000000040b007c0c */ /* 0x000fe4000bf26270 */
[----:B------:R-:W-:Y:S01]  /*d4e0*/  IMAD.IADD R3, R3, 0x1, R6 ;  /* 0x0000000103037824 */ /* 0x000fe200078e0206 */
[----:B------:R-:W-:Y:S01]  /*d4f0*/  SHF.R.S32.HI R6, RZ, 0x1f, R5 ;  /* 0x0000001fff067819 */ /* 0x000fe20000011405 */
[----:B------:R-:W-:-:S04]  /*d500*/  IMAD.WIDE.U32 R2, R5, UR6, R2 ;  /* 0x0000000605027c25 */ /* 0x000fc8000f8e0002 */
[----:B------:R-:W-:Y:S01]  /*d510*/  IMAD R6, R6, UR6, RZ ;  /* 0x0000000606067c24 */ /* 0x000fe2000f8e02ff */
[----:B------:R-:W-:-:S03]  /*d520*/  LEA R8, P0, R2, UR8, 0x1 ;  /* 0x0000000802087c11 */ /* 0x000fc6000f8008ff */
[----:B------:R-:W-:-:S04]  /*d530*/  IMAD R6, R5, UR7, R6 ;  /* 0x0000000705067c24 */ /* 0x000fc8000f8e0206 */
[----:B------:R-:W-:-:S05]  /*d540*/  IMAD.IADD R3, R3, 0x1, R6 ;  /* 0x0000000103037824 */ /* 0x000fca00078e0206 */
[----:B------:R-:W-:Y:S02]  /*d550*/  LEA.HI.X R3, R2, UR9, R3, 0x1, P0 ;  /* 0x0000000902037c11 */ /* 0x000fe400080f0c03 */
[----:B------:R-:W-:Y:S01]  /*d560*/  ISETP.GE.AND P0, PT, R12, UR4, PT ;  /* 0x000000040c007c0c */ /* 0x000fe2000bf06270 */
[----:B------:R-:W-:-:S12]  /*d570*/  BRA.DIV UR5, `(.L_x_2143) ;  /* 0x0000003605947947 */ /* 0x000fd8000b800000 */
[----:B------:R-:W2:Y:S04]  /*d580*/  LDL.LU R5, [R1+0x20] ;  /* 0x0000200001057983 */ /* 0x000ea80000300800 */
[----:B------:R-:W3:Y:S01]  /*d590*/  LDL R9, [R1+0x18] ;  /* 0x0000180001097983 */ /* 0x000ee20000100800 */
[----:B------:R-:W-:-:S03]  /*d5a0*/  IMAD R17, R17, 0xc0, R21 ;  /* 0x000000c011117824 */ /* 0x000fc600078e0215 */
[----:B------:R-:W0:Y:S04]  /*d5b0*/  SHFL.IDX PT, R7, R4, RZ, 0x1c1f ;  /* 0x001c1fff04077589 */ /* 0x000e2800000e0000 */
[----:B------:R-:W1:Y:S01]  /*d5c0*/  SHFL.IDX PT, R6, R0, RZ, 0x1c1f ;  /* 0x001c1fff00067589 */ /* 0x000e6200000e0000 */
[----:B--2---:R-:W-:Y:S02]  /*d5d0*/  IMAD R2, R5, R10, RZ ;  /* 0x0000000a05027224 */ /* 0x004fe400078e02ff */
[----:B------:R-:W-:-:S03]  /*d5e0*/  VIADD R5, R17, 0x20 ;  /* 0x0000002011057836 */ /* 0x000fc60000000000 */
[----:B------:R-:W-:-:S13]  /*d5f0*/  ISETP.GE.AND P2, PT, R17, R2, PT ;  /* 0x000000021100720c */ /* 0x000fda0003f46270 */
[----:B0-----:R-:W-:-:S05]  /*d600*/  @!P2 LEA R7, P4, R20, R7, 0x1 ;  /* 0x000000071407a211 */ /* 0x001fca00078808ff */
[----:B-1----:R-:W-:-:S05]  /*d610*/  @!P2 IMAD.X R6, RZ, RZ, R6, P4 ;  /* 0x000000ffff06a224 */ /* 0x002fca00020e0606 */
[----:B------:R-:W-:-:S04]  /*d620*/  @!P2 LOP3.LUT R7, R7, R6, RZ, 0x3c, !PT ;  /* 0x000000060707a212 */ /* 0x000fc800078e3cff */
[----:B------:R-:W-:-:S04]  /*d630*/  @!P2 LOP3.LUT R6, R7, R6, RZ, 0x3c, !PT ;  /* 0x000000060706a212 */ /* 0x000fc800078e3cff */
[----:B------:R-:W-:-:S05]  /*d640*/  @!P2 LOP3.LUT R7, R7, R6, RZ, 0x3c, !PT ;  /* 0x000000060707a212 */ /* 0x000fca00078e3cff */
[----:B------:R-:W-:Y:S01]  /*d650*/  @!PT LDS RZ, [RZ] ;  /* 0x00000000fffff984 */ /* 0x000fe20000000800 */
[----:B---3--:R-:W-:Y:S04]  /*d660*/  @!P2 LDGSTS.E.BYPASS.LTC128B.128 [R9+0xc400], desc[UR36][R6.64], !P3 ;  /* 0x0c4000000609afae */ /* 0x008fe8000d901d64 */
[----:B------:R-:W-:Y:S04]  /*d670*/  @!P2 LDGSTS.E.BYPASS.LTC128B.128 [R9+0xf400], desc[UR36][R6.64+0x40], !P0 ;  /* 0x0f4000400609afae */ /* 0x000fe8000c101d64 */
[----:B------:R0:W-:Y:S01]  /*d680*/  @!P2 LDGSTS.E.BYPASS.LTC128B.128 [R9+0x12400], desc[UR36][R6.64+0x80], !P1 ;  /* 0x124000800609afae */ /* 0x0001e2000c901d64 */
[----:B------:R-:W-:Y:S01]  /*d690*/  ISETP.GE.AND P2, PT, R5, R2, PT ;  /* 0x000000020500720c */ /* 0x000fe20003f46270 */
        /* <DEDUP_REMOVED lines=11> */
[----:B------:R-:W-:Y:S01]  /*d750*/  ISETP.GE.AND P2, PT, R5, R2, PT ;  /* 0x000000020500720c */ /* 0x000fe20003f46270 */
[----:B------:R-:W-:-:S02]  /*d760*/  VIADD R5, R17, 0x60 ;  /* 0x0000006011057836 */ /* 0x000fc40000000000 */
        /* <DEDUP_REMOVED lines=11> */
[----:B------:R-:W-:Y:S01]  /*d820*/  @!P2 LDGSTS.E.BYPASS.LTC128B.128 [R9+0x13400], desc[UR36][R6.64+0x80], !P1 ;  /* 0x134000800609afae */ /* 0x000fe2000c901d64 */
[----:B------:R-:W-:-:S13]  /*d830*/  ISETP.GE.AND P2, PT, R5, R2, PT ;  /* 0x000000020500720c */ /* 0x000fda0003f46270 */
[----:B--2---:R-:W-:-:S05]  /*d840*/  @!P2 LEA R4, P4, R20, R4, 0x1 ;  /* 0x000000041404a211 */ /* 0x004fca00078808ff */
[----:B---3--:R-:W-:-:S04]  /*d850*/  @!P2 IMAD.X R0, RZ, RZ, R0, P4 ;  /* 0x000000ffff00a224 */ /* 0x008fc800020e0600 */
        /* <DEDUP_REMOVED lines=16> */
.L_x_2224:
        /* <DEDUP_REMOVED lines=13> */
.L_x_2144:
        /* <DEDUP_REMOVED lines=18> */
.L_x_2225:
[----:B------:R-:W-:Y:S05]  /*db50*/  BSYNC B0 ;  /* 0x0000000000007941 */ /* 0x000fea0003800000 */
.L_x_2145:
[----:B------:R-:W2:Y:S01]  /*db60*/  LDL R3, [R1+0x24] ;  /* 0x0000240001037983 */ /* 0x000ea20000100800 */
[----:B------:R-:W-:Y:S01]  /*db70*/  BSSY B0, `(.L_x_2147) ;  /* 0x00000ff000007945 */ /* 0x000fe20003800000 */
[----:B--2---:R-:W-:-:S13]  /*db80*/  ISETP.GE.AND P0, PT, R3, 0x2, PT ;  /* 0x000000020300780c */ /* 0x004fda0003f06270 */
[----:B------:R-:W-:Y:S05]  /*db90*/  @!P0 BRA `(.L_x_2148) ;  /* 0x0000000c00f08947 */ /* 0x000fea0003800000 */
[----:B------:R-:W0:Y:S01]  /*dba0*/  S2R R2, SR_TID.X ;  /* 0x0000000000027919 */ /* 0x000e220000002100 */
[----:B-1----:R-:W-:Y:S01]  /*dbb0*/  VIADD R0, R3, 0xfffffffe ;  /* 0xfffffffe03007836 */ /* 0x002fe20000000000 */
        /* <DEDUP_REMOVED lines=11> */
.L_x_2161:
        /* <DEDUP_REMOVED lines=42> */
.L_x_2149:
[----:B------:R-:W-:Y:S01]  /*df10*/  IMAD R5, R26, 0x8, R23 ;  /* 0x000000081a057824 */ /* 0x000fe200078e0217 */
[----:B------:R-:W-:Y:S01]  /*df20*/  SHF.L.U32 R0, R29, 0x1f, RZ ;  /* 0x0000001f1d007819 */ /* 0x000fe200000006ff */
[----:B------:R-:W-:Y:S03]  /*df30*/  BSSY B1, `(.L_x_2150) ;  /* 0x0000003000017945 */ /* 0x000fe60003800000 */
[----:B------:R-:W0:Y:S02]  /*df40*/  SYNCS.PHASECHK.TRANS64.TRYWAIT P0, [R5+URZ+0x2d840], R0 ;  /* 0x02d84000050075a7 */ /* 0x000e24000800017f */
[----:B0-----:R-:W-:Y:S05]  /*df50*/  @!P0 BRA `(.L_x_2151) ;  /* 0x0000003400448947 */ /* 0x001fea0003800000 */
.L_x_2226:
[----:B------:R-:W-:Y:S05]  /*df60*/  BSYNC B1 ;  /* 0x0000000000017941 */ /* 0x000fea0003800000 */
.L_x_2150:
        /* <DEDUP_REMOVED lines=60> */
.L_x_2236:
        /* <DEDUP_REMOVED lines=11> */
.L_x_2153:
        /* <DEDUP_REMOVED lines=11> */
.L_x_2154:
[----:B------:R1:W-:Y:S01]  /*e490*/  SYNCS.ARRIVE.TRANS64.A1T0 RZ, [R5+URZ+0x2d830], RZ ;  /* 0x02d830ff05ff79a7 */ /* 0x0003e2000810003f */
[----:B------:R-:W-:Y:S05]  /*e4a0*/  @!P5 BRA `(.L_x_2155) ;  /* 0x000000000004d947 */ /* 0x000fea0003800000 */
[----:B------:R-:W-:Y:S01]  /*e4b0*/  BPT.TRAP 0x1 ;  /* 0x000000040000795c */ /* 0x000fe20000300000 */
.L_x_2155:
[----:B------:R-:W-:Y:S01]  /*e4c0*/  SHF.L.U32 R2, R17, 0x1f, RZ ;  /* 0x0000001f11027819 */ /* 0x000fe200000006ff */
[----:B-1----:R-:W-:Y:S01]  /*e4d0*/  IMAD R5, R10, 0x8, R23 ;  /* 0x000000080a057824 */ /* 0x002fe200078e0217 */
[----:B------:R-:W-:Y:S03]  /*e4e0*/  BSSY B1, `(.L_x_2156) ;  /* 0x0000003000017945 */ /* 0x000fe60003800000 */
[----:B------:R-:W1:Y:S02]  /*e4f0*/  SYNCS.PHASECHK.TRANS64.TRYWAIT P0, [R5+URZ+0x2d860], R2 ;  /* 0x02d86002050075a7 */ /* 0x000e64000800017f */
[----:B-1----:R-:W-:Y:S05]  /*e500*/  @!P0 BRA `(.L_x_2157) ;  /* 0x0000003400408947 */ /* 0x002fea0003800000 */
.L_x_2237:
[----:B------:R-:W-:Y:S05]  /*e510*/  BSYNC B1 ;  /* 0x0000000000017941 */ /* 0x000fea0003800000 */
.L_x_2156:
        /* <DEDUP_REMOVED lines=49> */
.L_x_2247:
        /* <DEDUP_REMOVED lines=32> */
.L_x_2159:
        /* <DEDUP_REMOVED lines=12> */
.L_x_2160:
[----:B------:R2:W-:Y:S01]  /*eaf0*/  STL [R1], R27 ;  /* 0x0000001b01007387 */ /* 0x0005e20000100800 */
[C---:B------:R-:W-:Y:S01]  /*eb00*/  ISETP.GT.AND P0, PT, R27.reuse, RZ, PT ;  /* 0x000000ff1b00720c */ /* 0x040fe20003f04270 */
[----:B------:R2:W-:Y:S01]  /*eb10*/  SYNCS.ARRIVE.TRANS64.A1T0 RZ, [R5+URZ+0x2d850], RZ ;  /* 0x02d850ff05ff79a7 */ /* 0x0005e2000810003f */
[----:B------:R-:W-:Y:S02]  /*eb20*/  VIADD R0, R27, 0xffffffff ;  /* 0xffffffff1b007836 */ /* 0x000fe40000000000 */
[----:B------:R-:W-:Y:S02]  /*eb30*/  IMAD.MOV.U32 R17, RZ, RZ, R29 ;  /* 0x000000ffff117224 */ /* 0x000fe400078e001d */
[----:B------:R-:W-:-:S07]  /*eb40*/  IMAD.MOV.U32 R10, RZ, RZ, R26 ;  /* 0x000000ffff0a7224 */ /* 0x000fce00078e001a */
[----:B--2---:R-:W-:Y:S05]  /*eb50*/  @P0 BRA `(.L_x_2161) ;  /* 0xfffffff000440947 */ /* 0x004fea000383ffff */
.L_x_2148:
[----:B------:R-:W-:Y:S05]  /*eb60*/  BSYNC B0 ;  /* 0x0000000000007941 */ /* 0x000fea0003800000 */
.L_x_2147:
        /* <DEDUP_REMOVED lines=17> */
.L_x_2163:
[----:B------:R-:W-:Y:S05]  /*ec80*/  BSYNC B0 ;  /* 0x0000000000007941 */ /* 0x000fea0003800000 */
.L_x_2162:
[----:B-1----:R-:W2:Y:S02]  /*ec90*/  LDL R0, [R1+0x38] ;  /* 0x0000380001007983 */ /* 0x002ea40000100800 */
[----:B--2---:R-:W-:-:S13]  /*eca0*/  ISETP.NE.AND P0, PT, R0, 0x3, PT ;  /* 0x000000030000780c */ /* 0x004fda0003f05270 */
[----:B------:R-:W-:Y:S05]  /*ecb0*/  @!P0 BRA `(.L_x_2164) ;  /* 0x0000000000048947 */ /* 0x000fea0003800000 */
[----:B------:R-:W-:Y:S01]  /*ecc0*/  BPT.TRAP 0x1 ;  /* 0x000000040000795c */ /* 0x000fe20000300000 */
.L_x_2164:
[----:B------:R-:W2:Y:S01]  /*ecd0*/  LDL.LU R2, [R1+0xc] ;  /* 0x00000c0001027983 */ /* 0x000ea20000300800 */
[----:B------:R-:W-:Y:S01]  /*ece0*/  IMAD R0, R26, 0x8, R23 ;  /* 0x000000081a007824 */ /* 0x000fe200078e0217 */
[----:B------:R-:W-:Y:S01]  /*ecf0*/  SHF.L.U32 R3, R29, 0x1f, RZ ;  /* 0x0000001f1d037819 */ /* 0x000fe200000006ff */
[----:B------:R-:W-:Y:S03]  /*ed00*/  BSSY B0, `(.L_x_2165) ;  /* 0x0000004000007945 */ /* 0x000fe60003800000 */
[----:B------:R-:W1:Y:S01]  /*ed10*/  SYNCS.PHASECHK.TRANS64.TRYWAIT P0, [R0+URZ+0x2d860], R3 ;  /* 0x02d86003000075a7 */ /* 0x000e62000800017f */
[----:B--2---:R-:W-:Y:S01]  /*ed20*/  IMAD R6, R27, -0x80, R2 ;  /* 0xffffff801b067824 */ /* 0x004fe200078e0202 */
[----:B-1----:R-:W-:Y:S06]  /*ed30*/  @!P0 BRA `(.L_x_2166) ;  /* 0x0000003000ac8947 */ /* 0x002fec0003800000 */
.L_x_2248:
[----:B------:R-:W-:Y:S05]  /*ed40*/  BSYNC B0 ;  /* 0x0000000000007941 */ /* 0x000fea0003800000 */
.L_x_2165:
        /* <DEDUP_REMOVED lines=56> */
.L_x_2258:
        /* <DEDUP_REMOVED lines=13> */
.L_x_2168:
        /* <DEDUP_REMOVED lines=11> */
.L_x_2169:
[----:B------:R-:W-:Y:S01]  /*f250*/  VIADD R26, R26, 0x1 ;  /* 0x000000011a1a7836 */ /* 0x000fe20000000000 */
[----:B------:R0:W-:Y:S04]  /*f260*/  SYNCS.ARRIVE.TRANS64.A1T0 RZ, [R0+URZ+0x2d850], RZ ;  /* 0x02d850ff00ff79a7 */ /* 0x0001e8000810003f */
[----:B------:R-:W-:-:S04]  /*f270*/  ISETP.NE.AND P0, PT, R26, 0x2, PT ;  /* 0x000000021a00780c */ /* 0x000fc80003f05270 */
[----:B0-----:R-:W-:Y:S02]  /*f280*/  SEL R0, RZ, 0x1, P0 ;  /* 0x00000001ff007807 */ /* 0x001fe40000000000 */
[----:B------:R-:W-:Y:S02]  /*f290*/  SEL R26, R26, RZ, P0 ;  /* 0x000000ff1a1a7207 */ /* 0x000fe40000000000 */
[----:B------:R-:W-:-:S07]  /*f2a0*/  LOP3.LUT R29, R29, R0, RZ, 0x3c, !PT ;  /* 0x000000001d1d7212 */ /* 0x000fce00078e3cff */
.L_x_2128:
[----:B------:R-:W-:Y:S05]  /*f2b0*/  BSYNC B7 ;  /* 0x0000000000077941 */ /* 0x000fea0003800000 */
.L_x_2126:
[----:B------:R-:W-:-:S13]  /*f2c0*/  LOP3.LUT P0, RZ, R22, 0x80, RZ, 0xc0, !PT ;  /* 0x0000008016ff7812 */ /* 0x000fda000780c0ff */
[----:B------:R-:W-:Y:S05]  /*f2d0*/  @!P0 BRA `(.L_x_2170) ;  /* 0x0000000000248947 */ /* 0x000fea0003800000 */
[----:B------:R-:W-:Y:S05]  /*f2e0*/  WARPSYNC.ALL ;  /* 0x0000000000007948 */ /* 0x000fea0003800000 */
[----:B------:R-:W0:Y:S08]  /*f2f0*/  S2UR UR5, SR_CgaCtaId ;  /* 0x00000000000579c3 */ /* 0x000e300000008800 */
[----:B------:R-:W-:Y:S06]  /*f300*/  BAR.SYNC.DEFER_BLOCKING 0x5, 0x200 ;  /* 0x0148000000007b1d */ /* 0x000fec0000010000 */
[----:B------:R-:W-:-:S02]  /*f310*/  UMOV UR4, 0x400 ;  /* 0x0000040000047882 */ /* 0x000fc40000000000 */
[----:B0-----:R-:W-:-:S06]  /*f320*/  ULEA UR4, UR5, UR4, 0x18 ;  /* 0x0000000405047291 */ /* 0x001fcc000f8ec03f */
[----:B------:R-:W-:-:S05]  /*f330*/  IMAD.U32 R23, RZ, RZ, UR4 ;  /* 0x00000004ff177e24 */ /* 0x000fca000f8e00ff */
[----:B------:R1:W2:Y:S01]  /*f340*/  LDS.128 R16, [R23+0x2d8d0] ;  /* 0x02d8d00017107984 */ /* 0x0002a20000000c00 */
[----:B------:R-:W-:Y:S06]  /*f350*/  BAR.ARV 0x4, 0x200 ;  /* 0x0108000000007b1d */ /* 0x000fec0000002000 */
[----:B------:R-:W-:Y:S05]  /*f360*/  BRA `(.L_x_2171) ;  /* 0x0000000800cc7947 */ /* 0x000fea0003800000 */
.L_x_2170:
[----:B------:R-:W0:Y:S01]  /*f370*/  S2R R0, SR_TID.X ;  /* 0x0000000000007919 */ /* 0x000e220000002100 */
        /* <DEDUP_REMOVED lines=35> */
.L_x_2268:
[----:B------:R-:W-:Y:S02]  /*f5b0*/  ULDC UR4, c[0x0][0xc38] ;  /* 0x00030e0000047ab9 */ /* 0x000fe40000000800 */
[----:B------:R-:W-:-:S04]  /*f5c0*/  IMAD.U32 R4, RZ, RZ, UR4 ;  /* 0x00000004ff047e24 */ /* 0x000fc8000f8e00ff */
[----:B-1----:R-:W-:-:S04]  /*f5d0*/  IMAD R5, R14, R4, RZ ;  /* 0x000000040e057224 */ /* 0x002fc800078e02ff */
[----:B------:R-:W-:-:S05]  /*f5e0*/  IMAD.IADD R16, R16, 0x1, R5 ;  /* 0x0000000110107824 */ /* 0x000fca00078e0205 */
[----:B------:R-:W-:-:S13]  /*f5f0*/  ISETP.GT.AND P6, PT, R16, R0, PT ;  /* 0x000000001000720c */ /* 0x000fda0003fc4270 */
[----:B------:R-:W-:Y:S05]  /*f600*/  @P6 BRA `(.L_x_2173) ;  /* 0x00000000009c6947 */ /* 0x000fea0003800000 */
.L_x_2178:
        /* <DEDUP_REMOVED lines=14> */
.L_x_2176:
[----:B------:R-:W-:Y:S05]  /*f6f0*/  BSYNC B0 ;  /* 0x0000000000007941 */ /* 0x000fea0003800000 */
.L_x_2175:
        /* <DEDUP_REMOVED lines=18> */
.L_x_2276:
[----:B------:R-:W-:Y:S02]  /*f820*/  ULDC UR4, c[0x0][0xc38] ;  /* 0x00030e0000047ab9 */ /* 0x000fe40000000800 */
[----:B------:R-:W-:-:S04]  /*f830*/  IMAD.U32 R4, RZ, RZ, UR4 ;  /* 0x00000004ff047e24 */ /* 0x000fc8000f8e00ff */
[----:B-1----:R-:W-:-:S04]  /*f840*/  IMAD R5, R14, R4, RZ ;  /* 0x000000040e057224 */ /* 0x002fc800078e02ff */
[----:B------:R-:W-:-:S05]  /*f850*/  IMAD.IADD R16, R5, 0x1, R16 ;  /* 0x0000000105107824 */ /* 0x000fca00078e0210 */
[----:B------:R-:W-:-:S13]  /*f860*/  ISETP.GT.AND P6, PT, R16, R0, PT ;  /* 0x000000001000720c */ /* 0x000fda0003fc4270 */
[----:B------:R-:W-:Y:S05]  /*f870*/  @!P6 BRA `(.L_x_2178) ;  /* 0xfffffffc0064e947 */ /* 0x000fea000383ffff */
.L_x_2173:
        /* <DEDUP_REMOVED lines=8> */
.L_x_2280:
[----:B------:R-:W-:Y:S01]  /*f900*/  ISETP.NE.AND P0, PT, R5, RZ, PT ;  /* 0x000000ff0500720c */ /* 0x000fe20003f05270 */
[----:B------:R-:W-:-:S12]  /*f910*/  IMAD.MOV.U32 R5, RZ, RZ, RZ ;  /* 0x000000ffff057224 */ /* 0x000fd800078e00ff */
[----:B------:R-:W-:Y:S05]  /*f920*/  @!P0 BRA `(.L_x_2180) ;  /* 0x0000000000108947 */ /* 0x000fea0003800000 */
[----:B------:R-:W-:Y:S01]  /*f930*/  UMOV UR4, 0xffffffff ;  /* 0xffffffff00047882 */ /* 0x000fe20000000000 */
[----:B------:R-:W-:Y:S02]  /*f940*/  VIADD R12, R6, 0xffffffff ;  /* 0xffffffff060c7836 */ /* 0x000fe40000000000 */
[----:B------:R-:W-:Y:S05]  /*f950*/  BRA.DIV UR4, `(.L_x_2181) ;  /* 0x0000003604507947 */ /* 0x000fea000b800000 */
[----:B------:R3:W4:Y:S02]  /*f960*/  SHFL.IDX PT, R5, R3, R12, 0x1f ;  /* 0x00001f0c03057589 */ /* 0x00072400000e0000 */
.L_x_2180:
        /* <DEDUP_REMOVED lines=66> */
.L_x_2174:
[----:B------:R-:W-:Y:S01]  /*fd90*/  UMOV UR4, URZ ;  /* 0x0000003f00047c82 */ /* 0x000fe20008000000 */
[----:B------:R-:W-:Y:S01]  /*fda0*/  UMOV UR5, URZ ;  /* 0x0000003f00057c82 */ /* 0x000fe20008000000 */
[----:B------:R-:W-:Y:S01]  /*fdb0*/  ULDC UR6, c[0x0][0xc3c] ;  /* 0x00030f0000067ab9 */ /* 0x000fe20000000800 */
[----:B------:R-:W-:Y:S02]  /*fdc0*/  IMAD.MOV.U32 R16, RZ, RZ, R0 ;  /* 0x000000ffff107224 */ /* 0x000fe400078e0000 */
[----:B------:R-:W-:Y:S02]  /*fdd0*/  IMAD.U32 R17, RZ, RZ, UR4 ;  /* 0x00000004ff117e24 */ /* 0x000fe4000f8e00ff */
[----:B------:R-:W-:Y:S02]  /*fde0*/  IMAD.U32 R18, RZ, RZ, UR5 ;  /* 0x00000005ff127e24 */ /* 0x000fe4000f8e00ff */
[----:B------:R-:W-:-:S07]  /*fdf0*/  IMAD.U32 R19, RZ, RZ, UR6 ;  /* 0x00000006ff137e24 */ /* 0x000fce000f8e00ff */
.L_x_2182:
        /* <DEDUP_REMOVED lines=10> */
.L_x_2171:
[----:B------:R-:W-:Y:S02]  /*fea0*/  ULDC UR4, c[0x0][0xc3c] ;  /* 0x00030f0000047ab9 */ /* 0x000fe40000000800 */
[----:B--2---:R-:W-:-:S13]  /*feb0*/  ISETP.GE.AND P0, PT, R19, UR4, PT ;  /* 0x0000000413007c0c */ /* 0x004fda000bf06270 */
[----:B------:R-:W-:Y:S05]  /*fec0*/  @!P0 BRA `(.L_x_2183) ;  /* 0xffffffb8000c8947 */ /* 0x000fea000383ffff */
[----:B------:R-:W-:Y:S05]  /*fed0*/  BSYNC B8 ;  /* 0x0000000000087941 */ /* 0x000fea0003800000 */
.L_x_2122:
        /* <DEDUP_REMOVED lines=12> */
.L_x_2283:
[----:B------:R-:W-:Y:S05]  /*ffa0*/  BSYNC B0 ;  /* 0x0000000000007941 */ /* 0x000fea0003800000 */
.L_x_2184:
[----:B------:R-:W-:-:S03]  /*ffb0*/  UMOV UR4, 0xffffffff ;  /* 0xffffffff00047882 */ /* 0x000fc60000000000 */
[----:B------:R-:W-:Y:S05]  /*ffc0*/  BRA.DIV UR4, `(.L_x_2186) ;  /* 0x0000002e04f07947 */ /* 0x000fea000b800000 */
[----:B-1----:R-:W1:Y:S02]  /*ffd0*/  S2R R0, SR_TID.X ;  /* 0x0000000000007919 */ /* 0x002e640000002100 */
[----:B-1----:R-:W-:-:S04]  /*ffe0*/  SHF.R.U32.HI R0, RZ, 0x5, R0 ;  /* 0x00000005ff007819 */ /* 0x002fc80000011600 */
[----:B------:R-:W-:-:S05]  /*fff0*/  LOP3.LUT R0, R0, 0x3, RZ, 0xc0, !PT ;  /* 0x0000000300007812 */ /* 0x000fca00078ec0ff */
[----:B------:R1:W2:Y:S02]  /*10000*/  SHFL.IDX PT, R14, R0, RZ, 0x1f ;  /* 0x00001fff000e7589 */ /* 0x0002a400000e0000 */
.L_x_2286:
[----:B--2---:R-:W-:Y:S01]  /*10010*/  ISETP.NE.AND P0, PT, R14, RZ, PT ;  /* 0x000000ff0e00720c */ /* 0x004fe20003f05270 */
[----:B------:R-:W-:-:S12]  /*10020*/  BSSY B0, `(.L_x_2187) ;  /* 0x0000024000007945 */ /* 0x000fd80003800000 */
[----:B------:R-:W-:Y:S05]  /*10030*/  @P0 BRA `(.L_x_2188) ;  /* 0x0000000000880947 */ /* 0x000fea0003800000 */
[----:B------:R-:W-:-:S03]  /*10040*/  UMOV UR4, 0xffffffff ;  /* 0xffffffff00047882 */ /* 0x000fc60000000000 */
[----:B------:R-:W-:Y:S05]  /*10050*/  BRA.DIV UR4, `(.L_x_2189) ;  /* 0x0000003204007947 */ /* 0x000fea000b800000 */
[----:B------:R-:W-:-:S13]  /*10060*/  ELECT P6, URZ, PT ;  /* 0x00000000003f782f */ /* 0x000fda00038c0000 */
.L_x_2289:
[----:B------:R-:W-:Y:S05]  /*10070*/  @!P6 BRA `(.L_x_2188) ;  /* 0x000000000078e947 */ /* 0x000fea0003800000 */
[----:B-1----:R-:W2:Y:S02]  /*10080*/  LDL.LU R0, [R1+0x1c] ;  /* 0x00001c0001007983 */ /* 0x002ea40000300800 */
[----:B--2---:R-:W-:-:S04]  /*10090*/  LOP3.LUT R0, R0, 0x2, RZ, 0xfc, !PT ;  /* 0x0000000200007812 */ /* 0x004fc800078efcff */
[----:B------:R-:W-:-:S13]  /*100a0*/  ISETP.NE.AND P0, PT, R0, 0x3, PT ;  /* 0x000000030000780c */ /* 0x000fda0003f05270 */
[----:B------:R-:W-:Y:S05]  /*100b0*/  @!P0 BRA `(.L_x_2190) ;  /* 0x0000000000048947 */ /* 0x000fea0003800000 */
[----:B------:R-:W-:Y:S01]  /*100c0*/  BPT.TRAP 0x1 ;  /* 0x000000040000795c */ /* 0x000fe20000300000 */
.L_x_2190:
[C---:B------:R-:W-:Y:S01]  /*100d0*/  IMAD R3, R26.reuse, 0x8, R5 ;  /* 0x000000081a037824 */ /* 0x040fe200078e0205 */
[----:B------:R-:W-:Y:S01]  /*100e0*/  SHF.L.U32 R2, R29, 0x1f, RZ ;  /* 0x0000001f1d027819 */ /* 0x000fe200000006ff */
[----:B------:R-:W-:-:S03]  /*100f0*/  VIADD R26, R26, 0x1 ;  /* 0x000000011a1a7836 */ /* 0x000fc60000000000 */
[----:B------:R-:W1:Y:S02]  /*10100*/  SYNCS.PHASECHK.TRANS64.TRYWAIT P1, [R3+URZ+0x2d840], R2 ;  /* 0x02d84002030075a7 */ /* 0x000e64000802017f */
[----:B------:R-:W-:-:S04]  /*10110*/  ISETP.NE.AND P2, PT, R26, 0x2, PT ;  /* 0x000000021a00780c */ /* 0x000fc80003f45270 */
[----:B------:R-:W-:Y:S01]  /*10120*/  SEL R0, RZ, 0x1, P2 ;  /* 0x00000001ff007807 */ /* 0x000fe20001000000 */
[----:B-1----:R-:W-:Y:S08]  /*10130*/  @!P1 BRA `(.L_x_2191) ;  /* 0x0000002c00e89947 */ /* 0x002ff00003800000 */
.L_x_2290:
[----:B------:R-:W-:Y:S02]  /*10140*/  SEL R26, R26, RZ, P2 ;  /* 0x000000ff1a1a7207 */ /* 0x000fe40001000000 */
[----:B------:R-:W-:Y:S01]  /*10150*/  LOP3.LUT R0, R29, R0, RZ, 0x3c, !PT ;  /* 0x000000001d007212 */ /* 0x000fe200078e3cff */
[----:B------:R-:W-:Y:S06]  /*10160*/  @!P0 BRA `(.L_x_2192) ;  /* 0x0000000000048947 */ /* 0x000fec0003800000 */
[----:B------:R-:W-:Y:S01]  /*10170*/  BPT.TRAP 0x1 ;  /* 0x000000040000795c */ /* 0x000fe20000300000 */
.L_x_2192:
[----:B------:R-:W-:Y:S01]  /*10180*/  IMAD R5, R26, 0x8, R5 ;  /* 0x000000081a057824 */ /* 0x000fe200078e0205 */
[----:B------:R-:W-:-:S04]  /*10190*/  SHF.L.U32 R0, R0, 0x1f, RZ ;  /* 0x0000001f00007819 */ /* 0x000fc800000006ff */
[----:B------:R-:W2:Y:S02]  /*101a0*/  SYNCS.PHASECHK.TRANS64.TRYWAIT P1, [R5+URZ+0x2d840], R0 ;  /* 0x02d84000050075a7 */ /* 0x000ea4000802017f */
[----:B--2---:R-:W-:Y:S05]  /*101b0*/  @!P1 BRA `(.L_x_2193) ;  /* 0x0000002c00dc9947 */ /* 0x004fea0003800000 */
.L_x_2291:
[----:B------:R-:W-:Y:S05]  /*101c0*/  @!P0 BRA `(.L_x_2194) ;  /* 0x0000000000048947 */ /* 0x000fea0003800000 */
[----:B------:R-:W-:Y:S01]  /*101d0*/  BPT.TRAP 0x1 ;  /* 0x000000040000795c */ /* 0x000fe20000300000 */
.L_x_2194:
[----:B------:R-:W3:Y:S02]  /*101e0*/  SYNCS.PHASECHK.TRANS64.TRYWAIT P1, [R3+URZ+0x2d860], R2 ;  /* 0x02d86002030075a7 */ /* 0x000ee4000802017f */
[----:B---3--:R-:W-:Y:S05]  /*101f0*/  @!P1 BRA `(.L_x_2195) ;  /* 0x0000002c00e09947 */ /* 0x008fea0003800000 */
.L_x_2292:
[----:B------:R-:W-:Y:S05]  /*10200*/  @!P0 BRA `(.L_x_2196) ;  /* 0x0000000000048947 */ /* 0x000fea0003800000 */
[----:B------:R-:W-:Y:S01]  /*10210*/  BPT.TRAP 0x1 ;  /* 0x000000040000795c */ /* 0x000fe20000300000 */
.L_x_2196:
[----:B----4-:R4:W0:Y:S02]  /*10220*/  SYNCS.PHASECHK.TRANS64.TRYWAIT P0, [R5+URZ+0x2d860], R0 ;  /* 0x02d86000050075a7 */ /* 0x010824000800017f */
[----:B0-----:R-:W-:Y:S05]  /*10230*/  @!P0 NANOSLEEP.SYNCS 0x989680 ;  /* 0x009896800000895d */ /* 0x001fea0003900000 */
[----:B------:R-:W0:Y:S02]  /*10240*/  @!P0 SYNCS.PHASECHK.TRANS64 P0, [R5+URZ+0x2d860], R0 ;  /* 0x02d86000050085a7 */ /* 0x000e24000800007f */
[----:B0-----:R-:W-:Y:S05]  /*10250*/  @!P0 BRA `(.L_x_2196) ;  /* 0xfffffffc00f08947 */ /* 0x001fea000383ffff */
.L_x_2188:
[----:B------:R-:W-:Y:S05]  /*10260*/  BSYNC B0 ;  /* 0x0000000000007941 */ /* 0x000fea0003800000 */
.L_x_2187:
[----:B------:R-:W-:Y:S05]  /*10270*/  EXIT ;  /* 0x000000000000794d */ /* 0x000fea0003800000 */
.L_x_2066:
[----:B0-----:R-:W-:-:S04]  /*10280*/  IMAD.U32 R3, RZ, RZ, UR40 ;  /* 0x00000028ff037e24 */ /* 0x001fc8000f8e00ff */
[----:B------:R0:W1:Y:S03]  /*10290*/  SYNCS.PHASECHK.TRANS64.TRYWAIT P1, [R3+URZ+0x2d800], R0 ;  /* 0x02d80000030075a7 */ /* 0x000066000802017f */
[----:B-1----:R-:W-:Y:S05]  /*102a0*/  @!P1 NANOSLEEP.SYNCS 0x989680 ;  /* 0x009896800000995d */ /* 0x002fea0003900000 */
[----:B------:R-:W1:Y:S02]  /*102b0*/  @!P1 SYNCS.PHASECHK.TRANS64 P1, [R3+URZ+0x2d800], R0 ;  /* 0x02d80000030095a7 */ /* 0x000e64000802007f */
[----:B-1----:R-:W-:Y:S05]  /*102c0*/  @!P1 BRA `(.L_x_2066) ;  /* 0xfffffffc00ec9947 */ /* 0x002fea000383ffff */
[----:B------:R-:W-:Y:S05]  /*102d0*/  BRA `(.L_x_2197) ;  /* 0xffffff1400207947 */ /* 0x000fea000383ffff */
.L_x_2070:
[----:B-1----:R1:W2:Y:S02]  /*102e0*/  SYNCS.PHASECHK.TRANS64.TRYWAIT P1, [R3+URZ+0x2d830], R0 ;  /* 0x02d83000030075a7 */ /* 0x0022a4000802017f */
[----:B--2---:R-:W-:Y:S05]  /*102f0*/  @!P1 NANOSLEEP.SYNCS 0x989680 ;  /* 0x009896800000995d */ /* 0x004fea0003900000 */
[----:B------:R-:W2:Y:S02]  /*10300*/  @!P1 SYNCS.PHASECHK.TRANS64 P1, [R3+URZ+0x2d830], R0 ;  /* 0x02d83000030095a7 */ /* 0x000ea4000802007f */
[----:B--2---:R-:W-:Y:S05]  /*10310*/  @!P1 BRA `(.L_x_2070) ;  /* 0xfffffffc00f09947 */ /* 0x004fea000383ffff */
[----:B------:R-:W-:Y:S05]  /*10320*/  BRA `(.L_x_2069) ;  /* 0xffffff1400387947 */ /* 0x000fea000383ffff */
.L_x_2076:
[----:B-1----:R-:W-:-:S04]  /*10330*/  IMAD.U32 R5, RZ, RZ, UR7 ;  /* 0x00000007ff057e24 */ /* 0x002fc8000f8e00ff */
[----:B------:R1:W2:Y:S03]  /*10340*/  SYNCS.PHASECHK.TRANS64.TRYWAIT P1, [R5+URZ+0x2d830], R0 ;  /* 0x02d83000050075a7 */ /* 0x0002a6000802017f */
[----:B--2---:R-:W-:Y:S05]  /*10350*/  @!P1 NANOSLEEP.SYNCS 0x989680 ;  /* 0x009896800000995d */ /* 0x004fea0003900000 */
[----:B------:R-:W2:Y:S02]  /*10360*/  @!P1 SYNCS.PHASECHK.TRANS64 P1, [R5+URZ+0x2d830], R0 ;  /* 0x02d83000050095a7 */ /* 0x000ea4000802007f */
[----:B--2---:R-:W-:Y:S05]  /*10370*/  @!P1 BRA `(.L_x_2076) ;  /* 0xfffffffc00ec9947 */ /* 0x004fea000383ffff */
[----:B------:R-:W-:Y:S05]  /*10380*/  BRA `(.L_x_2073) ;  /* 0xffffff3800047947 */ /* 0x000fea000383ffff */
.L_x_2080:
[----:B-1----:R-:W-:-:S04]  /*10390*/  IMAD.U32 R5, RZ, RZ, UR7 ;  /* 0x00000007ff057e24 */ /* 0x002fc8000f8e00ff */
[----:B------:R1:W2:Y:S03]  /*103a0*/  SYNCS.PHASECHK.TRANS64.TRYWAIT P1, [R5+URZ+0x2d850], R0 ;  /* 0x02d85000050075a7 */ /* 0x0002a6000802017f */
[----:B--2---:R-:W-:Y:S05]  /*103b0*/  @!P1 NANOSLEEP.SYNCS 0x989680 ;  /* 0x009896800000995d */ /* 0x004fea0003900000 */
[----:B------:R-:W2:Y:S02]  /*103c0*/  @!P1 SYNCS.PHASECHK.TRANS64 P1, [R5+URZ+0x2d850], R0 ;  /* 0x02d85000050095a7 */ /* 0x000ea4000802007f */
[----:B--2---:R-:W-:Y:S05]  /*103d0*/  @!P1 BRA `(.L_x_2080) ;  /* 0xfffffffc00ec9947 */ /* 0x004fea000383ffff */
[----:B------:R-:W-:Y:S05]  /*103e0*/  BRA `(.L_x_2077) ;  /* 0xffffff3800b47947 */ /* 0x000fea000383ffff */
.L_x_2088:
[----:B-1----:R-:W-:-:S04]  /*103f0*/  IMAD.U32 R5, RZ, RZ, UR7 ;  /* 0x00000007ff057e24 */ /* 0x002fc8000f8e00ff */
[----:B------:R1:W2:Y:S03]  /*10400*/  SYNCS.PHASECHK.TRANS64.TRYWAIT P1, [R5+URZ+0x2d830], R0 ;  /* 0x02d83000050075a7 */ /* 0x0002a6000802017f */
[----:B--2---:R-:W-:Y:S05]  /*10410*/  @!P1 NANOSLEEP.SYNCS 0x989680 ;  /* 0x009896800000995d */ /* 0x004fea0003900000 */
[----:B------:R-:W2:Y:S02]  /*10420*/  @!P1 SYNCS.PHASECHK.TRANS64 P1, [R5+URZ+0x2d830], R0 ;  /* 0x02d83000050095a7 */ /* 0x000ea4000802007f */
[----:B--2---:R-:W-:Y:S05]  /*10430*/  @!P1 BRA `(.L_x_2088) ;  /* 0xfffffffc00ec9947 */ /* 0x004fea000383ffff */
[----:B------:R-:W-:Y:S05]  /*10440*/  BRA `(.L_x_2085) ;  /* 0xffffff6000687947 */ /* 0x000fea000383ffff */
.L_x_2092:
[----:B-1----:R-:W-:-:S04]  /*10450*/  IMAD.U32 R5, RZ, RZ, UR7 ;  /* 0x00000007ff057e24 */ /* 0x002fc8000f8e00ff */
[----:B------:R1:W2:Y:S03]  /*10460*/  SYNCS.PHASECHK.TRANS64.TRYWAIT P1, [R5+URZ+0x2d850], R0 ;  /* 0x02d85000050075a7 */ /* 0x0002a6000802017f */
[----:B--2---:R-:W-:Y:S05]  /*10470*/  @!P1 NANOSLEEP.SYNCS 0x989680 ;  /* 0x009896800000995d */ /* 0x004fea0003900000 */
[----:B------:R-:W2:Y:S02]  /*10480*/  @!P1 SYNCS.PHASECHK.TRANS64 P1, [R5+URZ+0x2d850], R0 ;  /* 0x02d85000050095a7 */ /* 0x000ea4000802007f */
[----:B--2---:R-:W-:Y:S05]  /*10490*/  @!P1 BRA `(.L_x_2092) ;  /* 0xfffffffc00ec9947 */ /* 0x004fea000383ffff */
[----:B------:R-:W-:Y:S05]  /*104a0*/  BRA `(.L_x_2089) ;  /* 0xffffff6400187947 */ /* 0x000fea000383ffff */
.L_x_2099:
[----:B-1----:R-:W-:-:S04]  /*104b0*/  IMAD.U32 R8, RZ, RZ, UR4 ;  /* 0x00000004ff087e24 */ /* 0x002fc8000f8e00ff */
[----:B------:R1:W2:Y:S03]  /*104c0*/  SYNCS.PHASECHK.TRANS64.TRYWAIT P1, [R8+URZ+0x2d850], R7 ;  /* 0x02d85007080075a7 */ /* 0x0002a6000802017f */
[----:B--2---:R-:W-:Y:S05]  /*104d0*/  @!P1 NANOSLEEP.SYNCS 0x989680 ;  /* 0x009896800000995d */ /* 0x004fea0003900000 */
[----:B------:R-:W2:Y:S02]  /*104e0*/  @!P1 SYNCS.PHASECHK.TRANS64 P1, [R8+URZ+0x2d850], R7 ;  /* 0x02d85007080095a7 */ /* 0x000ea4000802007f */
[----:B--2---:R-:W-:Y:S05]  /*104f0*/  @!P1 BRA `(.L_x_2099) ;  /* 0xfffffffc00ec9947 */ /* 0x004fea000383ffff */
[----:B------:R-:W-:Y:S05]  /*10500*/  BRA `(.L_x_2098) ;  /* 0xffffff8000487947 */ /* 0x000fea000383ffff */
.L_x_2134:
        /* <DEDUP_REMOVED lines=11> */
.L_x_2199:
[----:B------:R-:W-:Y:S05]  /*105c0*/  BSYNC B0 ;  /* 0x0000000000007941 */ /* 0x000fea0003800000 */
.L_x_2198:
[----:B------:R-:W-:Y:S05]  /*105d0*/  BRA `(.L_x_2200) ;  /* 0xffffffbc00ec7947 */ /* 0x000fea000383ffff */
.L_x_2137:
[----:B0-----:R0:W1:Y:S02]  /*105e0*/  SYNCS.PHASECHK.TRANS64.TRYWAIT P0, [R2+URZ+0x2d840], R3 ;  /* 0x02d84003020075a7 */ /* 0x001064000800017f */
[----:B-1----:R-:W-:Y:S05]  /*105f0*/  @!P0 NANOSLEEP.SYNCS 0x989680 ;  /* 0x009896800000895d */ /* 0x002fea0003900000 */
[----:B------:R-:W1:Y:S02]  /*10600*/  @!P0 SYNCS.PHASECHK.TRANS64 P0, [R2+URZ+0x2d840], R3 ;  /* 0x02d84003020085a7 */ /* 0x000e64000800007f */
[----:B-1----:R-:W-:Y:S05]  /*10610*/  @!P0 BRA `(.L_x_2137) ;  /* 0xfffffffc00f08947 */ /* 0x002fea000383ffff */
[----:B------:R-:W-:Y:S05]  /*10620*/  BRA `(.L_x_2201) ;  /* 0xffffffc0005c7947 */ /* 0x000fea000383ffff */
.L_x_2138:
        /* <DEDUP_REMOVED lines=8> */
.L_x_2203:
[----:B------:R-:W-:Y:S05]  /*106b0*/  BSYNC B0 ;  /* 0x0000000000007941 */ /* 0x000fea0003800000 */
.L_x_2202:
        /* <DEDUP_REMOVED lines=9> */
.L_x_2204:
[----:B------:R-:W-:Y:S02]  /*10750*/  IMAD.MOV.U32 R13, RZ, RZ, R6 ;  /* 0x000000ffff0d7224 */ /* 0x000fe400078e0006 */
[----:B------:R-:W-:Y:S02]  /*10760*/  IMAD.MOV.U32 R12, RZ, RZ, 0x1 ;  /* 0x00000001ff0c7424 */ /* 0x000fe400078e00ff */
[----:B------:R-:W-:-:S07]  /*10770*/  IMAD.MOV.U32 R5, RZ, RZ, R14 ;  /* 0x000000ffff057224 */ /* 0x000fce00078e000e */
[----:B------:R-:W-:Y:S05]  /*10780*/  WARPSYNC.COLLECTIVE R15, `(.L_x_2205) ;  /* 0x000000000f087348 */ /* 0x000fea0003c00000 */
[----:B------:R0:W1:Y:S02]  /*10790*/  SHFL.IDX P6, R14, R13, R12, R11 ;  /* 0x0000000c0d0e7389 */ /* 0x00006400000c000b */
[----:B01----:R-:W-:Y:S01]  /*107a0*/  ENDCOLLECTIVE ;  /* 0x000000000000791b */ /* 0x003fe20003800000 */
.L_x_2205:
        /* <DEDUP_REMOVED lines=17> */
.L_x_2206:
[----:B------:R-:W-:Y:S02]  /*108c0*/  @P1 IMAD R8, R7, 0x2, R23 ;  /* 0x0000000207081824 */ /* 0x000fe400078e0217 */
[----:B------:R-:W-:Y:S02]  /*108d0*/  IMAD.MOV.U32 R13, RZ, RZ, R6 ;  /* 0x000000ffff0d7224 */ /* 0x000fe400078e0006 */
[----:B------:R-:W-:Y:S02]  /*108e0*/  IMAD.MOV.U32 R12, RZ, RZ, 0x2 ;  /* 0x00000002ff0c7424 */ /* 0x000fe400078e00ff */
[----:B------:R-:W-:-:S07]  /*108f0*/  IMAD.MOV.U32 R5, RZ, RZ, R14 ;  /* 0x000000ffff057224 */ /* 0x000fce00078e000e */
[----:B------:R-:W-:Y:S05]  /*10900*/  WARPSYNC.COLLECTIVE R15, `(.L_x_2207) ;  /* 0x000000000f087348 */ /* 0x000fea0003c00000 */
[----:B------:R0:W1:Y:S02]  /*10910*/  SHFL.IDX P6, R14, R13, R12, R11 ;  /* 0x0000000c0d0e7389 */ /* 0x00006400000c000b */
[----:B01----:R-:W-:Y:S01]  /*10920*/  ENDCOLLECTIVE ;  /* 0x000000000000791b */ /* 0x003fe20003800000 */
.L_x_2207:
        /* <DEDUP_REMOVED lines=17> */
.L_x_2208:
[----:B------:R-:W-:Y:S02]  /*10a40*/  @P1 IMAD R8, R7, 0x2, R23 ;  /* 0x0000000207081824 */ /* 0x000fe400078e0217 */
[----:B------:R-:W-:Y:S02]  /*10a50*/  IMAD.MOV.U32 R13, RZ, RZ, R6 ;  /* 0x000000ffff0d7224 */ /* 0x000fe400078e0006 */
[----:B------:R-:W-:Y:S02]  /*10a60*/  IMAD.MOV.U32 R12, RZ, RZ, 0x3 ;  /* 0x00000003ff0c7424 */ /* 0x000fe400078e00ff */
[----:B------:R-:W-:-:S07]  /*10a70*/  IMAD.MOV.U32 R5, RZ, RZ, R14 ;  /* 0x000000ffff057224 */ /* 0x000fce00078e000e */
[----:B------:R-:W-:Y:S05]  /*10a80*/  WARPSYNC.COLLECTIVE R15, `(.L_x_2209) ;  /* 0x000000000f087348 */ /* 0x000fea0003c00000 */
[----:B------:R0:W1:Y:S02]  /*10a90*/  SHFL.IDX P6, R14, R13, R12, R11 ;  /* 0x0000000c0d0e7389 */ /* 0x00006400000c000b */
[----:B01----:R-:W-:Y:S01]  /*10aa0*/  ENDCOLLECTIVE ;  /* 0x000000000000791b */ /* 0x003fe20003800000 */
.L_x_2209:
        /* <DEDUP_REMOVED lines=10> */
.L_x_2210:
        /* <DEDUP_REMOVED lines=8> */
.L_x_2143:
[----:B------:R-:W2:Y:S04]  /*10bd0*/  LDL.LU R11, [R1+0x20] ;  /* 0x00002000010b7983 */ /* 0x000ea80000300800 */
[----:B------:R0:W5:Y:S01]  /*10be0*/  LDL R9, [R1+0x18] ;  /* 0x0000180001097983 */ /* 0x0001620000100800 */
[----:B------:R-:W-:Y:S02]  /*10bf0*/  IMAD.MOV.U32 R13, RZ, RZ, R0 ;  /* 0x000000ffff0d7224 */ /* 0x000fe400078e0000 */
[----:B------:R-:W-:Y:S02]  /*10c00*/  IMAD.MOV.U32 R12, RZ, RZ, RZ ;  /* 0x000000ffff0c7224 */ /* 0x000fe400078e00ff */
[----:B------:R-:W-:Y:S02]  /*10c10*/  IMAD.MOV.U32 R15, RZ, RZ, -0x1 ;  /* 0xffffffffff0f7424 */ /* 0x000fe400078e00ff */
[----:B------:R-:W-:-:S04]  /*10c20*/  IMAD R17, R17, 0xc0, R21 ;  /* 0x000000c011117824 */ /* 0x000fc800078e0215 */
[----:B------:R-:W-:Y:S02]  /*10c30*/  VIADD R5, R17, 0x20 ;  /* 0x0000002011057836 */ /* 0x000fe40000000000 */
[----:B--2---:R-:W-:Y:S02]  /*10c40*/  IMAD R2, R11, R10, RZ ;  /* 0x0000000a0b027224 */ /* 0x004fe400078e02ff */
[----:B0-----:R-:W-:-:S07]  /*10c50*/  IMAD.MOV.U32 R11, RZ, RZ, 0x1c1f ;  /* 0x00001c1fff0b7424 */ /* 0x001fce00078e00ff */
[----:B-----5:R-:W-:Y:S05]  /*10c60*/  WARPSYNC.COLLECTIVE R15, `(.L_x_2212) ;  /* 0x000000000f087348 */ /* 0x020fea0003c00000 */
[----:B------:R0:W1:Y:S02]  /*10c70*/  SHFL.IDX P6, R14, R13, R12, R11 ;  /* 0x0000000c0d0e7389 */ /* 0x00006400000c000b */
[----:B01---5:R-:W-:Y:S01]  /*10c80*/  ENDCOLLECTIVE ;  /* 0x000000000000791b */ /* 0x023fe20003800000 */
.L_x_2212:
[----:B------:R-:W-:Y:S02]  /*10c90*/  IMAD.MOV.U32 R13, RZ, RZ, R4 ;  /* 0x000000ffff0d7224 */ /* 0x000fe400078e0004 */
[----:B------:R-:W-:-:S07]  /*10ca0*/  IMAD.MOV.U32 R6, RZ, RZ, R14 ;  /* 0x000000ffff067224 */ /* 0x000fce00078e000e */
[----:B------:R-:W-:Y:S05]  /*10cb0*/  WARPSYNC.COLLECTIVE R15, `(.L_x_2213) ;  /* 0x000000000f087348 */ /* 0x000fea0003c00000 */
[----:B------:R0:W1:Y:S02]  /*10cc0*/  SHFL.IDX P6, R14, R13, R12, R11 ;  /* 0x0000000c0d0e7389 */ /* 0x00006400000c000b */
[----:B01----:R-:W-:Y:S01]  /*10cd0*/  ENDCOLLECTIVE ;  /* 0x000000000000791b */ /* 0x003fe20003800000 */
.L_x_2213:
[----:B------:R-:W-:Y:S01]  /*10ce0*/  ISETP.GE.AND P2, PT, R17, R2, PT ;  /* 0x000000021100720c */ /* 0x000fe20003f46270 */
[----:B------:R-:W-:Y:S02]  /*10cf0*/  IMAD.MOV.U32 R13, RZ, RZ, R0 ;  /* 0x000000ffff0d7224 */ /* 0x000fe400078e0000 */
[----:B------:R-:W-:Y:S02]  /*10d00*/  IMAD.MOV.U32 R12, RZ, RZ, 0x1 ;  /* 0x00000001ff0c7424 */ /* 0x000fe400078e00ff */
[----:B------:R-:W-:-:S08]  /*10d10*/  IMAD.MOV.U32 R7, RZ, RZ, R14 ;  /* 0x000000ffff077224 */ /* 0x000fd000078e000e */
[----:B------:R-:W-:Y:S05]  /*10d20*/  WARPSYNC.COLLECTIVE R15, `(.L_x_2214) ;  /* 0x000000000f087348 */ /* 0x000fea0003c00000 */
[----:B------:R0:W1:Y:S02]  /*10d30*/  SHFL.IDX P6, R14, R13, R12, R11 ;  /* 0x0000000c0d0e7389 */ /* 0x00006400000c000b */
[----:B01----:R-:W-:Y:S01]  /*10d40*/  ENDCOLLECTIVE ;  /* 0x000000000000791b */ /* 0x003fe20003800000 */
.L_x_2214:
[----:B------:R-:W-:-:S05]  /*10d50*/  @!P2 LEA R7, P4, R20, R7, 0x1 ;  /* 0x000000071407a211 */ /* 0x000fca00078808ff */
[----:B------:R-:W-:-:S05]  /*10d60*/  @!P2 IMAD.X R6, RZ, RZ, R6, P4 ;  /* 0x000000ffff06a224 */ /* 0x000fca00020e0606 */
[----:B------:R-:W-:-:S04]  /*10d70*/  @!P2 LOP3.LUT R7, R7, R6, RZ, 0x3c, !PT ;  /* 0x000000060707a212 */ /* 0x000fc800078e3cff */
[----:B------:R-:W-:-:S04]  /*10d80*/  @!P2 LOP3.LUT R6, R7, R6, RZ, 0x3c, !PT ;  /* 0x000000060706a212 */ /* 0x000fc800078e3cff */
[----:B------:R-:W-:Y:S01]  /*10d90*/  @!P2 LOP3.LUT R7, R7, R6, RZ, 0x3c, !PT ;  /* 0x000000060707a212 */ /* 0x000fe200078e3cff */
[----:B------:R-:W-:-:S04]  /*10da0*/  IMAD.MOV.U32 R13, RZ, RZ, R4 ;  /* 0x000000ffff0d7224 */ /* 0x000fc800078e0004 */
        /* <DEDUP_REMOVED lines=10> */
.L_x_2215:
[----:B------:R-:W-:Y:S01]  /*10e50*/  ISETP.GE.AND P2, PT, R5, R2, PT ;  /* 0x000000020500720c */ /* 0x000fe20003f46270 */
[----:B------:R-:W-:Y:S02]  /*10e60*/  IMAD.MOV.U32 R13, RZ, RZ, R0 ;  /* 0x000000ffff0d7224 */ /* 0x000fe400078e0000 */
[----:B------:R-:W-:Y:S02]  /*10e70*/  IMAD.MOV.U32 R12, RZ, RZ, 0x2 ;  /* 0x00000002ff0c7424 */ /* 0x000fe400078e00ff */
[----:B------:R-:W-:-:S08]  /*10e80*/  IMAD.MOV.U32 R7, RZ, RZ, R14 ;  /* 0x000000ffff077224 */ /* 0x000fd000078e000e */
[----:B------:R-:W-:Y:S05]  /*10e90*/  WARPSYNC.COLLECTIVE R15, `(.L_x_2216) ;  /* 0x000000000f087348 */ /* 0x000fea0003c00000 */
[----:B------:R0:W1:Y:S02]  /*10ea0*/  SHFL.IDX P6, R14, R13, R12, R11 ;  /* 0x0000000c0d0e7389 */ /* 0x00006400000c000b */
[----:B01----:R-:W-:Y:S01]  /*10eb0*/  ENDCOLLECTIVE ;  /* 0x000000000000791b */ /* 0x003fe20003800000 */
.L_x_2216:
        /* <DEDUP_REMOVED lines=16> */
.L_x_2217:
[----:B------:R-:W-:Y:S02]  /*10fc0*/  VIADD R5, R17, 0x40 ;  /* 0x0000004011057836 */ /* 0x000fe40000000000 */
[----:B------:R-:W-:Y:S02]  /*10fd0*/  IMAD.MOV.U32 R13, RZ, RZ, R0 ;  /* 0x000000ffff0d7224 */ /* 0x000fe400078e0000 */
[----:B------:R-:W-:Y:S01]  /*10fe0*/  IMAD.MOV.U32 R12, RZ, RZ, 0x3 ;  /* 0x00000003ff0c7424 */ /* 0x000fe200078e00ff */
[----:B------:R-:W-:Y:S01]  /*10ff0*/  ISETP.GE.AND P2, PT, R5, R2, PT ;  /* 0x000000020500720c */ /* 0x000fe20003f46270 */
[----:B------:R-:W-:-:S12]  /*11000*/  IMAD.MOV.U32 R7, RZ, RZ, R14 ;  /* 0x000000ffff077224 */ /* 0x000fd800078e000e */
[----:B------:R-:W-:Y:S05]  /*11010*/  WARPSYNC.COLLECTIVE R15, `(.L_x_2218) ;  /* 0x000000000f087348 */ /* 0x000fea0003c00000 */
[----:B------:R0:W1:Y:S02]  /*11020*/  SHFL.IDX P6, R14, R13, R12, R11 ;  /* 0x0000000c0d0e7389 */ /* 0x00006400000c000b */
[----:B01----:R-:W-:Y:S01]  /*11030*/  ENDCOLLECTIVE ;  /* 0x000000000000791b */ /* 0x003fe20003800000 */
.L_x_2218:
[----:B------:R-:W-:-:S05]  /*11040*/  @!P2 LEA R7, P4, R20, R7, 0x1 ;  /* 0x000000071407a211 */ /* 0x000fca00078808ff */
[----:B------:R-:W-:Y:S02]  /*11050*/  @!P2 IMAD.X R6, RZ, RZ, R6, P4 ;  /* 0x000000ffff06a224 */ /* 0x000fe400020e0606 */
[----:B------:R-:W-:-:S03]  /*11060*/  IMAD.MOV.U32 R13, RZ, RZ, R4 ;  /* 0x000000ffff0d7224 */ /* 0x000fc600078e0004 */
[----:B------:R-:W-:Y:S01]  /*11070*/  @!P2 LOP3.LUT R7, R7, R6, RZ, 0x3c, !PT ;  /* 0x000000060707a212 */ /* 0x000fe200078e3cff */
[----:B------:R-:W-:-:S07]  /*11080*/  IMAD.MOV.U32 R0, RZ, RZ, R14 ;  /* 0x000000ffff007224 */ /* 0x000fce00078e000e */
[----:B------:R-:W-:Y:S05]  /*11090*/  WARPSYNC.COLLECTIVE R15, `(.L_x_2219) ;  /* 0x000000000f087348 */ /* 0x000fea0003c00000 */
[----:B------:R0:W1:Y:S02]  /*110a0*/  SHFL.IDX P6, R14, R13, R12, R11 ;  /* 0x0000000c0d0e7389 */ /* 0x00006400000c000b */
[----:B01----:R-:W-:Y:S01]  /*110b0*/  ENDCOLLECTIVE ;  /* 0x000000000000791b */ /* 0x003fe20003800000 */
.L_x_2219:
[----:B------:R-:W-:Y:S01]  /*110c0*/  @!P2 LOP3.LUT R6, R7, R6, RZ, 0x3c, !PT ;  /* 0x000000060706a212 */ /* 0x000fe200078e3cff */
[----:B------:R-:W-:-:S03]  /*110d0*/  VIADD R5, R17, 0x60 ;  /* 0x0000006011057836 */ /* 0x000fc60000000000 */
[----:B------:R-:W-:-:S05]  /*110e0*/  @!P2 LOP3.LUT R7, R7, R6, RZ, 0x3c, !PT ;  /* 0x000000060707a212 */ /* 0x000fca00078e3cff */
[----:B------:R-:W-:Y:S01]  /*110f0*/  @!PT LDS RZ, [RZ] ;  /* 0x00000000fffff984 */ /* 0x000fe20000000800 */
[----:B------:R-:W-:Y:S01]  /*11100*/  @!PT LDS RZ, [RZ] ;  /* 0x00000000fffff984 */ /* 0x000fe20000000800 */
[----:B------:R-:W-:Y:S01]  /*11110*/  @!PT LDS RZ, [RZ] ;  /* 0x00000000fffff984 */ /* 0x000fe20000000800 */
[----:B------:R0:W-:Y:S04]  /*11120*/  @!P2 LDGSTS.E.BYPASS.LTC128B.128 [R9+0xd400], desc[UR36][R6.64], !P3 ;  /* 0x0d4000000609afae */ /* 0x0001e8000d901d64 */
[----:B------:R0:W-:Y:S01]  /*11130*/  @!P2 LDGSTS.E.BYPASS.LTC128B.128 [R9+0x10400], desc[UR36][R6.64+0x40], !P0 ;  /* 0x104000400609afae */ /* 0x0001e2000c101d64 */
[----:B------:R-:W-:-:S03]  /*11140*/  IMAD.MOV.U32 R13, RZ, RZ, R3 ;  /* 0x000000ffff0d7224 */ /* 0x000fc600078e0003 */
[----:B------:R0:W-:Y:S01]  /*11150*/  @!P2 LDGSTS.E.BYPASS.LTC128B.128 [R9+0x13400], desc[UR36][R6.64+0x80], !P1 ;  /* 0x134000800609afae */ /* 0x0001e2000c901d64 */
[----:B------:R-:W-:Y:S01]  /*11160*/  ISETP.GE.AND P2, PT, R5, R2, PT ;  /* 0x000000020500720c */ /* 0x000fe20003f46270 */
[----:B------:R-:W-:Y:S02]  /*11170*/  IMAD.MOV.U32 R12, RZ, RZ, RZ ;  /* 0x000000ffff0c7224 */ /* 0x000fe400078e00ff */
[----:B------:R-:W-:-:S10]  /*11180*/  IMAD.MOV.U32 R4, RZ, RZ, R14 ;  /* 0x000000ffff047224 */ /* 0x000fd400078e000e */
[----:B0-----:R-:W-:Y:S05]  /*11190*/  WARPSYNC.COLLECTIVE R15, `(.L_x_2220) ;  /* 0x000000000f087348 */ /* 0x001fea0003c00000 */
[----:B------:R1:W2:Y:S02]  /*111a0*/  SHFL.IDX P6, R14, R13, R12, R11 ;  /* 0x0000000c0d0e7389 */ /* 0x0002a400000c000b */
[----:B012---:R-:W-:Y:S01]  /*111b0*/  ENDCOLLECTIVE ;  /* 0x000000000000791b */ /* 0x007fe20003800000 */
.L_x_2220:
        /* <DEDUP_REMOVED lines=16> */
.L_x_2221:
[----:B------:R-:W-:Y:S02]  /*112c0*/  IMAD.MOV.U32 R13, RZ, RZ, R3 ;  /* 0x000000ffff0d7224 */ /* 0x000fe400078e0003 */
[----:B------:R-:W-:Y:S02]  /*112d0*/  IMAD.MOV.U32 R12, RZ, RZ, 0x1 ;  /* 0x00000001ff0c7424 */ /* 0x000fe400078e00ff */
[----:B------:R-:W-:-:S07]  /*112e0*/  IMAD.MOV.U32 R4, RZ, RZ, R14 ;  /* 0x000000ffff047224 */ /* 0x000fce00078e000e */
[----:B------:R-:W-:Y:S05]  /*112f0*/  WARPSYNC.COLLECTIVE R15, `(.L_x_2222) ;  /* 0x000000000f087348 */ /* 0x000fea0003c00000 */
[----:B------:R0:W1:Y:S02]  /*11300*/  SHFL.IDX P6, R14, R13, R12, R11 ;  /* 0x0000000c0d0e7389 */ /* 0x00006400000c000b */
[----:B01----:R-:W-:Y:S01]  /*11310*/  ENDCOLLECTIVE ;  /* 0x000000000000791b */ /* 0x003fe20003800000 */
.L_x_2222:
        /* <DEDUP_REMOVED lines=14> */
.L_x_2223:
[----:B------:R-:W-:Y:S01]  /*11400*/  IMAD.MOV.U32 R8, RZ, RZ, R14 ;  /* 0x000000ffff087224 */ /* 0x000fe200078e000e */
[----:B------:R-:W-:Y:S06]  /*11410*/  BRA `(.L_x_2224) ;  /* 0xffffffc400507947 */ /* 0x000fec000383ffff */
.L_x_2146:
[----:B-1----:R1:W2:Y:S02]  /*11420*/  SYNCS.PHASECHK.TRANS64.TRYWAIT P0, [R23+URZ+0x2d820], R0 ;  /* 0x02d82000170075a7 */ /* 0x0022a4000800017f */
[----:B--2---:R-:W-:Y:S05]  /*11430*/  @!P0 NANOSLEEP.SYNCS 0x989680 ;  /* 0x009896800000895d */ /* 0x004fea0003900000 */
[----:B------:R-:W2:Y:S02]  /*11440*/  @!P0 SYNCS.PHASECHK.TRANS64 P0, [R23+URZ+0x2d820], R0 ;  /* 0x02d82000170085a7 */ /* 0x000ea4000800007f */
[----:B--2---:R-:W-:Y:S05]  /*11450*/  @!P0 BRA `(.L_x_2146) ;  /* 0xfffffffc00f08947 */ /* 0x004fea000383ffff */
[----:B------:R-:W-:Y:S05]  /*11460*/  BRA `(.L_x_2225) ;  /* 0xffffffc400b87947 */ /* 0x000fea000383ffff */
.L_x_2151:
[----:B0-----:R0:W1:Y:S02]  /*11470*/  SYNCS.PHASECHK.TRANS64.TRYWAIT P0, [R5+URZ+0x2d840], R0 ;  /* 0x02d84000050075a7 */ /* 0x001064000800017f */
[----:B-1----:R-:W-:Y:S05]  /*11480*/  @!P0 NANOSLEEP.SYNCS 0x989680 ;  /* 0x009896800000895d */ /* 0x002fea0003900000 */
[----:B------:R-:W1:Y:S02]  /*11490*/  @!P0 SYNCS.PHASECHK.TRANS64 P0, [R5+URZ+0x2d840], R0 ;  /* 0x02d84000050085a7 */ /* 0x000e64000800007f */
[----:B-1----:R-:W-:Y:S05]  /*114a0*/  @!P0 BRA `(.L_x_2151) ;  /* 0xfffffffc00f08947 */ /* 0x002fea000383ffff */
[----:B------:R-:W-:Y:S05]  /*114b0*/  BRA `(.L_x_2226) ;  /* 0xffffffc800a87947 */ /* 0x000fea000383ffff */
.L_x_2152:
        /* <DEDUP_REMOVED lines=8> */
.L_x_2228:
[----:B------:R-:W-:Y:S05]  /*11540*/  BSYNC B1 ;  /* 0x0000000000017941 */ /* 0x000fea0003800000 */
.L_x_2227:
        /* <DEDUP_REMOVED lines=13> */
.L_x_2229:
        /* <DEDUP_REMOVED lines=8> */
.L_x_2230:
        /* <DEDUP_REMOVED lines=14> */
.L_x_2231:
[----:B------:R-:W-:Y:S02]  /*11780*/  IMAD.MOV.U32 R13, RZ, RZ, R7 ;  /* 0x000000ffff0d7224 */ /* 0x000fe400078e0007 */
[----:B------:R-:W-:Y:S02]  /*11790*/  IMAD.MOV.U32 R12, RZ, RZ, 0x2 ;  /* 0x00000002ff0c7424 */ /* 0x000fe400078e00ff */
[----:B------:R-:W-:-:S07]  /*117a0*/  IMAD.MOV.U32 R2, RZ, RZ, R14 ;  /* 0x000000ffff027224 */ /* 0x000fce00078e000e */
[----:B------:R-:W-:Y:S05]  /*117b0*/  WARPSYNC.COLLECTIVE R15, `(.L_x_2232) ;  /* 0x000000000f087348 */ /* 0x000fea0003c00000 */
[----:B------:R0:W1:Y:S02]  /*117c0*/  SHFL.IDX P6, R14, R13, R12, R11 ;  /* 0x0000000c0d0e7389 */ /* 0x00006400000c000b */
[----:B01----:R-:W-:Y:S01]  /*117d0*/  ENDCOLLECTIVE ;  /* 0x000000000000791b */ /* 0x003fe20003800000 */
.L_x_2232:
        /* <DEDUP_REMOVED lines=13> */
.L_x_2233:
[----:B------:R-:W-:Y:S02]  /*118b0*/  IMAD.MOV.U32 R13, RZ, RZ, R7 ;  /* 0x000000ffff0d7224 */ /* 0x000fe400078e0007 */
[----:B------:R-:W-:Y:S02]  /*118c0*/  IMAD.MOV.U32 R12, RZ, RZ, 0x3 ;  /* 0x00000003ff0c7424 */ /* 0x000fe400078e00ff */
[----:B------:R-:W-:-:S07]  /*118d0*/  IMAD.MOV.U32 R2, RZ, RZ, R14 ;  /* 0x000000ffff027224 */ /* 0x000fce00078e000e */
[----:B------:R-:W-:Y:S05]  /*118e0*/  WARPSYNC.COLLECTIVE R15, `(.L_x_2234) ;  /* 0x000000000f087348 */ /* 0x000fea0003c00000 */
[----:B------:R0:W1:Y:S02]  /*118f0*/  SHFL.IDX P6, R14, R13, R12, R11 ;  /* 0x0000000c0d0e7389 */ /* 0x00006400000c000b */
[----:B01----:R-:W-:Y:S01]  /*11900*/  ENDCOLLECTIVE ;  /* 0x000000000000791b */ /* 0x003fe20003800000 */
.L_x_2234:
        /* <DEDUP_REMOVED lines=14> */
.L_x_2235:
[----:B------:R-:W-:Y:S01]  /*119f0*/  IMAD.MOV.U32 R2, RZ, RZ, R14 ;  /* 0x000000ffff027224 */ /* 0x000fe200078e000e */
[----:B------:R-:W-:Y:S06]  /*11a00*/  BRA `(.L_x_2236) ;  /* 0xffffffc800487947 */ /* 0x000fec000383ffff */
.L_x_2157:
[----:B-1----:R1:W2:Y:S02]  /*11a10*/  SYNCS.PHASECHK.TRANS64.TRYWAIT P0, [R5+URZ+0x2d860], R2 ;  /* 0x02d86002050075a7 */ /* 0x0022a4000800017f */
[----:B--2---:R-:W-:Y:S05]  /*11a20*/  @!P0 NANOSLEEP.SYNCS 0x989680 ;  /* 0x009896800000895d */ /* 0x004fea0003900000 */
[----:B------:R-:W2:Y:S02]  /*11a30*/  @!P0 SYNCS.PHASECHK.TRANS64 P0, [R5+URZ+0x2d860], R2 ;  /* 0x02d86002050085a7 */ /* 0x000ea4000800007f */
[----:B--2---:R-:W-:Y:S05]  /*11a40*/  @!P0 BRA `(.L_x_2157) ;  /* 0xfffffffc00f08947 */ /* 0x004fea000383ffff */
[----:B------:R-:W-:Y:S05]  /*11a50*/  BRA `(.L_x_2237) ;  /* 0xffffffc800ac7947 */ /* 0x000fea000383ffff */
.L_x_2158:
        /* <DEDUP_REMOVED lines=8> */
.L_x_2239:
[----:B------:R-:W-:Y:S05]  /*11ae0*/  BSYNC B1 ;  /* 0x0000000000017941 */ /* 0x000fea0003800000 */
.L_x_2238:
        /* <DEDUP_REMOVED lines=9> */
.L_x_2240:
[----:B------:R-:W-:Y:S02]  /*11b80*/  IMAD.MOV.U32 R13, RZ, RZ, R25 ;  /* 0x000000ffff0d7224 */ /* 0x000fe400078e0019 */
[----:B------:R-:W-:Y:S02]  /*11b90*/  IMAD.MOV.U32 R12, RZ, RZ, 0x1 ;  /* 0x00000001ff0c7424 */ /* 0x000fe400078e00ff */
[----:B------:R-:W-:-:S07]  /*11ba0*/  IMAD.MOV.U32 R2, RZ, RZ, R14 ;  /* 0x000000ffff027224 */ /* 0x000fce00078e000e */
[----:B------:R-:W-:Y:S05]  /*11bb0*/  WARPSYNC.COLLECTIVE R15, `(.L_x_2241) ;  /* 0x000000000f087348 */ /* 0x000fea0003c00000 */
[----:B------:R0:W1:Y:S02]  /*11bc0*/  SHFL.IDX P6, R14, R13, R12, R11 ;  /* 0x0000000c0d0e7389 */ /* 0x00006400000c000b */
[----:B01----:R-:W-:Y:S01]  /*11bd0*/  ENDCOLLECTIVE ;  /* 0x000000000000791b */ /* 0x003fe20003800000 */
.L_x_2241:
        /* <DEDUP_REMOVED lines=16> */
.L_x_2242:
[----:B------:R-:W-:Y:S02]  /*11ce0*/  IMAD.MOV.U32 R13, RZ, RZ, R25 ;  /* 0x000000ffff0d7224 */ /* 0x000fe400078e0019 */
[----:B------:R-:W-:Y:S02]  /*11cf0*/  IMAD.MOV.U32 R12, RZ, RZ, 0x2 ;  /* 0x00000002ff0c7424 */ /* 0x000fe400078e00ff */
[----:B------:R-:W-:-:S07]  /*11d00*/  IMAD.MOV.U32 R2, RZ, RZ, R14 ;  /* 0x000000ffff027224 */ /* 0x000fce00078e000e */
[----:B------:R-:W-:Y:S05]  /*11d10*/  WARPSYNC.COLLECTIVE R15, `(.L_x_2243) ;  /* 0x000000000f087348 */ /* 0x000fea0003c00000 */
[----:B------:R0:W1:Y:S02]  /*11d20*/  SHFL.IDX P6, R14, R13, R12, R11 ;  /* 0x0000000c0d0e7389 */ /* 0x00006400000c000b */
[----:B01----:R-:W-:Y:S01]  /*11d30*/  ENDCOLLECTIVE ;  /* 0x000000000000791b */ /* 0x003fe20003800000 */
.L_x_2243:
        /* <DEDUP_REMOVED lines=16> */
.L_x_2244:
[----:B------:R-:W-:Y:S02]  /*11e40*/  IMAD.MOV.U32 R13, RZ, RZ, R25 ;  /* 0x000000ffff0d7224 */ /* 0x000fe400078e0019 */
[----:B------:R-:W-:Y:S02]  /*11e50*/  IMAD.MOV.U32 R12, RZ, RZ, 0x3 ;  /* 0x00000003ff0c7424 */ /* 0x000fe400078e00ff */
[----:B------:R-:W-:-:S07]  /*11e60*/  IMAD.MOV.U32 R2, RZ, RZ, R14 ;  /* 0x000000ffff027224 */ /* 0x000fce00078e000e */
[----:B------:R-:W-:Y:S05]  /*11e70*/  WARPSYNC.COLLECTIVE R15, `(.L_x_2245) ;  /* 0x000000000f087348 */ /* 0x000fea0003c00000 */
[----:B------:R0:W1:Y:S02]  /*11e80*/  SHFL.IDX P6, R14, R13, R12, R11 ;  /* 0x0000000c0d0e7389 */ /* 0x00006400000c000b */
[----:B01----:R-:W-:Y:S01]  /*11e90*/  ENDCOLLECTIVE ;  /* 0x000000000000791b */ /* 0x003fe20003800000 */
.L_x_2245:
        /* <DEDUP_REMOVED lines=13> */
.L_x_2246:
        /* <DEDUP_REMOVED lines=8> */
.L_x_2166:
[----:B-1----:R1:W2:Y:S02]  /*11ff0*/  SYNCS.PHASECHK.TRANS64.TRYWAIT P0, [R0+URZ+0x2d860], R3 ;  /* 0x02d86003000075a7 */ /* 0x0022a4000800017f */
[----:B--2---:R-:W-:Y:S05]  /*12000*/  @!P0 NANOSLEEP.SYNCS 0x989680 ;  /* 0x009896800000895d */ /* 0x004fea0003900000 */
[----:B------:R-:W2:Y:S02]  /*12010*/  @!P0 SYNCS.PHASECHK.TRANS64 P0, [R0+URZ+0x2d860], R3 ;  /* 0x02d86003000085a7 */ /* 0x000ea4000800007f */
[----:B--2---:R-:W-:Y:S05]  /*12020*/  @!P0 BRA `(.L_x_2166) ;  /* 0xfffffffc00f08947 */ /* 0x004fea000383ffff */
[----:B------:R-:W-:Y:S05]  /*12030*/  BRA `(.L_x_2248) ;  /* 0xffffffcc00407947 */ /* 0x000fea000383ffff */
.L_x_2167:
        /* <DEDUP_REMOVED lines=8> */
.L_x_2250:
[----:B------:R-:W-:Y:S05]  /*120c0*/  BSYNC B0 ;  /* 0x0000000000007941 */ /* 0x000fea0003800000 */
.L_x_2249:
        /* <DEDUP_REMOVED lines=10> */
.L_x_2251:
        /* <DEDUP_REMOVED lines=17> */
.L_x_2252:
        /* <DEDUP_REMOVED lines=14> */
.L_x_2253:
[----:B------:R-:W-:Y:S02]  /*12360*/  IMAD.MOV.U32 R13, RZ, RZ, R25 ;  /* 0x000000ffff0d7224 */ /* 0x000fe400078e0019 */
[----:B------:R-:W-:Y:S01]  /*12370*/  IMAD.MOV.U32 R12, RZ, RZ, 0x2 ;  /* 0x00000002ff0c7424 */ /* 0x000fe200078e00ff */
[----:B------:R-:W-:-:S13]  /*12380*/  IADD3 R2, P4, R14, R5, RZ ;  /* 0x000000050e027210 */ /* 0x000fda0007f9e0ff */
[----:B------:R-:W-:Y:S05]  /*12390*/  WARPSYNC.COLLECTIVE R15, `(.L_x_2254) ;  /* 0x000000000f087348 */ /* 0x000fea0003c00000 */
[----:B------:R0:W1:Y:S02]  /*123a0*/  SHFL.IDX P6, R14, R13, R12, R11 ;  /* 0x0000000c0d0e7389 */ /* 0x00006400000c000b */
[----:B01----:R-:W-:Y:S01]  /*123b0*/  ENDCOLLECTIVE ;  /* 0x000000000000791b */ /* 0x003fe20003800000 */
.L_x_2254:
        /* <DEDUP_REMOVED lines=15> */
.L_x_2255:
[----:B------:R-:W-:Y:S02]  /*124b0*/  IMAD.MOV.U32 R13, RZ, RZ, R25 ;  /* 0x000000ffff0d7224 */ /* 0x000fe400078e0019 */
[----:B------:R-:W-:Y:S01]  /*124c0*/  IMAD.MOV.U32 R12, RZ, RZ, 0x3 ;  /* 0x00000003ff0c7424 */ /* 0x000fe200078e00ff */
[----:B------:R-:W-:-:S13]  /*124d0*/  IADD3 R2, P4, R14, R5, RZ ;  /* 0x000000050e027210 */ /* 0x000fda0007f9e0ff */
[----:B------:R-:W-:Y:S05]  /*124e0*/  WARPSYNC.COLLECTIVE R15, `(.L_x_2256) ;  /* 0x000000000f087348 */ /* 0x000fea0003c00000 */
[----:B------:R0:W1:Y:S02]  /*124f0*/  SHFL.IDX P6, R14, R13, R12, R11 ;  /* 0x0000000c0d0e7389 */ /* 0x00006400000c000b */
[----:B01----:R-:W-:Y:S01]  /*12500*/  ENDCOLLECTIVE ;  /* 0x000000000000791b */ /* 0x003fe20003800000 */
.L_x_2256:
        /* <DEDUP_REMOVED lines=14> */
.L_x_2257:
[----:B------:R-:W-:Y:S05]  /*125f0*/  BRA `(.L_x_2258) ;  /* 0xffffffc800b47947 */ /* 0x000fea000383ffff */
.L_x_2172:
        /* <DEDUP_REMOVED lines=8> */
.L_x_2260:
[----:B------:R-:W-:Y:S05]  /*12680*/  BSYNC B0 ;  /* 0x0000000000007941 */ /* 0x000fea0003800000 */
.L_x_2259:
        /* <DEDUP_REMOVED lines=9> */
.L_x_2261:
        /* <DEDUP_REMOVED lines=18> */
.L_x_2262:
[----:B------:R-:W-:Y:S01]  /*12840*/  IMAD.MOV.U32 R12, RZ, RZ, 0x2 ;  /* 0x00000002ff0c7424 */ /* 0x000fe200078e00ff */
[----:B------:R-:W-:-:S05]  /*12850*/  SEL R5, R14, RZ, P1 ;  /* 0x000000ff0e057207 */ /* 0x000fca0000800000 */
[----:B------:R-:W-:-:S04]  /*12860*/  IMAD.IADD R4, R2, 0x1, R5 ;  /* 0x0000000102047824 */ /* 0x000fc800078e0205 */
[----:B------:R-:W-:-:S07]  /*12870*/  IMAD.MOV.U32 R13, RZ, RZ, R4 ;  /* 0x000000ffff0d7224 */ /* 0x000fce00078e0004 */
[----:B------:R-:W-:Y:S05]  /*12880*/  WARPSYNC.COLLECTIVE R15, `(.L_x_2263) ;  /* 0x000000000f087348 */ /* 0x000fea0003c00000 */
[----:B------:R0:W1:Y:S02]  /*12890*/  SHFL.UP P6, R14, R13, R12, R11 ;  /* 0x0400000c0d0e7389 */ /* 0x00006400000c000b */
[----:B01----:R-:W-:Y:S01]  /*128a0*/  ENDCOLLECTIVE ;  /* 0x000000000000791b */ /* 0x003fe20003800000 */
.L_x_2263:
[----:B------:R-:W-:Y:S01]  /*128b0*/  IMAD.MOV.U32 R12, RZ, RZ, 0x4 ;  /* 0x00000004ff0c7424 */ /* 0x000fe200078e00ff */
[----:B------:R-:W-:-:S05]  /*128c0*/  SEL R5, R14, RZ, P2 ;  /* 0x000000ff0e057207 */ /* 0x000fca0001000000 */
[----:B------:R-:W-:-:S04]  /*128d0*/  IMAD.IADD R5, R4, 0x1, R5 ;  /* 0x0000000104057824 */ /* 0x000fc800078e0205 */
[----:B------:R-:W-:-:S07]  /*128e0*/  IMAD.MOV.U32 R13, RZ, RZ, R5 ;  /* 0x000000ffff0d7224 */ /* 0x000fce00078e0005 */
[----:B------:R-:W-:Y:S05]  /*128f0*/  WARPSYNC.COLLECTIVE R15, `(.L_x_2264) ;  /* 0x000000000f087348 */ /* 0x000fea0003c00000 */
[----:B------:R0:W1:Y:S02]  /*12900*/  SHFL.UP P6, R14, R13, R12, R11 ;  /* 0x0400000c0d0e7389 */ /* 0x00006400000c000b */
[----:B01----:R-:W-:Y:S01]  /*12910*/  ENDCOLLECTIVE ;  /* 0x000000000000791b */ /* 0x003fe20003800000 */
.L_x_2264:
[----:B------:R-:W-:Y:S01]  /*12920*/  IMAD.MOV.U32 R12, RZ, RZ, 0x8 ;  /* 0x00000008ff0c7424 */ /* 0x000fe200078e00ff */
[----:B------:R-:W-:-:S05]  /*12930*/  SEL R6, R14, RZ, P3 ;  /* 0x000000ff0e067207 */ /* 0x000fca0001800000 */
[----:B------:R-:W-:-:S04]  /*12940*/  IMAD.IADD R6, R5, 0x1, R6 ;  /* 0x0000000105067824 */ /* 0x000fc800078e0206 */
[----:B------:R-:W-:-:S07]  /*12950*/  IMAD.MOV.U32 R13, RZ, RZ, R6 ;  /* 0x000000ffff0d7224 */ /* 0x000fce00078e0006 */
[----:B------:R-:W-:Y:S05]  /*12960*/  WARPSYNC.COLLECTIVE R15, `(.L_x_2265) ;  /* 0x000000000f087348 */ /* 0x000fea0003c00000 */
[----:B------:R0:W1:Y:S02]  /*12970*/  SHFL.UP P6, R14, R13, R12, R11 ;  /* 0x0400000c0d0e7389 */ /* 0x00006400000c000b */
[----:B01----:R-:W-:Y:S01]  /*12980*/  ENDCOLLECTIVE ;  /* 0x000000000000791b */ /* 0x003fe20003800000 */
.L_x_2265:
[----:B------:R-:W-:Y:S01]  /*12990*/  IMAD.MOV.U32 R12, RZ, RZ, 0x10 ;  /* 0x00000010ff0c7424 */ /* 0x000fe200078e00ff */
[----:B------:R-:W-:-:S05]  /*129a0*/  SEL R3, R14, RZ, P4 ;  /* 0x000000ff0e037207 */ /* 0x000fca0002000000 */
[----:B------:R-:W-:-:S04]  /*129b0*/  IMAD.IADD R4, R6, 0x1, R3 ;  /* 0x0000000106047824 */ /* 0x000fc800078e0203 */
[----:B------:R-:W-:-:S07]  /*129c0*/  IMAD.MOV.U32 R13, RZ, RZ, R4 ;  /* 0x000000ffff0d7224 */ /* 0x000fce00078e0004 */
[----:B------:R-:W-:Y:S05]  /*129d0*/  WARPSYNC.COLLECTIVE R15, `(.L_x_2266) ;  /* 0x000000000f087348 */ /* 0x000fea0003c00000 */
[----:B------:R0:W1:Y:S02]  /*129e0*/  SHFL.UP P6, R14, R13, R12, R11 ;  /* 0x0400000c0d0e7389 */ /* 0x00006400000c000b */
[----:B01----:R-:W-:Y:S01]  /*129f0*/  ENDCOLLECTIVE ;  /* 0x000000000000791b */ /* 0x003fe20003800000 */
.L_x_2266:
        /* <DEDUP_REMOVED lines=8> */
.L_x_2267:
[----:B------:R-:W-:Y:S05]  /*12a80*/  BRA `(.L_x_2268) ;  /* 0xffffffc800c87947 */ /* 0x000fea000383ffff */
.L_x_2177:
        /* <DEDUP_REMOVED lines=8> */
.L_x_2270:
[----:B------:R-:W-:Y:S05]  /*12b10*/  BSYNC B0 ;  /* 0x0000000000007941 */ /* 0x000fea0003800000 */
.L_x_2269:
        /* <DEDUP_REMOVED lines=8> */
.L_x_2271:
[----:B------:R-:W-:Y:S01]  /*12ba0*/  IMAD.MOV.U32 R12, RZ, RZ, 0x4 ;  /* 0x00000004ff0c7424 */ /* 0x000fe200078e00ff */
[----:B------:R-:W-:-:S05]  /*12bb0*/  SEL R14, R14, RZ, P2 ;  /* 0x000000ff0e0e7207 */ /* 0x000fca0001000000 */
[----:B------:R-:W-:-:S04]  /*12bc0*/  IMAD.IADD R3, R13, 0x1, R14 ;  /* 0x000000010d037824 */ /* 0x000fc800078e020e */
[----:B------:R-:W-:-:S07]  /*12bd0*/  IMAD.MOV.U32 R13, RZ, RZ, R3 ;  /* 0x000000ffff0d7224 */ /* 0x000fce00078e0003 */
[----:B------:R-:W-:Y:S05]  /*12be0*/  WARPSYNC.COLLECTIVE R15, `(.L_x_2272) ;  /* 0x000000000f087348 */ /* 0x000fea0003c00000 */
[----:B------:R0:W1:Y:S02]  /*12bf0*/  SHFL.UP P6, R14, R13, R12, R11 ;  /* 0x0400000c0d0e7389 */ /* 0x00006400000c000b */
[----:B01----:R-:W-:Y:S01]  /*12c00*/  ENDCOLLECTIVE ;  /* 0x000000000000791b */ /* 0x003fe20003800000 */
.L_x_2272:
[----:B------:R-:W-:Y:S01]  /*12c10*/  IMAD.MOV.U32 R12, RZ, RZ, 0x8 ;  /* 0x00000008ff0c7424 */ /* 0x000fe200078e00ff */
[----:B------:R-:W-:-:S05]  /*12c20*/  SEL R4, R14, RZ, P3 ;  /* 0x000000ff0e047207 */ /* 0x000fca0001800000 */
[----:B------:R-:W-:-:S04]  /*12c30*/  IMAD.IADD R4, R3, 0x1, R4 ;  /* 0x0000000103047824 */ /* 0x000fc800078e0204 */
[----:B------:R-:W-:-:S07]  /*12c40*/  IMAD.MOV.U32 R13, RZ, RZ, R4 ;  /* 0x000000ffff0d7224 */ /* 0x000fce00078e0004 */
[----:B------:R-:W-:Y:S05]  /*12c50*/  WARPSYNC.COLLECTIVE R15, `(.L_x_2273) ;  /* 0x000000000f087348 */ /* 0x000fea0003c00000 */
[----:B------:R0:W1:Y:S02]  /*12c60*/  SHFL.UP P6, R14, R13, R12, R11 ;  /* 0x0400000c0d0e7389 */ /* 0x00006400000c000b */
[----:B01----:R-:W-:Y:S01]  /*12c70*/  ENDCOLLECTIVE ;  /* 0x000000000000791b */ /* 0x003fe20003800000 */
.L_x_2273:
[----:B------:R-:W-:Y:S01]  /*12c80*/  IMAD.MOV.U32 R12, RZ, RZ, 0x10 ;  /* 0x00000010ff0c7424 */ /* 0x000fe200078e00ff */
[----:B------:R-:W-:-:S05]  /*12c90*/  SEL R5, R14, RZ, P4 ;  /* 0x000000ff0e057207 */ /* 0x000fca0002000000 */
[----:B------:R-:W-:-:S04]  /*12ca0*/  IMAD.IADD R5, R4, 0x1, R5 ;  /* 0x0000000104057824 */ /* 0x000fc800078e0205 */
[----:B------:R-:W-:-:S07]  /*12cb0*/  IMAD.MOV.U32 R13, RZ, RZ, R5 ;  /* 0x000000ffff0d7224 */ /* 0x000fce00078e0005 */
[----:B------:R-:W-:Y:S05]  /*12cc0*/  WARPSYNC.COLLECTIVE R15, `(.L_x_2274) ;  /* 0x000000000f087348 */ /* 0x000fea0003c00000 */
[----:B------:R0:W1:Y:S02]  /*12cd0*/  SHFL.UP P6, R14, R13, R12, R11 ;  /* 0x0400000c0d0e7389 */ /* 0x00006400000c000b */
[----:B01----:R-:W-:Y:S01]  /*12ce0*/  ENDCOLLECTIVE ;  /* 0x000000000000791b */ /* 0x003fe20003800000 */
.L_x_2274:
        /* <DEDUP_REMOVED lines=8> */
.L_x_2275:
[----:B------:R-:W-:Y:S05]  /*12d70*/  BRA `(.L_x_2276) ;  /* 0xffffffc800a87947 */ /* 0x000fea000383ffff */
.L_x_2179:
[----:B------:R-:W-:Y:S01]  /*12d80*/  BSSY B0, `(.L_x_2277) ;  /* 0x0000006000007945 */ /* 0x000fe20003800000 */
[----:B------:R-:W-:Y:S01]  /*12d90*/  PLOP3.LUT P6, PT, P6, PT, PT, 0x8, 0x0 ;  /* 0x000000000000781c */ /* 0x000fe200037ce170 */
[----:B------:R-:W-:-:S12]  /*12da0*/  IMAD.MOV.U32 R15, RZ, RZ, -0x1 ;  /* 0xffffffffff0f7424 */ /* 0x000fd800078e00ff */
[----:B0-----:R-:W-:Y:S05]  /*12db0*/  WARPSYNC.COLLECTIVE R15, `(.L_x_2278) ;  /* 0x000000000f087348 */ /* 0x001fea0003c00000 */
[----:B------:R-:W-:Y:S01]  /*12dc0*/  VOTE.ANY R14, PT, P6 ;  /* 0x00000000000e7806 */ /* 0x000fe200030e0100 */
[----:B0-----:R-:W-:Y:S06]  /*12dd0*/  ENDCOLLECTIVE ;  /* 0x000000000000791b */ /* 0x001fec0003800000 */
.L_x_2278:
[----:B------:R-:W-:Y:S05]  /*12de0*/  BSYNC B0 ;  /* 0x0000000000007941 */ /* 0x000fea0003800000 */
.L_x_2277:
        /* <DEDUP_REMOVED lines=9> */
.L_x_2279:
[----:B------:R-:W-:Y:S01]  /*12e80*/  IMAD.MOV.U32 R17, RZ, RZ, R14 ;  /* 0x000000ffff117224 */ /* 0x000fe200078e000e */
[----:B------:R-:W-:Y:S06]  /*12e90*/  BRA `(.L_x_2280) ;  /* 0xffffffc800987947 */ /* 0x000fec000383ffff */
.L_x_2181:
[----:B------:R-:W-:Y:S01]  /*12ea0*/  BSSY B0, `(.L_x_2281) ;  /* 0x0000007000007945 */ /* 0x000fe20003800000 */
[----:B------:R-:W-:Y:S02]  /*12eb0*/  IMAD.MOV.U32 R13, RZ, RZ, R3 ;  /* 0x000000ffff0d7224 */ /* 0x000fe400078e0003 */
[----:B------:R-:W-:Y:S02]  /*12ec0*/  IMAD.MOV.U32 R11, RZ, RZ, 0x1f ;  /* 0x0000001fff0b7424 */ /* 0x000fe400078e00ff */
[----:B------:R-:W-:-:S07]  /*12ed0*/  IMAD.MOV.U32 R15, RZ, RZ, -0x1 ;  /* 0xffffffffff0f7424 */ /* 0x000fce00078e00ff */
[----:B012---:R-:W-:Y:S05]  /*12ee0*/  WARPSYNC.COLLECTIVE R15, `(.L_x_2282) ;  /* 0x000000000f087348 */ /* 0x007fea0003c00000 */
[----:B------:R3:W4:Y:S02]  /*12ef0*/  SHFL.IDX P6, R14, R13, R12, R11 ;  /* 0x0000000c0d0e7389 */ /* 0x00072400000c000b */
[----:B01234-:R-:W-:Y:S01]  /*12f00*/  ENDCOLLECTIVE ;  /* 0x000000000000791b */ /* 0x01ffe20003800000 */
.L_x_2282:
[----:B------:R-:W-:Y:S05]  /*12f10*/  BSYNC B0 ;  /* 0x0000000000007941 */ /* 0x000fea0003800000 */
.L_x_2281:
[----:B------:R-:W-:Y:S01]  /*12f20*/  IMAD.MOV.U32 R5, RZ, RZ, R14 ;  /* 0x000000ffff057224 */ /* 0x000fe200078e000e */
[----:B------:R-:W-:Y:S06]  /*12f30*/  BRA `(.L_x_2180) ;  /* 0xffffffc8008c7947 */ /* 0x000fec000383ffff */
.L_x_2185:
[----:B-1----:R1:W2:Y:S02]  /*12f40*/  SYNCS.PHASECHK.TRANS64.TRYWAIT P0, [R5+URZ+0x2d820], R0 ;  /* 0x02d82000050075a7 */ /* 0x0022a4000800017f */
[----:B--2---:R-:W-:Y:S05]  /*12f50*/  @!P0 NANOSLEEP.SYNCS 0x989680 ;  /* 0x009896800000895d */ /* 0x004fea0003900000 */
[----:B------:R-:W2:Y:S02]  /*12f60*/  @!P0 SYNCS.PHASECHK.TRANS64 P0, [R5+URZ+0x2d820], R0 ;  /* 0x02d82000050085a7 */ /* 0x000ea4000800007f */
[----:B--2---:R-:W-:Y:S05]  /*12f70*/  @!P0 BRA `(.L_x_2185) ;  /* 0xfffffffc00f08947 */ /* 0x004fea000383ffff */
[----:B------:R-:W-:Y:S05]  /*12f80*/  BRA `(.L_x_2283) ;  /* 0xffffffd000047947 */ /* 0x000fea000383ffff */
.L_x_2186:
        /* <DEDUP_REMOVED lines=11> */
.L_x_2285:
[----:B------:R-:W-:Y:S05]  /*13040*/  BSYNC B0 ;  /* 0x0000000000007941 */ /* 0x000fea0003800000 */
.L_x_2284:
[----:B------:R-:W-:Y:S05]  /*13050*/  BRA `(.L_x_2286) ;  /* 0xffffffcc00ec7947 */ /* 0x000fea000383ffff */
.L_x_2189:
[----:B------:R-:W-:Y:S01]  /*13060*/  BSSY B1, `(.L_x_2287) ;  /* 0x0000006000017945 */ /* 0x000fe20003800000 */
[----:B------:R-:W-:-:S07]  /*13070*/  IMAD.MOV.U32 R15, RZ, RZ, -0x1 ;  /* 0xffffffffff0f7424 */ /* 0x000fce00078e00ff */
[----:B01----:R-:W-:Y:S05]  /*13080*/  WARPSYNC.COLLECTIVE R15, `(.L_x_2288) ;  /* 0x000000000f0c7348 */ /* 0x003fea0003c00000 */
[----:B------:R-:W-:Y:S02]  /*13090*/  ELECT P6, UR62, PT ;  /* 0x00000000003e782f */ /* 0x000fe400038c0000 */
[----:B------:R-:W-:Y:S01]  /*130a0*/  MOV R14, UR62 ;  /* 0x0000003e000e7c02 */ /* 0x000fe20008000f00 */
[----:B01----:R-:W-:Y:S10]  /*130b0*/  ENDCOLLECTIVE ;  /* 0x000000000000791b */ /* 0x003ff40003800000 */
.L_x_2288:
[----:B------:R-:W-:Y:S05]  /*130c0*/  BSYNC B1 ;  /* 0x0000000000017941 */ /* 0x000fea0003800000 */
.L_x_2287:
[----:B------:R-:W-:Y:S05]  /*130d0*/  BRA `(.L_x_2289) ;  /* 0xffffffcc00e47947 */ /* 0x000fea000383ffff */
.L_x_2191:
[----:B-1----:R1:W2:Y:S02]  /*130e0*/  SYNCS.PHASECHK.TRANS64.TRYWAIT P1, [R3+URZ+0x2d840], R2 ;  /* 0x02d84002030075a7 */ /* 0x0022a4000802017f */
[----:B--2---:R-:W-:Y:S05]  /*130f0*/  @!P1 NANOSLEEP.SYNCS 0x989680 ;  /* 0x009896800000995d */ /* 0x004fea0003900000 */
[----:B------:R-:W2:Y:S02]  /*13100*/  @!P1 SYNCS.PHASECHK.TRANS64 P1, [R3+URZ+0x2d840], R2 ;  /* 0x02d84002030095a7 */ /* 0x000ea4000802007f */
[----:B--2---:R-:W-:Y:S05]  /*13110*/  @!P1 BRA `(.L_x_2191) ;  /* 0xfffffffc00f09947 */ /* 0x004fea000383ffff */
[----:B------:R-:W-:Y:S05]  /*13120*/  BRA `(.L_x_2290) ;  /* 0xffffffd000047947 */ /* 0x000fea000383ffff */
.L_x_2193:
[----:B--2---:R2:W3:Y:S02]  /*13130*/  SYNCS.PHASECHK.TRANS64.TRYWAIT P1, [R5+URZ+0x2d840], R0 ;  /* 0x02d84000050075a7 */ /* 0x0044e4000802017f */
[----:B---3--:R-:W-:Y:S05]  /*13140*/  @!P1 NANOSLEEP.SYNCS 0x989680 ;  /* 0x009896800000995d */ /* 0x008fea0003900000 */
[----:B------:R-:W3:Y:S02]  /*13150*/  @!P1 SYNCS.PHASECHK.TRANS64 P1, [R5+URZ+0x2d840], R0 ;  /* 0x02d84000050095a7 */ /* 0x000ee4000802007f */
[----:B---3--:R-:W-:Y:S05]  /*13160*/  @!P1 BRA `(.L_x_2193) ;  /* 0xfffffffc00f09947 */ /* 0x008fea000383ffff */
[----:B------:R-:W-:Y:S05]  /*13170*/  BRA `(.L_x_2291) ;  /* 0xffffffd000107947 */ /* 0x000fea000383ffff */
.L_x_2195:
[----:B---3--:R3:W4:Y:S02]  /*13180*/  SYNCS.PHASECHK.TRANS64.TRYWAIT P1, [R3+URZ+0x2d860], R2 ;  /* 0x02d86002030075a7 */ /* 0x008724000802017f */
[----:B----4-:R-:W-:Y:S05]  /*13190*/  @!P1 NANOSLEEP.SYNCS 0x989680 ;  /* 0x009896800000995d */ /* 0x010fea0003900000 */
[----:B------:R-:W4:Y:S02]  /*131a0*/  @!P1 SYNCS.PHASECHK.TRANS64 P1, [R3+URZ+0x2d860], R2 ;  /* 0x02d86002030095a7 */ /* 0x000f24000802007f */
[----:B----4-:R-:W-:Y:S05]  /*131b0*/  @!P1 BRA `(.L_x_2195) ;  /* 0xfffffffc00f09947 */ /* 0x010fea000383ffff */
[----:B------:R-:W-:Y:S05]  /*131c0*/  BRA `(.L_x_2292) ;  /* 0xffffffd0000c7947 */ /* 0x000fea000383ffff */
.L_x_2293:
        /* <DEDUP_REMOVED lines=11> */
.L_x_2735:


//--------------------- .text._ZN7cutlass13device_kernelIN5flash11enable_sm90INS1_16FlashAttnFwdSm90INS1_25CollectiveMainloopFwdSm90ILi2EN4cute5tupleIJNS5_1CILi1EEES8_S8_EEENS6_IJNS7_ILi192EEENS7_ILi128EEENS7_ILi96EEEEEELi96ENS_10bfloat16_tEfNS_4arch4Sm90ELb1ELb0ELb0ELb1ELb1ELb1ELb0ELb0ELb1ELb1ELb0ELb0EEENS1_21CollectiveEpilogueFwdINS6_IJSA_SC_SB_EEES9_SE_SG_Li384ELb1ELb1ELb0ELb0EEENS1_36VarlenDynamicPersistentTileSchedulerILi192ELi128ELi384ELi128ELb0ELb1ELb1ELb1ELb1ELb1EEEEEEEEEvNT_6ParamsE --------------------------
	.section	.text._ZN7cutlass13device_kernelIN5flash11enable_sm90INS1_16FlashAttnFwdSm90INS1_25CollectiveMainloopFwdSm90ILi2EN4cute5tupleIJNS5_1CILi1EEES8_S8_EEENS6_IJNS7_ILi192EEENS7_ILi128EEENS7_ILi96EEEEEELi96ENS_10bfloat16_tEfNS_4arch4Sm90ELb1ELb0ELb0ELb1ELb1ELb1ELb0ELb0ELb1ELb1ELb0ELb0EEENS1_21CollectiveEpilogueFwdINS6_IJSA_SC_SB_EEES9_SE_SG_Li384ELb1ELb1ELb0ELb0EEENS1_36VarlenDynamicPersistentTileSchedulerILi192ELi128ELi384ELi128ELb0ELb1ELb1ELb1ELb1ELb1EEEEEEEEEvNT_6ParamsE,"ax",@progbits
	.align	128
.text._ZN7cutlass13device_kernelIN5flash11enable_sm90INS1_16FlashAttnFwdSm90INS1_25CollectiveMainloopFwdSm90ILi2EN4cute5tupleIJNS5_1CILi1EEES8_S8_EEENS6_IJNS7_ILi192EEENS7_ILi128EEENS7_ILi96EEEEEELi96ENS_10bfloat16_tEfNS_4arch4Sm90ELb1ELb0ELb0ELb1ELb1ELb1ELb0ELb0ELb1ELb1ELb0ELb0EEENS1_21CollectiveEpilogueFwdINS6_IJSA_SC_SB_EEES9_SE_SG_Li384ELb1ELb1ELb0ELb0EEENS1_36VarlenDynamicPersistentTileSchedulerILi192ELi128ELi384ELi128ELb0ELb1ELb1ELb1ELb1ELb1EEEEEEEEEvNT_6ParamsE:
        .type           _ZN7cutlass13device_kernelIN5flash11enable_sm90INS1_16FlashAttnFwdSm90INS1_25CollectiveMainloopFwdSm90ILi2EN4cute5tupleIJNS5_1CILi1EEES8_S8_EEENS6_IJNS7_ILi192EEENS7_ILi128EEENS7_ILi96EEEEEELi96ENS_10bfloat16_tEfNS_4arch4Sm90ELb1ELb0ELb0ELb1ELb1ELb1ELb0ELb0ELb1ELb1ELb0ELb0EEENS1_21CollectiveEpilogueFwdINS6_IJSA_SC_SB_EEES9_SE_SG_Li384ELb1ELb1ELb0ELb0EEENS1_36VarlenDynamicPersistentTileSchedulerILi192ELi128ELi384ELi128ELb0ELb1ELb1ELb1ELb1ELb1EEEEEEEEEvNT_6ParamsE,@function
        .size           _ZN7cutlass13device_kernelIN5flash11enable_sm90INS1_16FlashAttnFwdSm90INS1_25CollectiveMainloopFwdSm90ILi2EN4cute5tupleIJNS5_1CILi1EEES8_S8_EEENS6_IJNS7_ILi192EEENS7_ILi128EEENS7_ILi96EEEEEELi96ENS_10bfloat16_tEfNS_4arch4Sm90ELb1ELb0ELb0ELb1ELb1ELb1ELb0ELb0ELb1ELb1ELb0ELb0EEENS1_21CollectiveEpilogueFwdINS6_IJSA_SC_SB_EEES9_SE_SG_Li384ELb1ELb1ELb0ELb0EEENS1_36VarlenDynamicPersistentTileSchedulerILi192ELi128ELi384ELi128ELb0ELb1ELb1ELb1ELb1ELb1EEEEEEEEEvNT_6ParamsE,(.L_x_2736 - _ZN7cutlass13device_kernelIN5flash11enable_sm90INS1_16FlashAttnFwdSm90INS1_25CollectiveMainloopFwdSm90ILi2EN4cute5tupleIJNS5_1CILi1EEES8_S8_EEENS6_IJNS7_ILi192EEENS7_ILi128EEENS7_ILi96EEEEEELi96ENS_10bfloat16_tEfNS_4arch4Sm90ELb1ELb0ELb0ELb1ELb1ELb1ELb0ELb0ELb1ELb1ELb0ELb0EEENS1_21CollectiveEpilogueFwdINS6_IJSA_SC_SB_EEES9_SE_SG_Li384ELb1ELb1ELb0ELb0EEENS1_36VarlenDynamicPersistentTileSchedulerILi192ELi128ELi384ELi128ELb0ELb1ELb1ELb1ELb1ELb1EEEEEEEEEvNT_6ParamsE)
        .other          _ZN7cutlass13device_kernelIN5flash11enable_sm90INS1_16FlashAttnFwdSm90INS1_25CollectiveMainloopFwdSm90ILi2EN4cute5tupleIJNS5_1CILi1EEES8_S8_EEENS6_IJNS7_ILi192EEENS7_ILi128EEENS7_ILi96EEEEEELi96ENS_10bfloat16_tEfNS_4arch4Sm90ELb1ELb0ELb0ELb1ELb1ELb1ELb0ELb0ELb1ELb1ELb0ELb0EEENS1_21CollectiveEpilogueFwdINS6_IJSA_SC_SB_EEES9_SE_SG_Li384ELb1ELb1ELb0ELb0EEENS1_36VarlenDynamicPersistentTileSchedulerILi192ELi128ELi384ELi128ELb0ELb1ELb1ELb1ELb1ELb1EEEEEEEEEvNT_6ParamsE,@"STO_CUDA_ENTRY STV_DEFAULT"
_ZN7cutlass13device_kernelIN5flash11enable_sm90INS1_16FlashAttnFwdSm90INS1_25CollectiveMainloopFwdSm90ILi2EN4cute5tupleIJNS5_1CILi1EEES8_S8_EEENS6_IJNS7_ILi192EEENS7_ILi128EEENS7_ILi96EEEEEELi96ENS_10bfloat16_tEfNS_4arch4Sm90ELb1ELb0ELb0ELb1ELb1ELb1ELb0ELb0ELb1ELb1ELb0ELb0EEENS1_21CollectiveEpilogueFwdINS6_IJSA_SC_SB_EEES9_SE_SG_Li384ELb1ELb1ELb0ELb0EEENS1_36VarlenDynamicPersistentTileSchedulerILi192ELi128ELi384ELi128ELb0ELb1ELb1ELb1ELb1ELb1EEEEEEEEEvNT_6ParamsE:
        /* <DEDUP_REMOVED lines=18> */
.L_x_2295:
[----:B------:R-:W-:Y:S05]  /*0120*/  BSYNC B0 ;  /* 0x0000000000007941 */ /* 0x000fea0003800000 */
.L_x_2294:
        /* <DEDUP_REMOVED lines=41> */
.L_x_2296:
        /* <DEDUP_REMOVED lines=22> */
.L_x_2297:
        /* <DEDUP_REMOVED lines=18> */
.L_x_2298:
        /* <DEDUP_REMOVED lines=22> */
.L_x_2299:
        /* <DEDUP_REMOVED lines=22> */
.L_x_2300:
        /* <DEDUP_REMOVED lines=8> */
.L_x_2303:
        /* <DEDUP_REMOVED lines=22> */
[----:B------:R-:W-:Y:S01]  /*0ae0*/  R2UR UR42, R2 ;  /* 0x00000000022a72ca */ /* 0x000fe200000e0000 */
[----:B------:R-:W-:Y:S01]  /*0af0*/  IMAD.MOV.U32 R155, RZ, RZ, 0x40 ;  /* 0x00000040ff9b7424 */ /* 0x000fe200078e00ff */
        /* <DEDUP_REMOVED lines=20> */
[----:B------:R-:W-:Y:S01]  /*0c40*/  STL [R1], R26 ;  /* 0x0000001a01007387 */ /* 0x000fe20000100800 */
[----:B------:R-:W-:Y:S01]  /*0c50*/  IMAD.IADD R8, R141, 0x1, -R8 ;  /* 0x000000018d087824 */ /* 0x000fe200078e0a08 */
[----:B------:R-:W-:Y:S01]  /*0c60*/  LOP3.LUT R4, R4, 0xfffffff0, RZ, 0xc0, !PT ;  /* 0xfffffff004047812 */ /* 0x000fe200078ec0ff */
[----:B------:R-:W-:Y:S01]  /*0c70*/  IMAD.IADD R5, R26, 0x1, R9 ;  /* 0x000000011a057824 */ /* 0x000fe200078e0209 */
[----:B------:R0:W-:Y:S01]  /*0c80*/  STL [R1+0x38], R9 ;  /* 0x0000380901007387 */ /* 0x0001e20000100800 */
[----:B------:R-:W-:-:S02]  /*0c90*/  IMAD.IADD R6, R3, 0x1, -R6 ;  /* 0x0000000103067824 */ /* 0x000fc400078e0a06 */
[----:B------:R-:W-:Y:S01]  /*0ca0*/  IMAD R18, R3, 0x8, R8 ;  /* 0x0000000803127824 */ /* 0x000fe200078e0208 */
[-C--:B------:R-:W-:Y:S01]  /*0cb0*/  LEA.HI R3, R0, R22.reuse, RZ, 0x7 ;  /* 0x0000001600037211 */ /* 0x080fe200078f38ff */
[----:B------:R1:W-:Y:S01]  /*0cc0*/  STL [R1+0x34], R7 ;  /* 0x0000340701007387 */ /* 0x0003e20000100800 */
[----:B------:R-:W-:Y:S01]  /*0cd0*/  SHF.R.S32.HI R10, RZ, 0x1f, R5 ;  /* 0x0000001fff0a7819 */ /* 0x000fe20000011405 */
[----:B------:R-:W-:Y:S01]  /*0ce0*/  IMAD.IADD R4, R22, 0x1, -R4 ;  /* 0x0000000116047824 */ /* 0x000fe200078e0a04 */
[----:B------:R-:W-:Y:S01]  /*0cf0*/  SHF.R.S32.HI R25, RZ, 0x7, R3 ;  /* 0x00000007ff197819 */ /* 0x000fe20000011403 */
[----:B------:R-:W-:Y:S01]  /*0d00*/  IMAD.SHL.U32 R6, R6, 0x8, RZ ;  /* 0x0000000806067824 */ /* 0x000fe200078e00ff */
[-C--:B------:R-:W-:Y:S01]  /*0d10*/  LEA.HI R14, R10, R5.reuse, RZ, 0x3 ;  /* 0x000000050a0e7211 */ /* 0x080fe200078f18ff */
[----:B0-----:R-:W-:Y:S01]  /*0d20*/  IMAD.IADD R9, R26, 0x1, R7 ;  /* 0x000000011a097824 */ /* 0x001fe200078e0207 */
[----:B------:R-:W-:Y:S02]  /*0d30*/  LEA.HI R15, R10, R5, RZ, 0x5 ;  /* 0x000000050a0f7211 */ /* 0x000fe400078f28ff */
[----:B------:R-:W-:-:S02]  /*0d40*/  LEA.HI R5, R0, R22, RZ, 0x5 ;  /* 0x0000001600057211 */ /* 0x000fc400078f28ff */
[----:B-1----:R-:W-:Y:S02]  /*0d50*/  LOP3.LUT R7, R3, 0xffffff80, RZ, 0xc0, !PT ;  /* 0xffffff8003077812 */ /* 0x002fe400078ec0ff */
[----:B------:R-:W-:Y:S02]  /*0d60*/  SHF.R.S32.HI R8, RZ, 0x1f, R9 ;  /* 0x0000001fff087819 */ /* 0x000fe40000011409 */
[----:B------:R-:W-:Y:S01]  /*0d70*/  SHF.R.S32.HI R15, RZ, 0x5, R15 ;  /* 0x00000005ff0f7819 */ /* 0x000fe2000001140f */
[----:B------:R-:W-:Y:S01]  /*0d80*/  IMAD.IADD R24, R22, 0x1, -R7 ;  /* 0x0000000116187824 */ /* 0x000fe200078e0a07 */
[----:B------:R-:W-:Y:S02]  /*0d90*/  LEA.HI R7, R0, R22, RZ, 0x2 ;  /* 0x0000001600077211 */ /* 0x000fe400078f10ff */
[----:B------:R-:W-:Y:S02]  /*0da0*/  SHF.R.S32.HI R0, RZ, 0x5, R5 ;  /* 0x00000005ff007819 */ /* 0x000fe40000011405 */
[----:B------:R-:W-:-:S02]  /*0db0*/  LEA.HI R20, R8, R9, RZ, 0x3 ;  /* 0x0000000908147211 */ /* 0x000fc400078f18ff */
[----:B------:R-:W-:Y:S01]  /*0dc0*/  LEA.HI R16, R8, R9, RZ, 0x5 ;  /* 0x0000000908107211 */ /* 0x000fe200078f28ff */
[--C-:B------:R-:W-:Y:S01]  /*0dd0*/  IMAD R17, R0, 0x10, R4.reuse ;  /* 0x0000001000117824 */ /* 0x100fe200078e0204 */
[----:B------:R-:W-:Y:S02]  /*0de0*/  SHF.R.S32.HI R5, RZ, 0x1f, R4 ;  /* 0x0000001fff057819 */ /* 0x000fe40000011404 */
[--C-:B------:R-:W-:Y:S02]  /*0df0*/  SHF.R.S32.HI R21, RZ, 0x2, R7.reuse ;  /* 0x00000002ff157819 */ /* 0x100fe40000011407 */
[----:B------:R-:W-:Y:S02]  /*0e00*/  SHF.R.S32.HI R8, RZ, 0x1f, R7 ;  /* 0x0000001fff087819 */ /* 0x000fe40000011407 */
[----:B------:R-:W-:Y:S02]  /*0e10*/  LEA.HI R5, R5, R4, RZ, 0x3 ;  /* 0x0000000405057211 */ /* 0x000fe400078f18ff */
[----:B------:R-:W-:Y:S01]  /*0e20*/  LEA.HI R13, R8, R21, RZ, 0x2 ;  /* 0x00000015080d7211 */ /* 0x000fe200078f10ff */
[----:B------:R-:W-:Y:S01]  /*0e30*/  IMAD.HI R8, R25, 0x55555556, RZ ;  /* 0x5555555619087827 */ /* 0x000fe200078e02ff */
[----:B------:R-:W-:-:S02]  /*0e40*/  LOP3.LUT R3, R5, 0xfffffff8, RZ, 0xc0, !PT ;  /* 0xfffffff805037812 */ /* 0x000fc400078ec0ff */
[----:B------:R-:W-:Y:S01]  /*0e50*/  SHF.R.S32.HI R9, RZ, 0x1f, R24 ;  /* 0x0000001fff097819 */ /* 0x000fe20000011418 */
[----:B------:R-:W-:Y:S01]  /*0e60*/  IMAD.SHL.U32 R5, R5, 0x40, RZ ;  /* 0x0000004005057824 */ /* 0x000fe200078e00ff */
[----:B------:R-:W-:Y:S01]  /*0e70*/  LOP3.LUT R13, R13, 0xfffffffc, RZ, 0xc0, !PT ;  /* 0xfffffffc0d0d7812 */ /* 0x000fe200078ec0ff */
[----:B------:R-:W-:Y:S01]  /*0e80*/  IMAD.IADD R3, R4, 0x1, -R3 ;  /* 0x0000000104037824 */ /* 0x000fe200078e0a03 */
[-C--:B------:R-:W-:Y:S02]  /*0e90*/  LEA.HI R10, R9, R24.reuse, RZ, 0x2 ;  /* 0x00000018090a7211 */ /* 0x080fe400078f10ff */
[----:B------:R-:W-:Y:S01]  /*0ea0*/  LOP3.LUT R5, R5, 0x7ffffe00, RZ, 0xc0, !PT ;  /* 0x7ffffe0005057812 */ /* 0x000fe200078ec0ff */
[----:B------:R-:W-:Y:S01]  /*0eb0*/  IMAD.IADD R21, R21, 0x1, -R13 ;  /* 0x0000000115157824 */ /* 0x000fe200078e0a0d */
[--C-:B------:R-:W-:Y:S01]  /*0ec0*/  SHF.R.S32.HI R11, RZ, 0x2, R10.reuse ;  /* 0x00000002ff0b7819 */ /* 0x100fe2000001140a */
[----:B------:R-:W-:Y:S01]  /*0ed0*/  IMAD.SHL.U32 R13, R18, 0x20, RZ ;  /* 0x00000020120d7824 */ /* 0x000fe200078e00ff */
[----:B------:R-:W-:Y:S01]  /*0ee0*/  SHF.R.S32.HI R12, RZ, 0x1f, R10 ;  /* 0x0000001fff0c7819 */ /* 0x000fe2000001140a */
[----:B------:R-:W-:Y:S01]  /*0ef0*/  IMAD.SHL.U32 R157, R21, 0x40, RZ ;  /* 0x00000040159d7824 */ /* 0x000fe200078e00ff */
[C---:B------:R-:W-:Y:S01]  /*0f00*/  R2P PR, R3.reuse, 0x6 ;  /* 0x0000000603007804 */ /* 0x040fe20000000000 */
[----:B------:R-:W-:Y:S01]  /*0f10*/  IMAD.SHL.U32 R3, R3, 0x40, RZ ;  /* 0x0000004003037824 */ /* 0x000fe200078e00ff */
[----:B------:R-:W-:Y:S01]  /*0f20*/  LEA.HI R12, R12, R11, RZ, 0x3 ;  /* 0x0000000b0c0c7211 */ /* 0x000fe200078f18ff */
[----:B------:R-:W-:Y:S01]  /*0f30*/  IMAD R5, R0, 0x400, R5 ;  /* 0x0000040000057824 */ /* 0x000fe200078e0205 */
[----:B------:R-:W-:Y:S01]  /*0f40*/  LOP3.LUT R157, R157, 0xc0, RZ, 0xc0, !PT ;  /* 0x000000c09d9d7812 */ /* 0x000fe200078ec0ff */
[----:B------:R0:W-:Y:S01]  /*0f50*/  STL [R1+0x60], R21 ;  /* 0x0000601501007387 */ /* 0x0001e20000100800 */
[----:B------:R-:W-:Y:S01]  /*0f60*/  LOP3.LUT R3, R3, 0x1c0, RZ, 0xc0, !PT ;  /* 0x000001c003037812 */ /* 0x000fe200078ec0ff */
[----:B------:R-:W-:Y:S01]  /*0f70*/  IMAD.U32 R0, R17, 0x20, R6 ;  /* 0x0000002011007824 */ /* 0x000fe200078e0006 */
[----:B------:R-:W-:Y:S01]  /*0f80*/  LOP3.LUT R12, R12, 0xfffffff8, RZ, 0xc0, !PT ;  /* 0xfffffff80c0c7812 */ /* 0x000fe200078ec0ff */
[----:B------:R-:W-:Y:S01]  /*0f90*/  IMAD R15, R15, 0x1800, R13 ;  /* 0x000018000f0f7824 */ /* 0x000fe200078e020d */
[----:B------:R-:W-:-:S02]  /*0fa0*/  LEA.HI R9, R9, R24, RZ, 0x5 ;  /* 0x0000001809097211 */ /* 0x000fc400078f28ff */
[----:B------:R-:W-:Y:S01]  /*0fb0*/  SHF.R.S32.HI R16, RZ, 0x5, R16 ;  /* 0x00000005ff107819 */ /* 0x000fe20000011410 */
[----:B------:R-:W-:Y:S01]  /*0fc0*/  IMAD.IADD R12, R11, 0x1, -R12 ;  /* 0x000000010b0c7824 */ /* 0x000fe200078e0a0c */
[----:B------:R-:W-:Y:S01]  /*0fd0*/  LOP3.LUT R4, R157, 0x18, R20, 0xf8, !PT ;  /* 0x000000189d047812 */ /* 0x000fe200078ef814 */
[----:B------:R1:W-:Y:S01]  /*0fe0*/  STL [R1+0x84], R0 ;  /* 0x0000840001007387 */ /* 0x0003e20000100800 */
[----:B0-----:R-:W-:Y:S01]  /*0ff0*/  SHF.R.U32.HI R21, RZ, 0x3, R157 ;  /* 0x00000003ff157819 */ /* 0x001fe2000001169d */
[----:B------:R-:W-:Y:S01]  /*1000*/  IMAD R16, R16, 0x1800, R13 ;  /* 0x0000180010107824 */ /* 0x000fe200078e020d */
[----:B------:R-:W-:Y:S01]  /*1010*/  LOP3.LUT R6, R3, 0x8, R6, 0xf8, !PT ;  /* 0x0000000803067812 */ /* 0x000fe200078ef806 */
[----:B------:R-:W-:Y:S01]  /*1020*/  STL [R1+0xc], R13 ;  /* 0x00000c0d01007387 */ /* 0x000fe20000100800 */
[----:B------:R-:W-:Y:S02]  /*1030*/  LEA.HI R8, R8, R8, RZ, 0x1 ;  /* 0x0000000808087211 */ /* 0x000fe400078f08ff */
[----:B------:R-:W-:-:S02]  /*1040*/  SHF.R.S32.HI R9, RZ, 0x5, R9 ;  /* 0x00000005ff097819 */ /* 0x000fc40000011409 */
[----:B------:R-:W-:Y:S01]  /*1050*/  SHF.R.U32.HI R3, RZ, 0x3, R3 ;  /* 0x00000003ff037819 */ /* 0x000fe20000011603 */
[----:B------:R-:W-:Y:S01]  /*1060*/  IMAD R8, R8, -0x3, R25 ;  /* 0xfffffffd08087824 */ /* 0x000fe200078e0219 */
[----:B------:R-:W-:Y:S01]  /*1070*/  LOP3.LUT R11, R4, R21, RZ, 0x3c, !PT ;  /* 0x00000015040b7212 */ /* 0x000fe200078e3cff */
[----:B------:R-:W-:Y:S01]  /*1080*/  IMAD R9, R9, 0x10, R12 ;  /* 0x0000001009097824 */ /* 0x000fe200078e020c */
[----:B------:R-:W-:Y:S01]  /*1090*/  LOP3.LUT R6, R6, R3, RZ, 0x3c, !PT ;  /* 0x0000000306067212 */ /* 0x000fe200078e3cff */
[----:B------:R-:W-:Y:S01]  /*10a0*/  VIADD R3, R26, 0x18 ;  /* 0x000000181a037836 */ /* 0x000fe20000000000 */
[----:B------:R-:W-:Y:S01]  /*10b0*/  LOP3.LUT R7, R7, 0xfffffffc, RZ, 0xc0, !PT ;  /* 0xfffffffc07077812 */ /* 0x000fe200078ec0ff */
[----:B------:R-:W-:Y:S01]  /*10c0*/  IMAD.IADD R11, R16, 0x1, R11 ;  /* 0x00000001100b7824 */ /* 0x000fe200078e020b */
[----:B------:R-:W-:Y:S01]  /*10d0*/  LOP3.LUT R10, R10, 0x7ffffffc, RZ, 0xc0, !PT ;  /* 0x7ffffffc0a0a7812 */ /* 0x000fe200078ec0ff */
[----:B------:R-:W-:Y:S01]  /*10e0*/  IMAD.SHL.U32 R16, R19, 0x8, RZ ;  /* 0x0000000813107824 */ /* 0x000fe200078e00ff */
[----:B-1----:R-:W-:Y:S01]  /*10f0*/  LOP3.LUT R0, R157, 0x18, R14, 0xf8, !PT ;  /* 0x000000189d007812 */ /* 0x002fe200078ef80e */
[----:B------:R-:W-:Y:S01]  /*1100*/  IMAD R8, R8, 0x40, R9 ;  /* 0x0000004008087824 */ /* 0x000fe200078e0209 */
[----:B------:R-:W-:Y:S01]  /*1110*/  SEL R155, R155, 0xffffffc0, !P2 ;  /* 0xffffffc09b9b7807 */ /* 0x000fe20005000000 */
[----:B------:R-:W-:Y:S01]  /*1120*/  IMAD.IADD R5, R5, 0x1, R6 ;  /* 0x0000000105057824 */ /* 0x000fe200078e0206 */
[----:B------:R-:W-:Y:S01]  /*1130*/  LOP3.LUT R0, R0, R21, RZ, 0x3c, !PT ;  /* 0x0000001500007212 */ /* 0x000fe200078e3cff */
[----:B------:R-:W-:Y:S01]  /*1140*/  VIADD R6, R26, 0x8 ;  /* 0x000000081a067836 */ /* 0x000fe20000000000 */
[----:B------:R-:W-:Y:S01]  /*1150*/  STL [R1+0x80], R8 ;  /* 0x0000800801007387 */ /* 0x000fe20000100800 */
[----:B------:R-:W-:Y:S01]  /*1160*/  VIADD R136, R16, 0x30 ;  /* 0x0000003010887836 */ /* 0x000fe20000000000 */
[----:B------:R-:W-:Y:S01]  /*1170*/  CS2R R18, SRZ ;  /* 0x0000000000127805 */ /* 0x000fe2000001ff00 */
[----:B------:R-:W-:Y:S01]  /*1180*/  IMAD.IADD R25, R22, 0x1, -R7 ;  /* 0x0000000116197824 */ /* 0x000fe200078e0a07 */
[----:B------:R0:W-:Y:S01]  /*1190*/  STL [R1+0x40], R6 ;  /* 0x0000400601007387 */ /* 0x0001e20000100800 */
[----:B------:R-:W-:Y:S01]  /*11a0*/  VIADD R4, R26, 0x28 ;  /* 0x000000281a047836 */ /* 0x000fe20000000000 */
[----:B------:R-:W-:Y:S01]  /*11b0*/  SHF.R.S32.HI R7, RZ, 0x3, R14 ;  /* 0x00000003ff077819 */ /* 0x000fe2000001140e */
[C---:B------:R-:W-:Y:S01]  /*11c0*/  VIADD R22, R16.reuse, 0x40 ;  /* 0x0000004010167836 */ /* 0x040fe20000000000 */
[----:B------:R1:W-:Y:S01]  /*11d0*/  STL [R1+0x3c], R3 ;  /* 0x00003c0301007387 */ /* 0x0003e20000100800 */
[----:B------:R-:W-:Y:S01]  /*11e0*/  VIADD R137, R16, 0x50 ;  /* 0x0000005010897836 */ /* 0x000fe20000000000 */
[----:B------:R-:W-:Y:S01]  /*11f0*/  SHF.R.S32.HI R17, RZ, 0x1f, R16 ;  /* 0x0000001fff117819 */ /* 0x000fe20000011410 */
[----:B------:R-:W-:Y:S01]  /*1200*/  IMAD.IADD R15, R15, 0x1, R0 ;  /* 0x000000010f0f7824 */ /* 0x000fe200078e0200 */
[----:B------:R2:W-:Y:S01]  /*1210*/  STL [R1+0x44], R4 ;  /* 0x0000440401007387 */ /* 0x0005e20000100800 */
[----:B------:R-:W-:Y:S01]  /*1220*/  LEA.HI R0, R25, R25, RZ, 0x1 ;  /* 0x0000001919007211 */ /* 0x000fe200078f08ff */
[----:B------:R-:W-:Y:S01]  /*1230*/  IMAD R154, R5, 0x2, R2 ;  /* 0x00000002059a7824 */ /* 0x000fe200078e0202 */
[----:B0-----:R-:W-:-:S02]  /*1240*/  SHF.R.S32.HI R6, RZ, 0x3, R20 ;  /* 0x00000003ff067819 */ /* 0x001fc40000011414 */
[----:B------:R-:W-:Y:S01]  /*1250*/  LOP3.LUT R0, R0, 0x1ffffffe, RZ, 0xc0, !PT ;  /* 0x1ffffffe00007812 */ /* 0x000fe200078ec0ff */
[C---:B------:R-:W-:Y:S01]  /*1260*/  VIADD R156, R154.reuse, 0x21800 ;  /* 0x000218009a9c7836 */ /* 0x040fe20000000000 */
[----:B-1----:R-:W-:Y:S01]  /*1270*/  SHF.R.S32.HI R3, RZ, 0x1f, R136 ;  /* 0x0000001fff037819 */ /* 0x002fe20000011488 */
[----:B------:R-:W-:Y:S01]  /*1280*/  VIADD R5, R154, 0x21820 ;  /* 0x000218209a057836 */ /* 0x000fe20000000000 */
[----:B--2---:R-:W-:Y:S01]  /*1290*/  SHF.R.S32.HI R4, RZ, 0x1f, R22 ;  /* 0x0000001fff047819 */ /* 0x004fe20000011416 */
[----:B------:R-:W-:Y:S02]  /*12a0*/  IMAD.IADD R0, R25, 0x1, -R0 ;  /* 0x0000000119007824 */ /* 0x000fe400078e0a00 */
[----:B------:R0:W-:Y:S01]  /*12b0*/  STL [R1+0x20], R3 ;  /* 0x0000200301007387 */ /* 0x0001e20000100800 */
[----:B------:R-:W-:Y:S02]  /*12c0*/  @P1 VIADD R5, R156, 0xffffffe0 ;  /* 0xffffffe09c051836 */ /* 0x000fe40000000000 */
[----:B------:R-:W-:Y:S01]  /*12d0*/  IMAD R0, R0, 0x8, R8 ;  /* 0x0000000800007824 */ /* 0x000fe200078e0208 */
[----:B------:R1:W-:Y:S01]  /*12e0*/  STL [R1+0x1c], R4 ;  /* 0x00001c0401007387 */ /* 0x0003e20000100800 */
[----:B------:R-:W-:-:S02]  /*12f0*/  IMAD.IADD R156, R156, 0x1, R155 ;  /* 0x000000019c9c7824 */ /* 0x000fc400078e029b */
[----:B------:R-:W-:Y:S01]  /*1300*/  IMAD.IADD R155, R155, 0x1, R5 ;  /* 0x000000019b9b7824 */ /* 0x000fe200078e0205 */
[----:B0-----:R-:W-:Y:S01]  /*1310*/  SHF.R.S32.HI R3, RZ, 0x1f, R137 ;  /* 0x0000001fff037819 */ /* 0x001fe20000011489 */
[----:B-1----:R-:W-:-:S04]  /*1320*/  IMAD.IADD R4, R24, 0x1, -R10 ;  /* 0x0000000118047824 */ /* 0x002fc800078e0a0a */
[----:B------:R0:W-:Y:S04]  /*1330*/  STL [R1+0x18], R3 ;  /* 0x0000180301007387 */ /* 0x0001e80000100800 */
[----:B------:R1:W-:Y:S04]  /*1340*/  STL [R1+0x64], R4 ;  /* 0x0000640401007387 */ /* 0x0003e80000100800 */
[----:B------:R-:W-:Y:S01]  /*1350*/  STL [R1+0x10], R7 ;  /* 0x0000100701007387 */ /* 0x000fe20000100800 */
[----:B0-----:R-:W-:-:S03]  /*1360*/  LOP3.LUT R3, R157, 0x8, R16, 0xf8, !PT ;  /* 0x000000089d037812 */ /* 0x001fc600078ef810 */
[----:B------:R0:W-:Y:S01]  /*1370*/  STL [R1+0x14], R6 ;  /* 0x0000140601007387 */ /* 0x0001e20000100800 */
[----:B------:R-:W-:Y:S02]  /*1380*/  LOP3.LUT R3, R3, R21, RZ, 0x3c, !PT ;  /* 0x0000001503037212 */ /* 0x000fe400078e3cff */
[----:B-1----:R-:W-:-:S03]  /*1390*/  LOP3.LUT R4, R157, 0x18, R16, 0xf8, !PT ;  /* 0x000000189d047812 */ /* 0x002fc600078ef810 */
[----:B------:R-:W-:Y:S01]  /*13a0*/  IMAD.IADD R3, R13, 0x1, R3 ;  /* 0x000000010d037824 */ /* 0x000fe200078e0203 */
[----:B------:R-:W-:Y:S02]  /*13b0*/  LOP3.LUT R4, R4, R21, RZ, 0x3c, !PT ;  /* 0x0000001504047212 */ /* 0x000fe400078e3cff */
[----:B0-----:R-:W-:Y:S02]  /*13c0*/  LEA R6, R11, UR42, 0x1 ;  /* 0x0000002a0b067c11 */ /* 0x001fe4000f8e08ff */
[----:B------:R0:W-:Y:S01]  /*13d0*/  STL [R1+0x5c], R3 ;  /* 0x00005c0301007387 */ /* 0x0001e20000100800 */
[----:B------:R-:W-:Y:S01]  /*13e0*/  IMAD.IADD R4, R13, 0x1, R4 ;  /* 0x000000010d047824 */ /* 0x000fe200078e0204 */
[----:B0-----:R-:W-:-:S05]  /*13f0*/  LEA R3, R15, UR42, 0x1 ;  /* 0x0000002a0f037c11 */ /* 0x001fca000f8e08ff */
[----:B------:R0:W-:Y:S04]  /*1400*/  STL [R1+0x78], R3 ;  /* 0x0000780301007387 */ /* 0x0001e80000100800 */
[----:B------:R-:W-:Y:S01]  /*1410*/  STL [R1+0x74], R6 ;  /* 0x0000740601007387 */ /* 0x000fe20000100800 */
[----:B0-----:R-:W-:-:S05]  /*1420*/  LEA R3, R4, UR42, 0x1 ;  /* 0x0000002a04037c11 */ /* 0x001fca000f8e08ff */
[----:B------:R-:W-:Y:S04]  /*1430*/  STL [R1+0x7c], R3 ;  /* 0x00007c0301007387 */ /* 0x000fe80000100800 */
[----:B------:R-:W-:Y:S04]  /*1440*/  STL [R1+0x4c], R5 ;  /* 0x00004c0501007387 */ /* 0x000fe80000100800 */
[----:B------:R0:W-:Y:S02]  /*1450*/  STL [R1+0x68], R0 ;  /* 0x0000680001007387 */ /* 0x0001e40000100800 */
[----:B0-----:R-:W-:-:S05]  /*1460*/  VIADD R0, R5, 0x6000 ;  /* 0x0000600005007836 */ /* 0x001fca0000000000 */
[----:B------:R0:W-:Y:S02]  /*1470*/  STL [R1+0x50], R0 ;  /* 0x0000500001007387 */ /* 0x0001e40000100800 */
.L_x_2459:
[----:B0-2---:R-:W1:Y:S02]  /*1480*/  LDC.64 R4, c[0x0][0xc88] ;  /* 0x00032200ff047b82 */ /* 0x005e640000000a00 */
[----:B-1----:R-:W-:-:S05]  /*1490*/  IMAD.WIDE R4, R35, 0x4, R4 ;  /* 0x0000000423047825 */ /* 0x002fca00078e0204 */
[----:B------:R-:W0:Y:S01]  /*14a0*/  LDG.E R11, desc[UR38][R4.64] ;  /* 0x00000026040b7981 */ /* 0x000e22000c1e1900 */
[----:B------:R-:W-:Y:S05]  /*14b0*/  YIELD ;  /* 0x0000000000007946 */ /* 0x000fea0003800000 */
[----:B------:R-:W-:Y:S01]  /*14c0*/  ULDC.64 UR4, c[0x0][0xa28] ;  /* 0x00028a0000047ab9 */ /* 0x000fe20000000a00 */
[----:B------:R-:W-:Y:S01]  /*14d0*/  ULDC.64 UR8, c[0x0][0xa18] ;  /* 0x0002860000087ab9 */ /* 0x000fe20000000a00 */
[----:B------:R-:W-:Y:S01]  /*14e0*/  ISETP.NE.U32.AND P1, PT, RZ, UR4, PT ;  /* 0x00000004ff007c0c */ /* 0x000fe2000bf25070 */
[----:B------:R-:W-:Y:S01]  /*14f0*/  IMAD.MOV.U32 R3, RZ, RZ, RZ ;  /* 0x000000ffff037224 */ /* 0x000fe200078e00ff */
[----:B------:R-:W-:Y:S01]  /*1500*/  ULDC.64 UR6, c[0x0][0xa08] ;  /* 0x0002820000067ab9 */ /* 0x000fe20000000a00 */
[----:B------:R-:W-:Y:S01]  /*1510*/  IMAD.MOV.U32 R79, RZ, RZ, RZ ;  /* 0x000000ffff4f7224 */ /* 0x000fe200078e00ff */
[----:B------:R-:W-:-:S02]  /*1520*/  ISETP.NE.AND.EX P1, PT, RZ, UR5, PT, P1 ;  /* 0x00000005ff007c0c */ /* 0x000fc4000bf25310 */
[----:B------:R-:W-:-:S04]  /*1530*/  ISETP.NE.U32.AND P0, PT, RZ, UR6, PT ;  /* 0x00000006ff007c0c */ /* 0x000fc8000bf05070 */
[----:B------:R-:W-:Y:S02]  /*1540*/  ISETP.NE.AND.EX P0, PT, RZ, UR7, PT, P0 ;  /* 0x00000007ff007c0c */ /* 0x000fe4000bf05300 */
[----:B0-----:R-:W-:Y:S01]  /*1550*/  SHF.R.S32.HI R0, RZ, 0x1f, R11 ;  /* 0x0000001fff007819 */ /* 0x001fe2000001140b */
[----:B------:R-:W-:-:S04]  /*1560*/  IMAD.SHL.U32 R30, R11, 0x4, RZ ;  /* 0x000000040b1e7824 */ /* 0x000fc800078e00ff */
[C---:B------:R-:W-:Y:S01]  /*1570*/  @P1 LEA R6, P2, R11.reuse, UR4, 0x2 ;  /* 0x000000040b061c11 */ /* 0x040fe2000f8410ff */
[----:B------:R0:W-:Y:S01]  /*1580*/  STL [R1+0x6c], R11 ;  /* 0x00006c0b01007387 */ /* 0x0001e20000100800 */
[C-C-:B------:R-:W-:Y:S02]  /*1590*/  SHF.L.U64.HI R31, R11.reuse, 0x2, R0.reuse ;  /* 0x000000020b1f7819 */ /* 0x140fe40000010200 */
[----:B----4-:R-:W-:Y:S02]  /*15a0*/  @P1 LEA.HI.X R7, R11, UR5, R0, 0x2, P2 ;  /* 0x000000050b071c11 */ /* 0x010fe400090f1400 */
[----:B------:R-:W-:Y:S01]  /*15b0*/  ISETP.NE.U32.AND P2, PT, RZ, UR8, PT ;  /* 0x00000008ff007c0c */ /* 0x000fe2000bf45070 */
[----:B------:R-:W-:Y:S01]  /*15c0*/  ULDC UR4, c[0x0][0x288] ;  /* 0x0000a20000047ab9 */ /* 0x000fe20000000800 */
[----:B------:R-:W-:Y:S01]  /*15d0*/  IADD3 R8, P3, R30, UR6, RZ ;  /* 0x000000061e087c10 */ /* 0x000fe2000ff7e0ff */
[----:B------:R0:W5:Y:S01]  /*15e0*/  @P1 LDG.E R3, desc[UR38][R6.64] ;  /* 0x0000002606031981 */ /* 0x000162000c1e1900 */
[----:B------:R-:W-:Y:S01]  /*15f0*/  ISETP.NE.AND.EX P2, PT, RZ, UR9, PT, P2 ;  /* 0x00000009ff007c0c */ /* 0x000fe2000bf45320 */
[----:B------:R-:W-:Y:S01]  /*1600*/  IMAD.U32 R10, RZ, RZ, UR4 ;  /* 0x00000004ff0a7e24 */ /* 0x000fe2000f8e00ff */
[----:B------:R-:W-:Y:S01]  /*1610*/  IADD3.X R9, R31, UR7, RZ, P3, !PT ;  /* 0x000000071f097c10 */ /* 0x000fe20009ffe4ff */
[----:B------:R-:W-:-:S04]  /*1620*/  ULDC.64 UR4, c[0x0][0x418] ;  /* 0x0001060000047ab9 */ /* 0x000fc80000000a00 */
[----:B------:R0:W5:Y:S06]  /*1630*/  @P0 LDG.E R79, desc[UR38][R8.64] ;  /* 0x00000026084f0981 */ /* 0x00016c000c1e1900 */
[----:B------:R-:W-:-:S04]  /*1640*/  @P2 IADD3 R4, P1, R30, UR8, RZ ;  /* 0x000000081e042c10 */ /* 0x000fc8000ff3e0ff */
[----:B------:R-:W-:-:S05]  /*1650*/  @P2 IADD3.X R5, R31, UR9, RZ, P1, !PT ;  /* 0x000000091f052c10 */ /* 0x000fca0008ffe4ff */
[----:B------:R-:W2:Y:S01]  /*1660*/  @P2 LDG.E R10, desc[UR38][R4.64] ;  /* 0x00000026040a2981 */ /* 0x000ea2000c1e1900 */
        /* <DEDUP_REMOVED lines=8> */
[----:B------:R-:W-:Y:S02]  /*16f0*/  IMAD.U32 R28, RZ, RZ, UR4 ;  /* 0x00000004ff1c7e24 */ /* 0x000fe4000f8e00ff */
[----:B------:R-:W-:Y:S01]  /*1700*/  IMAD.MOV.U32 R25, RZ, RZ, R11 ;  /* 0x000000ffff197224 */ /* 0x000fe200078e000b */
[----:B--2---:R0:W-:Y:S01]  /*1710*/  STL [R1+0x48], R10 ;  /* 0x0000480a01007387 */ /* 0x0041e20000100800 */
[----:B---3--:R-:W-:Y:S05]  /*1720*/  @P2 BRA `(.L_x_2305) ;  /* 0x0000000000282947 */ /* 0x008fea0003800000 */
        /* <DEDUP_REMOVED lines=8> */
[----:B--2---:R-:W-:-:S05]  /*17b0*/  IMAD.IADD R10, R7, 0x1, -R0 ;  /* 0x00000001070a7824 */ /* 0x004fca00078e0a00 */
[----:B------:R1:W-:Y:S02]  /*17c0*/  STL [R1+0x48], R10 ;  /* 0x0000480a01007387 */ /* 0x0003e40000100800 */
.L_x_2305:
[----:B------:R-:W-:Y:S01]  /*17d0*/  ULDC.64 UR4, c[0x0][0xa20] ;  /* 0x0002880000047ab9 */ /* 0x000fe20000000a00 */
[----:B------:R2:W-:Y:S01]  /*17e0*/  STL [R1+0x70], R34 ;  /* 0x0000702201007387 */ /* 0x0005e20000100800 */
[----:B------:R-:W-:-:S04]  /*17f0*/  ISETP.NE.U32.AND P1, PT, RZ, UR4, PT ;  /* 0x00000004ff007c0c */ /* 0x000fc8000bf25070 */
[----:B------:R-:W-:-:S13]  /*1800*/  ISETP.NE.AND.EX P1, PT, RZ, UR5, PT, P1 ;  /* 0x00000005ff007c0c */ /* 0x000fda000bf25310 */
[----:B--2---:R-:W-:Y:S05]  /*1810*/  @!P1 BRA `(.L_x_2306) ;  /* 0x0000000000109947 */ /* 0x004fea0003800000 */
[----:B------:R-:W-:-:S04]  /*1820*/  IADD3 R28, P0, R30, UR4, RZ ;  /* 0x000000041e1c7c10 */ /* 0x000fc8000ff1e0ff */
[----:B------:R-:W-:-:S05]  /*1830*/  IADD3.X R29, R31, UR5, RZ, P0, !PT ;  /* 0x000000051f1d7c10 */ /* 0x000fca00087fe4ff */
[----:B------:R2:W5:Y:S01]  /*1840*/  LDG.E R28, desc[UR38][R28.64] ;  /* 0x000000261c1c7981 */ /* 0x000562000c1e1900 */
[----:B------:R-:W-:Y:S05]  /*1850*/  BRA `(.L_x_2307) ;  /* 0x0000000000107947 */ /* 0x000fea0003800000 */
.L_x_2306:
[----:B------:R-:W-:Y:S05]  /*1860*/  @!P0 BRA `(.L_x_2307) ;  /* 0x00000000000c8947 */ /* 0x000fea0003800000 */
[----:B------:R-:W2:Y:S04]  /*1870*/  LDG.E R5, desc[UR38][R8.64] ;  /* 0x0000002608057981 */ /* 0x000ea8000c1e1900 */
[----:B------:R-:W2:Y:S02]  /*1880*/  LDG.E R28, desc[UR38][R8.64+0x4] ;  /* 0x00000426081c7981 */ /* 0x000ea4000c1e1900 */
[----:B--2---:R-:W-:-:S07]  /*1890*/  IMAD.IADD R28, R28, 0x1, -R5 ;  /* 0x000000011c1c7824 */ /* 0x004fce00078e0a05 */
.L_x_2307:
[----:B------:R-:W-:Y:S01]  /*18a0*/  ULDC.64 UR4, c[0x0][0xa10] ;  /* 0x0002840000047ab9 */ /* 0x000fe20000000a00 */
[----:B0-----:R-:W0:Y:S01]  /*18b0*/  LDC R8, c[0x0][0x448] ;  /* 0x00011200ff087b82 */ /* 0x001e220000000800 */
[----:B------:R-:W-:-:S04]  /*18c0*/  ISETP.NE.U32.AND P0, PT, RZ, UR4, PT ;  /* 0x00000004ff007c0c */ /* 0x000fc8000bf05070 */
[----:B------:R-:W-:Y:S01]  /*18d0*/  ISETP.NE.AND.EX P0, PT, RZ, UR5, PT, P0 ;  /* 0x00000005ff007c0c */ /* 0x000fe2000bf05300 */
[----:B------:R-:W-:-:S12]  /*18e0*/  ULDC.64 UR4, c[0x0][0xa30] ;  /* 0x00028c0000047ab9 */ /* 0x000fd80000000a00 */
[----:B------:R-:W3:Y:S02]  /*18f0*/  @P0 LDC.64 R4, c[0x0][0xa10] ;  /* 0x00028400ff040b82 */ /* 0x000ee40000000a00 */
[----:B---3--:R-:W-:-:S05]  /*1900*/  @P0 IMAD.WIDE R4, R25, 0x4, R4 ;  /* 0x0000000419040825 */ /* 0x008fca00078e0204 */
[----:B------:R-:W3:Y:S04]  /*1910*/  @P0 LDG.E R0, desc[UR38][R4.64] ;  /* 0x0000002604000981 */ /* 0x000ee8000c1e1900 */
[----:B------:R4:W3:Y:S01]  /*1920*/  @P0 LDG.E R9, desc[UR38][R4.64+0x4] ;  /* 0x0000042604090981 */ /* 0x0008e2000c1e1900 */
[----:B------:R-:W-:Y:S01]  /*1930*/  ISETP.NE.U32.AND P1, PT, RZ, UR4, PT ;  /* 0x00000004ff007c0c */ /* 0x000fe2000bf25070 */
[----:B-----5:R-:W-:-:S03]  /*1940*/  IMAD.MOV.U32 R97, RZ, RZ, R28 ;  /* 0x000000ffff617224 */ /* 0x020fc600078e001c */
[----:B------:R-:W-:-:S13]  /*1950*/  ISETP.NE.AND.EX P1, PT, RZ, UR5, PT, P1 ;  /* 0x00000005ff007c0c */ /* 0x000fda000bf25310 */
[----:B------:R-:W-:-:S04]  /*1960*/  @P1 IADD3 R6, P2, R30, UR4, RZ ;  /* 0x000000041e061c10 */ /* 0x000fc8000ff5e0ff */
[----:B------:R-:W-:-:S05]  /*1970*/  @P1 IADD3.X R7, R31, UR5, RZ, P2, !PT ;  /* 0x000000051f071c10 */ /* 0x000fca00097fe4ff */
[----:B------:R1:W5:Y:S01]  /*1980*/  @P1 LDG.E R97, desc[UR38][R6.64] ;  /* 0x0000002606611981 */ /* 0x000362000c1e1900 */
[----:B0-----:R-:W-:Y:S01]  /*1990*/  ISETP.NE.AND P1, PT, R8, 0x1, PT ;  /* 0x000000010800780c */ /* 0x001fe20003f25270 */
[----:B------:R-:W-:Y:S02]  /*19a0*/  IMAD R12, R33, 0xc0, RZ ;  /* 0x000000c0210c7824 */ /* 0x000fe400078e02ff */
[----:B------:R-:W-:Y:S02]  /*19b0*/  IMAD.IADD R8, R28, 0x1, -R3 ;  /* 0x000000011c087824 */ /* 0x000fe400078e0a03 */
[----:B----4-:R-:W-:Y:S01]  /*19c0*/  VIADD R4, R12, 0xbf ;  /* 0x000000bf0c047836 */ /* 0x010fe20000000000 */
[----:B------:R0:W-:Y:S01]  /*19d0*/  STL [R1+0x54], R12 ;  /* 0x0000540c01007387 */ /* 0x0001e20000100800 */
[----:B------:R-:W-:-:S05]  /*19e0*/  IMAD.MOV R74, RZ, RZ, -R8 ;  /* 0x000000ffff4a7224 */ /* 0x000fca00078e0a08 */
[----:B------:R-:W-:Y:S01]  /*19f0*/  VIMNMX R74, RZ, R74, !PT ;  /* 0x0000004aff4a7248 */ /* 0x000fe20007fe0100 */
[----:B------:R-:W4:Y:S08]  /*1a00*/  @P1 LDC R11, c[0x0][0x44c] ;  /* 0x00011300ff0b1b82 */ /* 0x000f300000000800 */
[----:B------:R-:W2:Y:S01]  /*1a10*/  @P1 LDC R5, c[0x0][0x450] ;  /* 0x00011400ff051b82 */ /* 0x000ea20000000800 */
[----:B---3--:R-:W-:-:S02]  /*1a20*/  @P0 IMAD.IADD R24, R9, 0x1, -R0 ;  /* 0x0000000109180824 */ /* 0x008fc400078e0a00 */
[----:B----4-:R-:W-:-:S04]  /*1a30*/  @P1 IMAD.HI.U32 R0, R4, R11, RZ ;  /* 0x0000000b04001227 */ /* 0x010fc800078e00ff */
[----:B-1----:R-:W-:Y:S01]  /*1a40*/  IMAD.IADD R6, R8, 0x1, R24 ;  /* 0x0000000108067824 */ /* 0x002fe200078e0218 */
[----:B--2---:R-:W-:-:S03]  /*1a50*/  @P1 SHF.R.U32.HI R4, RZ, R5, R0 ;  /* 0x00000005ff041219 */ /* 0x004fc60000011600 */
[C---:B------:R-:W-:Y:S01]  /*1a60*/  VIADD R0, R6.reuse, 0x7f ;  /* 0x0000007f06007836 */ /* 0x040fe20000000000 */
[----:B------:R-:W-:Y:S01]  /*1a70*/  IADD3 R101, R6, 0x80, -R10 ;  /* 0x0000008006657810 */ /* 0x000fe20007ffe80a */
[----:B------:R0:W-:Y:S03]  /*1a80*/  STL [R1+0x58], R6 ;  /* 0x0000580601007387 */ /* 0x0001e60000100800 */
[----:B------:R-:W-:Y:S01]  /*1a90*/  SHF.R.S32.HI R3, RZ, 0x1f, R0 ;  /* 0x0000001fff037819 */ /* 0x000fe20000011400 */
[----:B------:R-:W-:-:S03]  /*1aa0*/  IMAD.IADD R4, R101, 0x1, R4 ;  /* 0x0000000165047824 */ /* 0x000fc600078e0204 */
[----:B------:R-:W-:Y:S02]  /*1ab0*/  LEA.HI R3, R3, R0, RZ, 0x7 ;  /* 0x0000000003037211 */ /* 0x000fe400078f38ff */
[----:B------:R-:W-:Y:S02]  /*1ac0*/  SHF.R.S32.HI R5, RZ, 0x1f, R4 ;  /* 0x0000001fff057819 */ /* 0x000fe40000011404 */
[----:B------:R-:W-:Y:S02]  /*1ad0*/  SHF.R.S32.HI R102, RZ, 0x7, R3 ;  /* 0x00000007ff667819 */ /* 0x000fe40000011403 */
[----:B------:R-:W-:-:S04]  /*1ae0*/  LEA.HI R5, R5, R4, RZ, 0x7 ;  /* 0x0000000405057211 */ /* 0x000fc800078f38ff */
[----:B------:R-:W-:-:S04]  /*1af0*/  SHF.R.S32.HI R5, RZ, 0x7, R5 ;  /* 0x00000007ff057819 */ /* 0x000fc80000011405 */
[----:B------:R-:W-:-:S05]  /*1b00*/  VIMNMX R5, R102, R5, PT ;  /* 0x0000000566057248 */ /* 0x000fca0003fe0100 */
[----:B------:R-:W-:-:S05]  /*1b10*/  IMAD R5, R5, 0x80, -R8 ;  /* 0x0000008005057824 */ /* 0x000fca00078e0a08 */
[----:B------:R-:W-:-:S04]  /*1b20*/  VIMNMX R5, R5, R24, PT ;  /* 0x0000001805057248 */ /* 0x000fc80003fe0100 */
[----:B------:R-:W-:Y:S02]  /*1b30*/  ISETP.GT.AND P0, PT, R5, R74, PT ;  /* 0x0000004a0500720c */ /* 0x000fe40003f04270 */
[----:B------:R-:W-:-:S05]  /*1b40*/  SHF.R.U32.HI R74, RZ, 0x7, R74 ;  /* 0x00000007ff4a7819 */ /* 0x000fca000001164a */
[----:B------:R-:W-:-:S06]  /*1b50*/  IMAD.MOV.U32 R26, RZ, RZ, R74 ;  /* 0x000000ffff1a7224 */ /* 0x000fcc00078e004a */
[----:B------:R-:W-:-:S05]  /*1b60*/  @P0 VIADD R0, R5, 0x7f ;  /* 0x0000007f05000836 */ /* 0x000fca0000000000 */
[----:B------:R-:W-:-:S04]  /*1b70*/  @P0 SHF.R.S32.HI R3, RZ, 0x1f, R0 ;  /* 0x0000001fff030819 */ /* 0x000fc80000011400 */
[----:B------:R-:W-:-:S04]  /*1b80*/  @P0 LEA.HI R3, R3, R0, RZ, 0x7 ;  /* 0x0000000003030211 */ /* 0x000fc800078f38ff */
[----:B------:R-:W-:Y:S02]  /*1b90*/  @P0 SHF.R.S32.HI R26, RZ, 0x7, R3 ;  /* 0x00000007ff1a0819 */ /* 0x000fe40000011403 */
[----:B------:R-:W-:Y:S02]  /*1ba0*/  PLOP3.LUT P0, PT, PT, PT, PT, 0x80, 0x0 ;  /* 0x000000000000781c */ /* 0x000fe40003f0f070 */
        /* <DEDUP_REMOVED lines=22> */
.L_x_2310:
[----:B------:R-:W-:Y:S05]  /*1d10*/  BSYNC B6 ;  /* 0x0000000000067941 */ /* 0x000fea0003800000 */
.L_x_2309:
        /* <DEDUP_REMOVED lines=20> */
.L_x_2312:
[----:B------:R-:W-:Y:S05]  /*1e60*/  BSYNC B6 ;  /* 0x0000000000067941 */ /* 0x000fea0003800000 */
.L_x_2311:
[----:B------:R-:W2:Y:S04]  /*1e70*/  LDL.64 R38, [R1] ;  /* 0x0000000001267983 */ /* 0x000ea80000100a00 */
[----:B------:R-:W2:Y:S01]  /*1e80*/  LDL.64 R36, [R1] ;  /* 0x0000000001247983 */ /* 0x000ea20000100a00 */
[----:B------:R-:W-:Y:S01]  /*1e90*/  IMAD.IADD R79, R79, 0x1, R28 ;  /* 0x000000014f4f7824 */ /* 0x000fe200078e021c */
[----:B------:R-:W-:Y:S01]  /*1ea0*/  ULDC.64 UR4, c[0x0][0x9f8] ;  /* 0x00027e0000047ab9 */ /* 0x000fe20000000a00 */
[----:B------:R-:W0:Y:S01]  /*1eb0*/  S2R R20, SR_TID.X ;  /* 0x0000000000147919 */ /* 0x000e220000002100 */
[----:B------:R-:W-:Y:S01]  /*1ec0*/  ISETP.NE.U32.AND P0, PT, RZ, UR4, PT ;  /* 0x00000004ff007c0c */ /* 0x000fe2000bf05070 */
[----:B------:R-:W-:Y:S01]  /*1ed0*/  VIADD R0, R16, 0x10 ;  /* 0x0000001010007836 */ /* 0x000fe20000000000 */
[----:B------:R-:W1:Y:S02]  /*1ee0*/  LDC.64 R86, c[0x0][0x408] ;  /* 0x00010200ff567b82 */ /* 0x000e640000000a00 */
[----:B------:R-:W-:-:S02]  /*1ef0*/  ISETP.NE.AND.EX P0, PT, RZ, UR5, PT, P0 ;  /* 0x00000005ff007c0c */ /* 0x000fc4000bf05300 */
[----:B------:R-:W-:-:S04]  /*1f00*/  SHF.R.S32.HI R7, RZ, 0x1f, R141 ;  /* 0x0000001fff077819 */ /* 0x000fc8000001148d */
[----:B------:R-:W3:Y:S07]  /*1f10*/  LDC.64 R8, c[0x0][0x3f8] ;  /* 0x0000fe00ff087b82 */ /* 0x000eee0000000a00 */
[----:B------:R-:W-:Y:S01]  /*1f20*/  @P0 IADD3 R4, P1, R30, UR4, RZ ;  /* 0x000000041e040c10 */ /* 0x000fe2000ff3e0ff */
[----:B------:R-:W4:Y:S03]  /*1f30*/  LDC R99, c[0x0][0x3f4] ;  /* 0x0000fd00ff637b82 */ /* 0x000f260000000800 */
[----:B------:R-:W-:-:S05]  /*1f40*/  @P0 IADD3.X R5, R31, UR5, RZ, P1, !PT ;  /* 0x000000051f050c10 */ /* 0x000fca0008ffe4ff */
[----:B------:R1:W3:Y:S01]  /*1f50*/  @P0 LDG.E R25, desc[UR38][R4.64] ;  /* 0x0000002604190981 */ /* 0x0002e2000c1e1900 */
[----:B0-----:R-:W-:-:S04]  /*1f60*/  SHF.R.U32.HI R21, RZ, 0x7, R20 ;  /* 0x00000007ff157819 */ /* 0x001fc80000011614 */
[----:B------:R-:W-:-:S13]  /*1f70*/  ISETP.NE.AND P6, PT, R21, 0x1, PT ;  /* 0x000000011500780c */ /* 0x000fda0003fc5270 */
[----:B------:R-:W-:Y:S05]  /*1f80*/  @!P6 WARPSYNC.ALL ;  /* 0x000000000000e948 */ /* 0x000fea0003800000 */
[----:B------:R-:W-:Y:S01]  /*1f90*/  ULDC UR4, c[0x0][0x2f4] ;  /* 0x0000bd0000047ab9 */ /* 0x000fe20000000800 */
[----:B--2---:R-:W-:-:S05]  /*1fa0*/  IMAD.MOV.U32 R36, RZ, RZ, R38 ;  /* 0x000000ffff247224 */ /* 0x004fca00078e0026 */
[----:B------:R-:W-:-:S05]  /*1fb0*/  SHF.R.S32.HI R37, RZ, 0x1f, R36 ;  /* 0x0000001fff257819 */ /* 0x000fca0000011424 */
[----:B------:R0:W-:Y:S04]  /*1fc0*/  STL [R1+0x4], R37 ;  /* 0x0000042501007387 */ /* 0x0001e80000100800 */
[----:B------:R-:W2:Y:S04]  /*1fd0*/  LDL R28, [R1+0xc] ;  /* 0x00000c00011c7983 */ /* 0x000ea80000100800 */
[----:B------:R-:W2:Y:S01]  /*1fe0*/  LDL R29, [R1+0x60] ;  /* 0x00006000011d7983 */ /* 0x000ea20000100800 */
[----:B------:R-:W-:Y:S02]  /*1ff0*/  ISETP.GE.AND P1, PT, R0, UR4, PT ;  /* 0x0000000400007c0c */ /* 0x000fe4000bf26270 */
[----:B------:R-:W-:-:S02]  /*2000*/  ISETP.GE.AND P0, PT, R16, UR4, PT ;  /* 0x0000000410007c0c */ /* 0x000fc4000bf06270 */
[----:B------:R-:W-:Y:S02]  /*2010*/  SEL R6, RZ, 0xffffffff, P1 ;  /* 0xffffffffff067807 */ /* 0x000fe40000800000 */
[----:B------:R-:W-:-:S03]  /*2020*/  SEL R3, RZ, 0x1, P0 ;  /* 0x00000001ff037807 */ /* 0x000fc60000000000 */
[----:B------:R-:W-:-:S05]  /*2030*/  IMAD.SHL.U32 R6, R6, 0x2, RZ ;  /* 0x0000000206067824 */ /* 0x000fca00078e00ff */
[----:B------:R-:W-:Y:S01]  /*2040*/  LOP3.LUT R6, R6, 0x2, R3, 0xe2, !PT ;  /* 0x0000000206067812 */ /* 0x000fe200078ee203 */
[----:B------:R-:W-:Y:S01]  /*2050*/  VIADD R3, R16, 0x20 ;  /* 0x0000002010037836 */ /* 0x000fe20000000000 */
[----:B------:R-:W-:Y:S01]  /*2060*/  ISETP.GE.AND P1, PT, R136, UR4, PT ;  /* 0x0000000488007c0c */ /* 0x000fe2000bf26270 */
[----:B-1----:R-:W-:-:S03]  /*2070*/  IMAD R4, R7, R86, RZ ;  /* 0x0000005607047224 */ /* 0x002fc600078e02ff */
[----:B------:R-:W-:Y:S01]  /*2080*/  ISETP.GE.AND P0, PT, R3, UR4, PT ;  /* 0x0000000403007c0c */ /* 0x000fe2000bf06270 */
[C---:B------:R-:W-:Y:S01]  /*2090*/  IMAD R11, R141.reuse, R87, R4 ;  /* 0x000000578d0b7224 */ /* 0x040fe200078e0204 */
[----:B------:R-:W-:Y:S02]  /*20a0*/  SEL R4, RZ, 0x8, P1 ;  /* 0x00000008ff047807 */ /* 0x000fe40000800000 */
[----:B------:R-:W-:Y:S02]  /*20b0*/  SEL R5, RZ, 0x4, P0 ;  /* 0x00000004ff057807 */ /* 0x000fe40000000000 */
[----:B------:R-:W-:Y:S02]  /*20c0*/  ISETP.GE.AND P0, PT, R22, UR4, PT ;  /* 0x0000000416007c0c */ /* 0x000fe4000bf06270 */
[----:B------:R-:W-:Y:S02]  /*20d0*/  LOP3.LUT R4, R4, R6, R5, 0xfe, !PT ;  /* 0x0000000604047212 */ /* 0x000fe400078efe05 */
[----:B------:R-:W-:Y:S01]  /*20e0*/  SEL R5, RZ, 0x10, P0 ;  /* 0x00000010ff057807 */ /* 0x000fe20000000000 */
[----:B------:R-:W-:Y:S01]  /*20f0*/  IMAD.WIDE.U32 R72, R141, R86, R16 ;  /* 0x000000568d487225 */ /* 0x000fe200078e0010 */
[----:B----4-:R-:W-:-:S02]  /*2100*/  ISETP.GE.AND P0, PT, R16, R99, PT ;  /* 0x000000631000720c */ /* 0x010fc40003f06270 */
[----:B------:R-:W-:Y:S01]  /*2110*/  LOP3.LUT R30, R4, R5, RZ, 0xfc, !PT ;  /* 0x00000005041e7212 */ /* 0x000fe200078efcff */
[----:B------:R-:W-:Y:S01]  /*2120*/  IMAD.WIDE.U32 R70, R141, R86, R36 ;  /* 0x000000568d467225 */ /* 0x000fe200078e0024 */
[-C--:B------:R-:W-:Y:S02]  /*2130*/  ISETP.GE.AND P3, PT, R0, R99.reuse, PT ;  /* 0x000000630000720c */ /* 0x080fe40003f66270 */
[----:B------:R-:W-:Y:S01]  /*2140*/  ISETP.GE.AND P2, PT, R3, R99, PT ;  /* 0x000000630300720c */ /* 0x000fe20003f46270 */
[----:B---3--:R-:W-:Y:S01]  /*2150*/  IMAD R4, R7, R8, RZ ;  /* 0x0000000807047224 */ /* 0x008fe200078e02ff */
[----:B------:R-:W-:Y:S01]  /*2160*/  SEL R5, R99, RZ, P0 ;  /* 0x000000ff63057207 */ /* 0x000fe20000000000 */
[----:B------:R-:W-:Y:S02]  /*2170*/  IMAD.IADD R73, R73, 0x1, R11 ;  /* 0x0000000149497824 */ /* 0x000fe400078e020b */
[----:B------:R-:W-:Y:S01]  /*2180*/  IMAD.IADD R71, R11, 0x1, R71 ;  /* 0x000000010b477824 */ /* 0x000fe200078e0247 */
[----:B------:R-:W-:Y:S01]  /*2190*/  SEL R7, R99, RZ, P3 ;  /* 0x000000ff63077207 */ /* 0x000fe20001800000 */
[----:B------:R-:W-:Y:S01]  /*21a0*/  IMAD R11, R141, R9, R4 ;  /* 0x000000098d0b7224 */ /* 0x000fe200078e0204 */
[----:B------:R-:W-:Y:S01]  /*21b0*/  SEL R4, R99, RZ, P2 ;  /* 0x000000ff63047207 */ /* 0x000fe20001000000 */
[----:B------:R-:W-:-:S02]  /*21c0*/  IMAD.IADD R5, R16, 0x1, R5 ;  /* 0x0000000110057824 */ /* 0x000fc400078e0205 */
[----:B------:R-:W-:-:S04]  /*21d0*/  IMAD.WIDE.U32 R68, R141, R8, R16 ;  /* 0x000000088d447225 */ /* 0x000fc800078e0010 */
[----:B------:R-:W-:-:S04]  /*21e0*/  IMAD.WIDE.U32 R66, R141, R8, R36 ;  /* 0x000000088d427225 */ /* 0x000fc800078e0024 */
[----:B------:R-:W-:Y:S02]  /*21f0*/  IMAD.IADD R10, R0, 0x1, R7 ;  /* 0x00000001000a7824 */ /* 0x000fe400078e0207 */
[----:B------:R-:W-:Y:S01]  /*2200*/  IMAD.IADD R12, R3, 0x1, R4 ;  /* 0x00000001030c7824 */ /* 0x000fe200078e0204 */
[----:B------:R-:W-:Y:S01]  /*2210*/  SHF.R.S32.HI R6, RZ, 0x1f, R5 ;  /* 0x0000001fff067819 */ /* 0x000fe20000011405 */
[----:B------:R-:W-:Y:S02]  /*2220*/  IMAD.IADD R69, R69, 0x1, R11 ;  /* 0x0000000145457824 */ /* 0x000fe400078e020b */
[----:B------:R-:W-:Y:S01]  /*2230*/  IMAD.IADD R67, R11, 0x1, R67 ;  /* 0x000000010b437824 */ /* 0x000fe200078e0243 */
[----:B------:R-:W-:Y:S02]  /*2240*/  SHF.R.S32.HI R11, RZ, 0x1f, R10 ;  /* 0x0000001fff0b7819 */ /* 0x000fe4000001140a */
[----:B------:R-:W-:Y:S02]  /*2250*/  SHF.R.S32.HI R13, RZ, 0x1f, R12 ;  /* 0x0000001fff0d7819 */ /* 0x000fe4000001140c */
[----:B------:R-:W-:-:S02]  /*2260*/  LEA.HI R4, R6, R5, RZ, 0x3 ;  /* 0x0000000506047211 */ /* 0x000fc400078f18ff */
[----:B------:R-:W-:Y:S02]  /*2270*/  LEA.HI R7, R6, R5, RZ, 0x5 ;  /* 0x0000000506077211 */ /* 0x000fe400078f28ff */
[----:B------:R-:W-:Y:S02]  /*2280*/  LEA.HI R5, R11, R10, RZ, 0x3 ;  /* 0x0000000a0b057211 */ /* 0x000fe400078f18ff */
[----:B------:R-:W-:Y:S02]  /*2290*/  LEA.HI R6, R13, R12, RZ, 0x3 ;  /* 0x0000000c0d067211 */ /* 0x000fe400078f18ff */
[----:B------:R-:W-:Y:S02]  /*22a0*/  LEA.HI R11, R11, R10, RZ, 0x5 ;  /* 0x0000000a0b0b7211 */ /* 0x000fe400078f28ff */
[----:B------:R-:W-:Y:S01]  /*22b0*/  LEA.HI R13, R13, R12, RZ, 0x5 ;  /* 0x0000000c0d0d7211 */ /* 0x000fe200078f28ff */
[----:B------:R-:W-:Y:S01]  /*22c0*/  IMAD.SHL.U32 R10, R7, 0x80, RZ ;  /* 0x00000080070a7824 */ /* 0x000fe200078e00ff */
[----:B------:R-:W-:Y:S01]  /*22d0*/  LOP3.LUT R7, R157, 0x18, R4, 0xf8, !PT ;  /* 0x000000189d077812 */ /* 0x000fe200078ef804 */
[----:B------:R-:W-:Y:S01]  /*22e0*/  IMAD.SHL.U32 R12, R11, 0x80, RZ ;  /* 0x000000800b0c7824 */ /* 0x000fe200078e00ff */
[----:B------:R-:W-:Y:S01]  /*22f0*/  SHF.R.U32.HI R20, RZ, 0x3, R157 ;  /* 0x00000003ff147819 */ /* 0x000fe2000001169d */
[----:B------:R-:W-:Y:S01]  /*2300*/  IMAD.SHL.U32 R14, R13, 0x80, RZ ;  /* 0x000000800d0e7824 */ /* 0x000fe200078e00ff */
[----:B------:R-:W-:-:S02]  /*2310*/  LOP3.LUT R11, R157, 0x18, R5, 0xf8, !PT ;  /* 0x000000189d0b7812 */ /* 0x000fc400078ef805 */
[----:B------:R-:W-:Y:S02]  /*2320*/  LOP3.LUT R13, R157, 0x18, R6, 0xf8, !PT ;  /* 0x000000189d0d7812 */ /* 0x000fe400078ef806 */
[----:B------:R-:W-:Y:S02]  /*2330*/  LOP3.LUT R10, R10, 0xfffff000, RZ, 0xc0, !PT ;  /* 0xfffff0000a0a7812 */ /* 0x000fe400078ec0ff */
[-C--:B------:R-:W-:Y:S02]  /*2340*/  LOP3.LUT R7, R7, R20.reuse, RZ, 0x3c, !PT ;  /* 0x0000001407077212 */ /* 0x080fe400078e3cff */
[----:B------:R-:W-:Y:S02]  /*2350*/  LOP3.LUT R12, R12, 0xfffff000, RZ, 0xc0, !PT ;  /* 0xfffff0000c0c7812 */ /* 0x000fe400078ec0ff */
[----:B------:R-:W-:Y:S02]  /*2360*/  LOP3.LUT R11, R11, R20, RZ, 0x3c, !PT ;  /* 0x000000140b0b7212 */ /* 0x000fe400078e3cff */
[----:B------:R-:W-:-:S02]  /*2370*/  LOP3.LUT R14, R14, 0xfffff000, RZ, 0xc0, !PT ;  /* 0xfffff0000e0e7812 */ /* 0x000fc400078ec0ff */
[----:B------:R-:W-:Y:S02]  /*2380*/  LOP3.LUT R13, R13, R20, RZ, 0x3c, !PT ;  /* 0x000000140d0d7212 */ /* 0x000fe400078e3cff */
[----:B------:R-:W-:-:S04]  /*2390*/  LOP3.LUT R23, R23, 0xfffffffe, RZ, 0xc0, !PT ;  /* 0xfffffffe17177812 */ /* 0x000fc800078ec0ff */
[----:B------:R-:W-:-:S04]  /*23a0*/  @P3 LOP3.LUT R23, R23, 0x1, RZ, 0xfc, !PT ;  /* 0x0000000117173812 */ /* 0x000fc800078efcff */
[----:B------:R-:W-:-:S04]  /*23b0*/  LOP3.LUT R23, R23, 0xfffffffd, RZ, 0xc0, !PT ;  /* 0xfffffffd17177812 */ /* 0x000fc800078ec0ff */
[----:B------:R-:W-:Y:S02]  /*23c0*/  @P2 LOP3.LUT R23, R23, 0x2, RZ, 0xfc, !PT ;  /* 0x0000000217172812 */ /* 0x000fe400078efcff */
[----:B-----5:R-:W-:Y:S02]  /*23d0*/  SHF.R.S32.HI R15, RZ, 0x1f, R97 ;  /* 0x0000001fff0f7819 */ /* 0x020fe40000011461 */
[----:B------:R-:W-:-:S03]  /*23e0*/  LOP3.LUT R23, R23, 0xfffffffb, RZ, 0xc0, !PT ;  /* 0xfffffffb17177812 */ /* 0x000fc600078ec0ff */
[----:B------:R-:W-:Y:S02]  /*23f0*/  IMAD R20, R15, R86, RZ ;  /* 0x000000560f147224 */ /* 0x000fe400078e02ff */
[----:B------:R-:W-:-:S04]  /*2400*/  IMAD.WIDE.U32 R68, R97, R8, R68 ;  /* 0x0000000861447225 */ /* 0x000fc800078e0044 */
[----:B------:R-:W-:Y:S01]  /*2410*/  VIADD R100, R21, 0x8 ;  /* 0x0000000815647836 */ /* 0x000fe20000000000 */
[----:B------:R-:W-:Y:S01]  /*2420*/  LOP3.LUT R21, R5, 0xfffffff8, RZ, 0xc0, !PT ;  /* 0xfffffff805157812 */ /* 0x000fe200078ec0ff */
[----:B------:R-:W-:Y:S01]  /*2430*/  IMAD.WIDE.U32 R72, R97, R86, R72 ;  /* 0x0000005661487225 */ /* 0x000fe200078e0048 */
[----:B------:R-:W-:-:S03]  /*2440*/  SHF.L.U64.HI R90, R8, 0x7, R9 ;  /* 0x00000007085a7819 */ /* 0x000fc60000010209 */
[----:B------:R-:W-:-:S04]  /*2450*/  IMAD.WIDE.U32 R70, R97, R86, R70 ;  /* 0x0000005661467225 */ /* 0x000fc800078e0046 */
[----:B------:R-:W-:Y:S01]  /*2460*/  IMAD.WIDE.U32 R66, R97, R8, R66 ;  /* 0x0000000861427225 */ /* 0x000fe200078e0042 */
[----:B------:R-:W-:-:S03]  /*2470*/  SHF.R.S32.HI R92, RZ, 0x1f, R21 ;  /* 0x0000001fff5c7819 */ /* 0x000fc60000011415 */
[----:B------:R-:W-:Y:S01]  /*2480*/  IMAD.SHL.U32 R99, R99, 0x2, RZ ;  /* 0x0000000263637824 */ /* 0x000fe200078e00ff */
[--C-:B--2---:R-:W-:Y:S02]  /*2490*/  IADD3 R96, R7, R10, R28.reuse ;  /* 0x0000000a07607210 */ /* 0x104fe40007ffe01c */
[--C-:B------:R-:W-:Y:S02]  /*24a0*/  IADD3 R95, R11, R12, R28.reuse ;  /* 0x0000000c0b5f7210 */ /* 0x100fe40007ffe01c */
[----:B------:R-:W-:Y:S02]  /*24b0*/  IADD3 R94, R13, R14, R28 ;  /* 0x0000000e0d5e7210 */ /* 0x000fe40007ffe01c */
[----:B------:R-:W1:Y:S01]  /*24c0*/  S2R R28, SR_TID.X ;  /* 0x00000000001c7919 */ /* 0x000e620000002100 */
[----:B------:R-:W-:Y:S01]  /*24d0*/  @!P6 BAR.SYNC.DEFER_BLOCKING 0x9, 0x100 ;  /* 0x024400000000eb1d */ /* 0x000fe20000010000 */
[----:B------:R-:W-:Y:S01]  /*24e0*/  LOP3.LUT P1, RZ, R29, 0x2, RZ, 0xc0, !PT ;  /* 0x000000021dff7812 */ /* 0x000fe2000782c0ff */
[----:B------:R-:W-:-:S02]  /*24f0*/  IMAD R10, R15, R8, RZ ;  /* 0x000000080f0a7224 */ /* 0x000fc400078e02ff */
[C---:B------:R-:W-:Y:S02]  /*2500*/  IMAD R11, R97.reuse, R87, R20 ;  /* 0x00000057610b7224 */ /* 0x040fe400078e0214 */
[----:B------:R-:W-:-:S08]  /*2510*/  IMAD R75, R97, R9, R10 ;  /* 0x00000009614b7224 */ /* 0x000fd000078e020a */
[----:B------:R-:W-:Y:S02]  /*2520*/  @P1 LOP3.LUT R23, R23, 0x4, RZ, 0xfc, !PT ;  /* 0x0000000417171812 */ /* 0x000fe400078efcff */
[----:B------:R-:W-:Y:S01]  /*2530*/  ISETP.GE.AND P1, PT, R137, UR4, PT ;  /* 0x0000000489007c0c */ /* 0x000fe2000bf26270 */
[----:B-1----:R-:W-:-:S05]  /*2540*/  VIADD R32, R28, 0xffffff80 ;  /* 0xffffff801c207836 */ /* 0x002fca0000000000 */
[----:B------:R-:W-:-:S04]  /*2550*/  LEA.HI R28, R32, R32, RZ, 0x1 ;  /* 0x00000020201c7211 */ /* 0x000fc800078f08ff */
[----:B------:R-:W-:Y:S02]  /*2560*/  LOP3.LUT R28, R28, 0xfffffffe, RZ, 0xc0, !PT ;  /* 0xfffffffe1c1c7812 */ /* 0x000fe400078ec0ff */
[----:B------:R-:W-:-:S03]  /*2570*/  SEL R29, RZ, 0x20, P1 ;  /* 0x00000020ff1d7807 */ /* 0x000fc60000800000 */
[----:B------:R-:W-:Y:S01]  /*2580*/  IMAD.IADD R28, R32, 0x1, -R28 ;  /* 0x00000001201c7824 */ /* 0x000fe200078e0a1c */
[----:B------:R-:W-:Y:S02]  /*2590*/  LOP3.LUT R20, R4, 0xfffffff8, RZ, 0xc0, !PT ;  /* 0xfffffff804147812 */ /* 0x000fe400078ec0ff */
[----:B------:R-:W-:Y:S01]  /*25a0*/  LOP3.LUT R29, R30, R29, RZ, 0xfc, !PT ;  /* 0x0000001d1e1d7212 */ /* 0x000fe200078efcff */
[----:B------:R-:W-:Y:S01]  /*25b0*/  IMAD R10, R28, 0xc0, R141 ;  /* 0x000000c01c0a7824 */ /* 0x000fe200078e028d */
[----:B------:R-:W-:Y:S01]  /*25c0*/  LOP3.LUT R28, R6, 0xfffffff8, RZ, 0xc0, !PT ;  /* 0xfffffff8061c7812 */ /* 0x000fe200078ec0ff */
[C---:B------:R-:W-:Y:S01]  /*25d0*/  IMAD.SHL.U32 R7, R86.reuse, 0x80, RZ ;  /* 0x0000008056077824 */ /* 0x040fe200078e00ff */
[----:B------:R-:W-:Y:S01]  /*25e0*/  SHF.L.U64.HI R87, R86, 0x7, R87 ;  /* 0x0000000756577819 */ /* 0x000fe20000010257 */
[----:B------:R-:W-:Y:S01]  /*25f0*/  IMAD.IADD R77, R69, 0x1, R75 ;  /* 0x00000001454d7824 */ /* 0x000fe200078e024b */
[----:B------:R-:W-:Y:S01]  /*2600*/  SHF.R.S32.HI R9, RZ, 0x1f, R34 ;  /* 0x0000001fff097819 */ /* 0x000fe20000011422 */
[----:B------:R-:W-:Y:S01]  /*2610*/  IMAD.SHL.U32 R8, R8, 0x80, RZ ;  /* 0x0000008008087824 */ /* 0x000fe200078e00ff */
[----:B------:R-:W-:Y:S01]  /*2620*/  SHF.R.S32.HI R86, RZ, 0x1f, R25 ;  /* 0x0000001fff567819 */ /* 0x000fe20000011419 */
[----:B------:R-:W-:Y:S01]  /*2630*/  IMAD.IADD R78, R73, 0x1, R11 ;  /* 0x00000001494e7824 */ /* 0x000fe200078e020b */
[----:B------:R-:W-:Y:S01]  /*2640*/  SHF.R.S32.HI R93, RZ, 0x1f, R20 ;  /* 0x0000001fff5d7819 */ /* 0x000fe20000011414 */
[----:B------:R-:W-:Y:S01]  /*2650*/  IMAD.IADD R76, R11, 0x1, R71 ;  /* 0x000000010b4c7824 */ /* 0x000fe200078e0247 */
[----:B------:R-:W-:Y:S01]  /*2660*/  SHF.R.S32.HI R91, RZ, 0x1f, R28 ;  /* 0x0000001fff5b7819 */ /* 0x000fe2000001141c */
[----:B------:R-:W-:Y:S01]  /*2670*/  IMAD.IADD R75, R75, 0x1, R67 ;  /* 0x000000014b4b7824 */ /* 0x000fe200078e0243 */
[----:B------:R-:W-:-:S02]  /*2680*/  LOP3.LUT R30, R30, 0x1, RZ, 0xc0, !PT ;  /* 0x000000011e1e7812 */ /* 0x000fc400078ec0ff */
[C---:B------:R-:W-:Y:S02]  /*2690*/  LOP3.LUT R31, R29.reuse, 0x2, RZ, 0xc0, !PT ;  /* 0x000000021d1f7812 */ /* 0x040fe400078ec0ff */
[----:B0-----:R-:W-:-:S07]  /*26a0*/  LOP3.LUT R32, R29, 0x4, RZ, 0xc0, !PT ;  /* 0x000000041d207812 */ /* 0x001fce00078ec0ff */
.L_x_2371:
[----:B--23--:R-:W2:Y:S01]  /*26b0*/  LDL R35, [R1+0x60] ;  /* 0x0000600001237983 */ /* 0x00cea20000100800 */
[----:B0-----:R-:W0:Y:S03]  /*26c0*/  LDC R81, c[0x0][0x430] ;  /* 0x00010c00ff517b82 */ /* 0x001e260000000800 */
        /* <DEDUP_REMOVED lines=86> */
[----:B------:R-:W2:Y:S04]  /*2c30*/  LDL.64 R104, [R1] ;  /* 0x0000000001687983 */ /* 0x000ea80000100a00 */
        /* <DEDUP_REMOVED lines=45> */
.L_x_2317:
[----:B------:R-:W-:Y:S05]  /*2f10*/  BSYNC B1 ;  /* 0x0000000000017941 */ /* 0x000fea0003800000 */
.L_x_2316:
        /* <DEDUP_REMOVED lines=47> */
[----:B------:R-:W-:Y:S02]  /*3210*/  PRMT R106, R11, 0x7610, R106 ;  /* 0x000076100b6a7816 */ /* 0x000fe4000000006a */
[----:B------:R-:W-:Y:S01]  /*3220*/  PRMT R89, R89, 0x5410, R12 ;  /* 0x0000541059597816 */ /* 0x000fe2000000000c */
[----:B------:R-:W-:Y:S06]  /*3230*/  @!P2 BRA `(.L_x_2318) ;  /* 0x000000000004a947 */ /* 0x000fec0003800000 */
[----:B------:R-:W-:Y:S01]  /*3240*/  BPT.TRAP 0x1 ;  /* 0x000000040000795c */ /* 0x000fe20000300000 */
.L_x_2318:
[----:B------:R-:W-:Y:S01]  /*3250*/  IMAD R35, R18, 0x8, R2 ;  /* 0x0000000812237824 */ /* 0x000fe200078e0202 */
[----:B------:R-:W-:Y:S01]  /*3260*/  SHF.L.U32 R85, R140, 0x1f, RZ ;  /* 0x0000001f8c557819 */ /* 0x000fe200000006ff */
[----:B------:R-:W-:Y:S03]  /*3270*/  BSSY B1, `(.L_x_2319) ;  /* 0x0000003000017945 */ /* 0x000fe60003800000 */
[----:B------:R-:W0:Y:S02]  /*3280*/  SYNCS.PHASECHK.TRANS64.TRYWAIT P4, [R35+URZ+0x2d890], R85 ;  /* 0x02d89055230075a7 */ /* 0x000e24000808017f */
[----:B0-----:R-:W-:Y:S05]  /*3290*/  @!P4 BRA `(.L_x_2320) ;  /* 0x000001980038c947 */ /* 0x001fea0003800000 */
.L_x_2582:
[----:B------:R-:W-:Y:S05]  /*32a0*/  BSYNC B1 ;  /* 0x0000000000017941 */ /* 0x000fea0003800000 */
.L_x_2319:
[----:B------:R-:W-:-:S03]  /*32b0*/  UMOV UR4, 0xffffffff ;  /* 0xffffffff00047882 */ /* 0x000fc60000000000 */
[----:B------:R-:W-:Y:S05]  /*32c0*/  BRA.DIV UR4, `(.L_x_2321) ;  /* 0x0000019a04407947 */ /* 0x000fea000b800000 */
[----:B------:R-:W1:Y:S04]  /*32d0*/  SHFL.IDX PT, R61, R61, RZ, 0x1e1f ;  /* 0x001e1fff3d3d7589 */ /* 0x000e6800000e0000 */
[----:B------:R-:W2:Y:S02]  /*32e0*/  SHFL.IDX PT, R60, R60, RZ, 0x1e1f ;  /* 0x001e1fff3c3c7589 */ /* 0x000ea400000e0000 */
.L_x_2586:
[----:B------:R-:W-:Y:S05]  /*32f0*/  @P3 BRA `(.L_x_2322) ;  /* 0x0000003800683947 */ /* 0x000fea0003800000 */
[----:B------:R-:W-:Y:S01]  /*3300*/  ISETP.NE.AND P3, PT, R30, RZ, PT ;  /* 0x000000ff1e00720c */ /* 0x000fe20003f65270 */
[----:B------:R-:W-:-:S12]  /*3310*/  BSSY B1, `(.L_x_2323) ;  /* 0x0000037000017945 */ /* 0x000fd80003800000 */
[----:B------:R-:W-:Y:S05]  /*3320*/  @!P3 BRA `(.L_x_2324) ;  /* 0x0000000000d4b947 */ /* 0x000fea0003800000 */
[----:B------:R-:W3:Y:S01]  /*3330*/  LDL.64 R122, [R1] ;  /* 0x00000000017a7983 */ /* 0x000ee20000100a00 */
[----:B------:R-:W-:Y:S03]  /*3340*/  BSSY B2, `(.L_x_2325) ;  /* 0x0000030000027945 */ /* 0x000fe60003800000 */
[----:B------:R4:W0:Y:S01]  /*3350*/  LDS.128 R12, [R65+0x15000] ;  /* 0x01500000410c7984 */ /* 0x0008220000000c00 */
[----:B---3--:R-:W-:-:S13]  /*3360*/  ISETP.GE.AND P3, PT, R122, R98, PT ;  /* 0x000000627a00720c */ /* 0x008fda0003f66270 */
[----:B0---4-:R-:W-:Y:S05]  /*3370*/  @P3 BRA `(.L_x_2326) ;  /* 0x0000000000b03947 */ /* 0x011fea0003800000 */
[--C-:B------:R-:W-:Y:S02]  /*3380*/  SHF.R.U64 R11, R56, 0x10, R57.reuse ;  /* 0x00000010380b7819 */ /* 0x100fe40000001239 */
[----:B------:R-:W-:Y:S02]  /*3390*/  SHF.R.U32.HI R56, RZ, 0x10, R57 ;  /* 0x00000010ff387819 */ /* 0x000fe40000011639 */
[----:B------:R-:W-:Y:S02]  /*33a0*/  SHF.R.U64 R57, R58, 0x10, R59 ;  /* 0x000000103a397819 */ /* 0x000fe4000000123b */
[----:B------:R-:W-:Y:S02]  /*33b0*/  PRMT R11, R105, 0x5410, R11 ;  /* 0x00005410690b7816 */ /* 0x000fe4000000000b */
[----:B------:R-:W-:Y:S01]  /*33c0*/  PRMT R57, R106, 0x5410, R57 ;  /* 0x000054106a397816 */ /* 0x000fe20000000039 */
[C---:B------:R-:W-:Y:S01]  /*33d0*/  IMAD.U32 R106, R13.reuse, 0x10000, RZ ;  /* 0x000100000d6a7824 */ /* 0x040fe200078e00ff */
        /* <DEDUP_REMOVED lines=38> */
.L_x_2326:
[----:B------:R-:W-:Y:S05]  /*3640*/  BSYNC B2 ;  /* 0x0000000000027941 */ /* 0x000fea0003800000 */
.L_x_2325:
[----:B--2---:R-:W-:-:S04]  /*3650*/  LEA R56, P3, R16, R60, 0x1 ;  /* 0x0000003c10387211 */ /* 0x004fc800078608ff */
[----:B-1----:R-:W-:-:S05]  /*3660*/  LEA.HI.X R57, R16, R61, R17, 0x1, P3 ;  /* 0x0000003d10397211 */ /* 0x002fca00018f0c11 */
[----:B------:R3:W-:Y:S04]  /*3670*/  ST.E.128 desc[UR38][R56.64], R12 ;  /* 0x0000000c38007985 */ /* 0x0007e8000c101d26 */
.L_x_2324:
[----:B------:R-:W-:Y:S05]  /*3680*/  BSYNC B1 ;  /* 0x0000000000017941 */ /* 0x000fea0003800000 */
.L_x_2323:
        /* <DEDUP_REMOVED lines=8> */
[----:B------:R-:W-:Y:S02]  /*3710*/  SHF.R.U64 R54, R54, 0x10, R55 ;  /* 0x0000001036367819 */ /* 0x000fe40000001237 */
[----:B------:R-:W-:Y:S01]  /*3720*/  SHF.R.U64 R11, R52, 0x10, R53 ;  /* 0x00000010340b7819 */ /* 0x000fe20000001235 */
[----:B------:R-:W-:Y:S01]  /*3730*/  IMAD.U32 R52, R13, 0x10000, RZ ;  /* 0x000100000d347824 */ /* 0x000fe200078e00ff */
[----:B------:R-:W-:Y:S02]  /*3740*/  PRMT R54, R63, 0x5432, R54 ;  /* 0x000054323f367816 */ /* 0x000fe40000000036 */
[----:B------:R-:W-:Y:S02]  /*3750*/  PRMT R11, R118, 0x5410, R11 ;  /* 0x00005410760b7816 */ /* 0x000fe4000000000b */
[----:B------:R-:W-:Y:S02]  /*3760*/  LOP3.LUT R58, R13, 0xffff0000, RZ, 0xc0, !PT ;  /* 0xffff00000d3a7812 */ /* 0x000fe400078ec0ff */
[----:B------:R-:W-:-:S02]  /*3770*/  LOP3.LUT R57, R54, 0xffff0000, RZ, 0xc0, !PT ;  /* 0xffff000036397812 */ /* 0x000fc400078ec0ff */
[----:B------:R-:W-:Y:S02]  /*3780*/  SHF.R.U32.HI R56, RZ, 0x10, R53 ;  /* 0x00000010ff387819 */ /* 0x000fe40000011635 */
[C---:B------:R-:W-:Y:S01]  /*3790*/  LOP3.LUT R53, R11.reuse, 0xffff0000, RZ, 0xc0, !PT ;  /* 0xffff00000b357812 */ /* 0x040fe200078ec0ff */
[C---:B------:R-:W-:Y:S01]  /*37a0*/  FMUL.FTZ R13, R58.reuse, R57 ;  /* 0x000000393a0d7220 */ /* 0x040fe20000410000 */
[----:B------:R-:W-:Y:S01]  /*37b0*/  SHF.R.U32.HI R55, RZ, 0x10, R55 ;  /* 0x00000010ff377819 */ /* 0x000fe20000011637 */
[----:B------:R-:W-:Y:S02]  /*37c0*/  IMAD.U32 R11, R11, 0x10000, RZ ;  /* 0x000100000b0b7824 */ /* 0x000fe400078e00ff */
[-C--:B------:R-:W-:Y:S01]  /*37d0*/  FMUL.FTZ R58, R58, R53.reuse ;  /* 0x000000353a3a7220 */ /* 0x080fe20000410000 */
[----:B------:R-:W-:Y:S01]  /*37e0*/  FFMA.FTZ R53, R52, R53, -R13 ;  /* 0x0000003534357223 */ /* 0x000fe2000001080d */
        /* <DEDUP_REMOVED lines=18> */
[----:B------:R-:W-:Y:S01]  /*3910*/  IMAD.U32 R13, R54, 0x10000, RZ ;  /* 0x00010000360d7824 */ /* 0x000fe200078e00ff */
[----:B------:R-:W-:Y:S01]  /*3920*/  LOP3.LUT R54, R12, 0xffff0000, RZ, 0xc0, !PT ;  /* 0xffff00000c367812 */ /* 0x000fe200078ec0ff */
[----:B------:R-:W-:Y:S01]  /*3930*/  FFMA.FTZ R14, R58, R55, R14 ;  /* 0x000000373a0e7223 */ /* 0x000fe2000001000e */
[----:B------:R-:W-:-:S03]  /*3940*/  IMAD.U32 R12, R12, 0x10000, RZ ;  /* 0x000100000c0c7824 */ /* 0x000fc600078e00ff */
[C---:B------:R-:W-:Y:S01]  /*3950*/  FMUL.FTZ R55, R54.reuse, R13 ;  /* 0x0000000d36377220 */ /* 0x040fe20000410000 */
[----:B------:R-:W-:Y:S01]  /*3960*/  FMUL.FTZ R54, R54, R11 ;  /* 0x0000000b36367220 */ /* 0x000fe20000410000 */
[----:B------:R-:W-:Y:S02]  /*3970*/  F2FP.BF16.F32.PACK_AB R15, R14, R15 ;  /* 0x0000000f0e0f723e */ /* 0x000fe400000010ff */
[C---:B------:R-:W-:Y:S01]  /*3980*/  FFMA.FTZ R55, R12.reuse, R11, -R55 ;  /* 0x0000000b0c377223 */ /* 0x040fe20000010837 */
[----:B------:R-:W-:Y:S01]  /*3990*/  FFMA.FTZ R54, R12, R13, R54 ;  /* 0x0000000d0c367223 */ /* 0x000fe20000010036 */
[----:B------:R-:W-:Y:S02]  /*39a0*/  F2FP.BF16.F32.PACK_AB R13, R52, R53 ;  /* 0x00000035340d723e */ /* 0x000fe400000010ff */
[----:B------:R-:W-:Y:S02]  /*39b0*/  F2FP.BF16.F32.PACK_AB R14, R56, R105 ;  /* 0x00000069380e723e */ /* 0x000fe400000010ff */
[----:B------:R-:W-:-:S07]  /*39c0*/  F2FP.BF16.F32.PACK_AB R12, R54, R55 ;  /* 0x00000037360c723e */ /* 0x000fce00000010ff */
.L_x_2330:
[----:B------:R-:W-:Y:S05]  /*39d0*/  BSYNC B2 ;  /* 0x0000000000027941 */ /* 0x000fea0003800000 */
.L_x_2329:
[----:B------:R-:W3:Y:S01]  /*39e0*/  LDL R11, [R1+0x10] ;  /* 0x00001000010b7983 */ /* 0x000ee20000100800 */
[----:B--2---:R-:W-:Y:S02]  /*39f0*/  IMAD.MOV.U32 R52, RZ, RZ, R60 ;  /* 0x000000ffff347224 */ /* 0x004fe400078e003c */
[----:B-1----:R-:W-:Y:S02]  /*3a00*/  IMAD.MOV.U32 R53, RZ, RZ, R61 ;  /* 0x000000ffff357224 */ /* 0x002fe400078e003d */
[----:B---3--:R-:W-:-:S04]  /*3a10*/  IMAD.SHL.U32 R11, R11, 0x8, RZ ;  /* 0x000000080b0b7824 */ /* 0x008fc800078e00ff */
[----:B------:R-:W-:-:S05]  /*3a20*/  IMAD.WIDE R52, R11, 0x2, R52 ;  /* 0x000000020b347825 */ /* 0x000fca00078e0234 */
[----:B------:R4:W-:Y:S02]  /*3a30*/  ST.E.128 desc[UR38][R52.64], R12 ;  /* 0x0000000c34007985 */ /* 0x0009e4000c101d26 */
.L_x_2328:
[----:B------:R-:W-:Y:S05]  /*3a40*/  BSYNC B1 ;  /* 0x0000000000017941 */ /* 0x000fea0003800000 */
.L_x_2327:
[----:B------:R-:W-:Y:S01]  /*3a50*/  ISETP.NE.AND P3, PT, R32, RZ, PT ;  /* 0x000000ff2000720c */ /* 0x000fe20003f65270 */
[----:B------:R-:W-:-:S12]  /*3a60*/  BSSY B1, `(.L_x_2331) ;  /* 0x000003b000017945 */ /* 0x000fd80003800000 */
[----:B------:R-:W-:Y:S05]  /*3a70*/  @!P3 BRA `(.L_x_2332) ;  /* 0x0000000000e4b947 */ /* 0x000fea0003800000 */
[----:B---34-:R-:W3:Y:S04]  /*3a80*/  LDL R12, [R1+0x14] ;  /* 0x00001400010c7983 */ /* 0x018ee80000100800 */
[----:B------:R-:W4:Y:S01]  /*3a90*/  LDL R11, [R1+0x38] ;  /* 0x00003800010b7983 */ /* 0x000f220000100800 */
[----:B-1----:R-:W-:Y:S01]  /*3aa0*/  IMAD.MOV.U32 R13, RZ, RZ, R61 ;  /* 0x000000ffff0d7224 */ /* 0x002fe200078e003d */
[----:B------:R-:W-:Y:S01]  /*3ab0*/  BSSY B2, `(.L_x_2333) ;  /* 0x0000034000027945 */ /* 0x000fe20003800000 */
[----:B---3--:R-:W-:Y:S02]  /*3ac0*/  IMAD.SHL.U32 R53, R12, 0x8, RZ ;  /* 0x000000080c357824 */ /* 0x008fe400078e00ff */
[----:B--2---:R-:W-:Y:S01]  /*3ad0*/  IMAD.MOV.U32 R12, RZ, RZ, R60 ;  /* 0x000000ffff0c7224 */ /* 0x004fe200078e003c */
[----:B----4-:R-:W-:-:S03]  /*3ae0*/  ISETP.GE.AND P3, PT, R11, R98, PT ;  /* 0x000000620b00720c */ /* 0x010fc60003f66270 */
[----:B------:R-:W-:Y:S02]  /*3af0*/  IMAD.WIDE R52, R53, 0x2, R12 ;  /* 0x0000000235347825 */ /* 0x000fe400078e020c */
[----:B------:R1:W2:Y:S08]  /*3b00*/  LDS.128 R12, [R65+0x17000] ;  /* 0x01700000410c7984 */ /* 0x0002b00000000c00 */
[----:B-1----:R-:W-:Y:S05]  /*3b10*/  @P3 BRA `(.L_x_2334) ;  /* 0x0000000000b43947 */ /* 0x002fea0003800000 */
[----:B------:R-:W-:Y:S02]  /*3b20*/  SHF.R.U64 R50, R50, 0x10, R51 ;  /* 0x0000001032327819 */ /* 0x000fe40000001233 */
[----:B------:R-:W-:Y:S02]  /*3b30*/  SHF.R.U64 R11, R48, 0x10, R49 ;  /* 0x00000010300b7819 */ /* 0x000fe40000001231 */
[----:B------:R-:W-:Y:S01]  /*3b40*/  PRMT R119, R119, 0x5410, R50 ;  /* 0x0000541077777816 */ /* 0x000fe20000000032 */
[C---:B--2---:R-:W-:Y:S01]  /*3b50*/  IMAD.U32 R50, R13.reuse, 0x10000, RZ ;  /* 0x000100000d327824 */ /* 0x044fe200078e00ff */
[----:B------:R-:W-:Y:S02]  /*3b60*/  PRMT R116, R116, 0x5410, R11 ;  /* 0x0000541074747816 */ /* 0x000fe4000000000b */
[----:B------:R-:W-:Y:S02]  /*3b70*/  SHF.R.U32.HI R48, RZ, 0x10, R49 ;  /* 0x00000010ff307819 */ /* 0x000fe40000011631 */
[----:B------:R-:W-:-:S02]  /*3b80*/  LOP3.LUT R54, R13, 0xffff0000, RZ, 0xc0, !PT ;  /* 0xffff00000d367812 */ /* 0x000fc400078ec0ff */
[C---:B------:R-:W-:Y:S01]  /*3b90*/  LOP3.LUT R49, R119.reuse, 0xffff0000, RZ, 0xc0, !PT ;  /* 0xffff000077317812 */ /* 0x040fe200078ec0ff */
[----:B------:R-:W-:Y:S01]  /*3ba0*/  IMAD.U32 R119, R119, 0x10000, RZ ;  /* 0x0001000077777824 */ /* 0x000fe200078e00ff */
[----:B------:R-:W-:Y:S02]  /*3bb0*/  LOP3.LUT R11, R116, 0xffff0000, RZ, 0xc0, !PT ;  /* 0xffff0000740b7812 */ /* 0x000fe400078ec0ff */
[----:B------:R-:W-:Y:S01]  /*3bc0*/  SHF.R.U32.HI R51, RZ, 0x10, R51 ;  /* 0x00000010ff337819 */ /* 0x000fe20000011633 */
[C---:B------:R-:W-:Y:S01]  /*3bd0*/  FMUL.FTZ R13, R54.reuse, R49 ;  /* 0x00000031360d7220 */ /* 0x040fe20000410000 */
[----:B------:R-:W-:Y:S01]  /*3be0*/  PRMT R117, R117, 0x5410, R48 ;  /* 0x0000541075757816 */ /* 0x000fe20000000030 */
[-C--:B------:R-:W-:Y:S01]  /*3bf0*/  FMUL.FTZ R54, R54, R11.reuse ;  /* 0x0000000b36367220 */ /* 0x080fe20000410000 */
[----:B------:R-:W-:Y:S01]  /*3c00*/  PRMT R120, R120, 0x5410, R51 ;  /* 0x0000541078787816 */ /* 0x000fe20000000033 */
[----:B------:R-:W-:Y:S01]  /*3c10*/  FFMA.FTZ R11, R50, R11, -R13 ;  /* 0x0000000b320b7223 */ /* 0x000fe2000001080d */
[----:B------:R-:W-:-:S02]  /*3c20*/  IMAD.U32 R13, R14, 0x10000, RZ ;  /* 0x000100000e0d7824 */ /* 0x000fc400078e00ff */
[----:B------:R-:W-:Y:S01]  /*3c30*/  FFMA.FTZ R50, R50, R49, R54 ;  /* 0x0000003132327223 */ /* 0x000fe20000010036 */
[----:B------:R-:W-:Y:S01]  /*3c40*/  LOP3.LUT R49, R14, 0xffff0000, RZ, 0xc0, !PT ;  /* 0xffff00000e317812 */ /* 0x000fe200078ec0ff */
[----:B------:R-:W-:Y:S01]  /*3c50*/  IMAD.U32 R48, R120, 0x10000, RZ ;  /* 0x0001000078307824 */ /* 0x000fe200078e00ff */
[----:B------:R-:W-:Y:S01]  /*3c60*/  LOP3.LUT R51, R15, 0xffff0000, RZ, 0xc0, !PT ;  /* 0xffff00000f337812 */ /* 0x000fe200078ec0ff */
[----:B------:R-:W-:Y:S01]  /*3c70*/  IMAD.U32 R54, R117, 0x10000, RZ ;  /* 0x0001000075367824 */ /* 0x000fe200078e00ff */
[----:B------:R-:W-:Y:S01]  /*3c80*/  F2FP.BF16.F32.PACK_AB R11, R50, R11 ;  /* 0x0000000b320b723e */ /* 0x000fe200000010ff */
[----:B------:R-:W-:Y:S01]  /*3c90*/  FMUL.FTZ R14, R49, R48 ;  /* 0x00000030310e7220 */ /* 0x000fe20000410000 */
[----:B------:R-:W-:Y:S02]  /*3ca0*/  IMAD.U32 R15, R15, 0x10000, RZ ;  /* 0x000100000f0f7824 */ /* 0x000fe400078e00ff */
[-C--:B------:R-:W-:Y:S01]  /*3cb0*/  FMUL.FTZ R49, R49, R54.reuse ;  /* 0x0000003631317220 */ /* 0x080fe20000410000 */
[----:B------:R-:W-:-:S03]  /*3cc0*/  FFMA.FTZ R14, R13, R54, -R14 ;  /* 0x000000360d0e7223 */ /* 0x000fc6000001080e */
[----:B------:R-:W-:Y:S01]  /*3cd0*/  FFMA.FTZ R49, R13, R48, R49 ;  /* 0x000000300d317223 */ /* 0x000fe20000010031 */
[----:B------:R-:W-:Y:S02]  /*3ce0*/  LOP3.LUT R48, R120, 0xffff0000, RZ, 0xc0, !PT ;  /* 0xffff000078307812 */ /* 0x000fe400078ec0ff */
[----:B------:R-:W-:Y:S02]  /*3cf0*/  LOP3.LUT R13, R117, 0xffff0000, RZ, 0xc0, !PT ;  /* 0xffff0000750d7812 */ /* 0x000fe400078ec0ff */
[----:B------:R-:W-:Y:S01]  /*3d00*/  F2FP.BF16.F32.PACK_AB R14, R49, R14 ;  /* 0x0000000e310e723e */ /* 0x000fe200000010ff */
[CC--:B------:R-:W-:Y:S02]  /*3d10*/  FMUL.FTZ R54, R51.reuse, R48.reuse ;  /* 0x0000003033367220 */ /* 0x0c0fe40000410000 */
[-C--:B------:R-:W-:Y:S02]  /*3d20*/  FMUL.FTZ R51, R51, R13.reuse ;  /* 0x0000000d33337220 */ /* 0x080fe40000410000 */
[C---:B------:R-:W-:Y:S01]  /*3d30*/  FFMA.FTZ R13, R15.reuse, R13, -R54 ;  /* 0x0000000d0f0d7223 */ /* 0x040fe20000010836 */
[----:B------:R-:W-:Y:S01]  /*3d40*/  LOP3.LUT R54, R12, 0xffff0000, RZ, 0xc0, !PT ;  /* 0xffff00000c367812 */ /* 0x000fe200078ec0ff */
[----:B------:R-:W-:Y:S01]  /*3d50*/  FFMA.FTZ R48, R15, R48, R51 ;  /* 0x000000300f307223 */ /* 0x000fe20000010033 */
[----:B------:R-:W-:-:S02]  /*3d60*/  IMAD.U32 R15, R116, 0x10000, RZ ;  /* 0x00010000740f7824 */ /* 0x000fc400078e00ff */
[----:B------:R-:W-:Y:S02]  /*3d70*/  IMAD.U32 R12, R12, 0x10000, RZ ;  /* 0x000100000c0c7824 */ /* 0x000fe400078e00ff */
[C---:B------:R-:W-:Y:S01]  /*3d80*/  FMUL.FTZ R51, R54.reuse, R119 ;  /* 0x0000007736337220 */ /* 0x040fe20000410000 */
[----:B------:R-:W-:-:S03]  /*3d90*/  FMUL.FTZ R54, R54, R15 ;  /* 0x0000000f36367220 */ /* 0x000fc60000410000 */
[C---:B------:R-:W-:Y:S01]  /*3da0*/  FFMA.FTZ R51, R12.reuse, R15, -R51 ;  /* 0x0000000f0c337223 */ /* 0x040fe20000010833 */
[----:B------:R-:W-:Y:S01]  /*3db0*/  FFMA.FTZ R54, R12, R119, R54 ;  /* 0x000000770c367223 */ /* 0x000fe20000010036 */
[----:B------:R-:W-:Y:S01]  /*3dc0*/  F2FP.BF16.F32.PACK_AB R15, R48, R13 ;  /* 0x0000000d300f723e */ /* 0x000fe200000010ff */
[----:B------:R-:W-:-:S03]  /*3dd0*/  IMAD.MOV.U32 R13, RZ, RZ, R11 ;  /* 0x000000ffff0d7224 */ /* 0x000fc600078e000b */
[----:B------:R-:W-:-:S07]  /*3de0*/  F2FP.BF16.F32.PACK_AB R12, R54, R51 ;  /* 0x00000033360c723e */ /* 0x000fce00000010ff */
.L_x_2334:
[----:B------:R-:W-:Y:S05]  /*3df0*/  BSYNC B2 ;  /* 0x0000000000027941 */ /* 0x000fea0003800000 */
.L_x_2333:
[----:B--2---:R1:W-:Y:S02]  /*3e00*/  ST.E.128 desc[UR38][R52.64], R12 ;  /* 0x0000000c34007985 */ /* 0x0043e4000c101d26 */
.L_x_2332:
[----:B------:R-:W-:Y:S05]  /*3e10*/  BSYNC B1 ;  /* 0x0000000000017941 */ /* 0x000fea0003800000 */
.L_x_2331:
[----:B------:R-:W-:Y:S01]  /*3e20*/  LOP3.LUT P3, RZ, R29, 0x8, RZ, 0xc0, !PT ;  /* 0x000000081dff7812 */ /* 0x000fe2000786c0ff */
[----:B------:R-:W-:-:S12]  /*3e30*/  BSSY B1, `(.L_x_2335) ;  /* 0x0000039000017945 */ /* 0x000fd80003800000 */
[----:B------:R-:W-:Y:S05]  /*3e40*/  @!P3 BRA `(.L_x_2336) ;  /* 0x0000000000dcb947 */ /* 0x000fea0003800000 */
[----:B-1-34-:R-:W3:Y:S04]  /*3e50*/  LDL R12, [R1+0x20] ;  /* 0x00002000010c7983 */ /* 0x01aee80000100800 */
[----:B------:R-:W4:Y:S01]  /*3e60*/  LDL R11, [R1+0x3c] ;  /* 0x00003c00010b7983 */ /* 0x000f220000100800 */
[C---:B--2---:R-:W-:Y:S01]  /*3e70*/  LEA R48, P3, R136.reuse, R60, 0x1 ;  /* 0x0000003c88307211 */ /* 0x044fe200078608ff */
[----:B------:R-:W-:Y:S03]  /*3e80*/  BSSY B2, `(.L_x_2337) ;  /* 0x0000032000027945 */ /* 0x000fe60003800000 */
[----:B---3--:R-:W-:Y:S02]  /*3e90*/  LEA.HI.X R49, R136, R61, R12, 0x1, P3 ;  /* 0x0000003d88317211 */ /* 0x008fe400018f0c0c */
[----:B------:R1:W2:Y:S01]  /*3ea0*/  LDS.128 R12, [R64+0x17000] ;  /* 0x01700000400c7984 */ /* 0x0002a20000000c00 */
[----:B----4-:R-:W-:-:S13]  /*3eb0*/  ISETP.GE.AND P3, PT, R11, R98, PT ;  /* 0x000000620b00720c */ /* 0x010fda0003f66270 */
[----:B-1----:R-:W-:Y:S05]  /*3ec0*/  @P3 BRA `(.L_x_2338) ;  /* 0x0000000000b43947 */ /* 0x002fea0003800000 */
[--C-:B------:R-:W-:Y:S01]  /*3ed0*/  SHF.R.U64 R50, R44, 0x10, R45.reuse ;  /* 0x000000102c327819 */ /* 0x100fe2000000122d */
[----:B--2---:R-:W-:Y:S01]  /*3ee0*/  IMAD.U32 R44, R14, 0x10000, RZ ;  /* 0x000100000e2c7824 */ /* 0x004fe200078e00ff */
[----:B------:R-:W-:Y:S02]  /*3ef0*/  SHF.R.U32.HI R52, RZ, 0x10, R45 ;  /* 0x00000010ff347819 */ /* 0x000fe4000001162d */
[----:B------:R-:W-:Y:S02]  /*3f00*/  SHF.R.U64 R45, R46, 0x10, R47 ;  /* 0x000000102e2d7819 */ /* 0x000fe4000000122f */
[----:B------:R-:W-:Y:S02]  /*3f10*/  PRMT R115, R115, 0x5410, R50 ;  /* 0x0000541073737816 */ /* 0x000fe40000000032 */
[----:B------:R-:W-:Y:S02]  /*3f20*/  PRMT R114, R114, 0x5410, R45 ;  /* 0x0000541072727816 */ /* 0x000fe4000000002d */
[----:B------:R-:W-:-:S02]  /*3f30*/  SHF.R.U32.HI R46, RZ, 0x10, R47 ;  /* 0x00000010ff2e7819 */ /* 0x000fc4000001162f */
[----:B------:R-:W-:Y:S02]  /*3f40*/  LOP3.LUT R45, R13, 0xffff0000, RZ, 0xc0, !PT ;  /* 0xffff00000d2d7812 */ /* 0x000fe400078ec0ff */
[C---:B------:R-:W-:Y:S01]  /*3f50*/  LOP3.LUT R50, R114.reuse, 0xffff0000, RZ, 0xc0, !PT ;  /* 0xffff000072327812 */ /* 0x040fe200078ec0ff */
[----:B------:R-:W-:Y:S01]  /*3f60*/  IMAD.U32 R114, R114, 0x10000, RZ ;  /* 0x0001000072727824 */ /* 0x000fe200078e00ff */
[C---:B------:R-:W-:Y:S01]  /*3f70*/  LOP3.LUT R47, R115.reuse, 0xffff0000, RZ, 0xc0, !PT ;  /* 0xffff0000732f7812 */ /* 0x040fe200078ec0ff */
[----:B------:R-:W-:Y:S01]  /*3f80*/  IMAD.U32 R115, R115, 0x10000, RZ ;  /* 0x0001000073737824 */ /* 0x000fe200078e00ff */
[----:B------:R-:W-:Y:S01]  /*3f90*/  PRMT R111, R111, 0x5410, R46 ;  /* 0x000054106f6f7816 */ /* 0x000fe2000000002e */
[----:B------:R-:W-:Y:S01]  /*3fa0*/  IMAD.U32 R46, R13, 0x10000, RZ ;  /* 0x000100000d2e7824 */ /* 0x000fe200078e00ff */
[----:B------:R-:W-:Y:S01]  /*3fb0*/  PRMT R113, R113, 0x5410, R52 ;  /* 0x0000541071717816 */ /* 0x000fe20000000034 */
[C---:B------:R-:W-:Y:S01]  /*3fc0*/  FMUL.FTZ R51, R45.reuse, R50 ;  /* 0x000000322d337220 */ /* 0x040fe20000410000 */
[----:B------:R-:W-:Y:S01]  /*3fd0*/  FMUL.FTZ R53, R45, R47 ;  /* 0x0000002f2d357220 */ /* 0x000fe20000410000 */
[----:B------:R-:W-:Y:S01]  /*3fe0*/  LOP3.LUT R14, R14, 0xffff0000, RZ, 0xc0, !PT ;  /* 0xffff00000e0e7812 */ /* 0x000fe200078ec0ff */
[----:B------:R-:W-:-:S02]  /*3ff0*/  IMAD.U32 R13, R111, 0x10000, RZ ;  /* 0x000100006f0d7824 */ /* 0x000fc400078e00ff */
[C---:B------:R-:W-:Y:S01]  /*4000*/  FFMA.FTZ R45, R46.reuse, R47, -R51 ;  /* 0x0000002f2e2d7223 */ /* 0x040fe20000010833 */
[----:B------:R-:W-:Y:S02]  /*4010*/  IMAD.U32 R51, R113, 0x10000, RZ ;  /* 0x0001000071337824 */ /* 0x000fe400078e00ff */
[----:B------:R-:W-:Y:S01]  /*4020*/  FFMA.FTZ R46, R46, R50, R53 ;  /* 0x000000322e2e7223 */ /* 0x000fe20000010035 */
[----:B------:R-:W-:Y:S01]  /*4030*/  LOP3.LUT R11, R15, 0xffff0000, RZ, 0xc0, !PT ;  /* 0xffff00000f0b7812 */ /* 0x000fe200078ec0ff */
[----:B------:R-:W-:Y:S02]  /*4040*/  IMAD.U32 R47, R12, 0x10000, RZ ;  /* 0x000100000c2f7824 */ /* 0x000fe400078e00ff */
[C---:B------:R-:W-:Y:S01]  /*4050*/  FMUL.FTZ R55, R14.reuse, R51 ;  /* 0x000000330e377220 */ /* 0x040fe20000410000 */
[----:B------:R-:W-:Y:S01]  /*4060*/  LOP3.LUT R52, R111, 0xffff0000, RZ, 0xc0, !PT ;  /* 0xffff00006f347812 */ /* 0x000fe200078ec0ff */
[-C--:B------:R-:W-:Y:S01]  /*4070*/  FMUL.FTZ R53, R14, R13.reuse ;  /* 0x0000000d0e357220 */ /* 0x080fe20000410000 */
[----:B------:R-:W-:Y:S01]  /*4080*/  LOP3.LUT R50, R113, 0xffff0000, RZ, 0xc0, !PT ;  /* 0xffff000071327812 */ /* 0x000fe200078ec0ff */
[----:B------:R-:W-:Y:S01]  /*4090*/  FFMA.FTZ R55, R44, R13, R55 ;  /* 0x0000000d2c377223 */ /* 0x000fe20000010037 */
[----:B------:R-:W-:Y:S01]  /*40a0*/  LOP3.LUT R12, R12, 0xffff0000, RZ, 0xc0, !PT ;  /* 0xffff00000c0c7812 */ /* 0x000fe200078ec0ff */
[----:B------:R-:W-:-:S02]  /*40b0*/  IMAD.U32 R15, R15, 0x10000, RZ ;  /* 0x000100000f0f7824 */ /* 0x000fc400078e00ff */
[----:B------:R-:W-:Y:S01]  /*40c0*/  FFMA.FTZ R14, R44, R51, -R53 ;  /* 0x000000332c0e7223 */ /* 0x000fe20000010835 */
[C---:B------:R-:W-:Y:S01]  /*40d0*/  FMUL.FTZ R54, R11.reuse, R52 ;  /* 0x000000340b367220 */ /* 0x040fe20000410000 */
[----:B------:R-:W-:Y:S01]  /*40e0*/  FMUL.FTZ R13, R11, R50 ;  /* 0x000000320b0d7220 */ /* 0x000fe20000410000 */
        /* <DEDUP_REMOVED lines=8> */
[----:B------:R-:W-:Y:S01]  /*4170*/  F2FP.BF16.F32.PACK_AB R14, R55, R14 ;  /* 0x0000000e370e723e */ /* 0x000fe200000010ff */
[----:B------:R-:W-:Y:S01]  /*4180*/  IMAD.MOV.U32 R13, RZ, RZ, R45 ;  /* 0x000000ffff0d7224 */ /* 0x000fe200078e002d */
[----:B------:R-:W-:-:S07]  /*4190*/  F2FP.BF16.F32.PACK_AB R12, R11, R44 ;  /* 0x0000002c0b0c723e */ /* 0x000fce00000010ff */
.L_x_2338:
[----:B------:R-:W-:Y:S05]  /*41a0*/  BSYNC B2 ;  /* 0x0000000000027941 */ /* 0x000fea0003800000 */
.L_x_2337:
[----:B--2---:R1:W-:Y:S02]  /*41b0*/  ST.E.128 desc[UR38][R48.64], R12 ;  /* 0x0000000c30007985 */ /* 0x0043e4000c101d26 */
.L_x_2336:
[----:B------:R-:W-:Y:S05]  /*41c0*/  BSYNC B1 ;  /* 0x0000000000017941 */ /* 0x000fea0003800000 */
.L_x_2335:
        /* <DEDUP_REMOVED lines=14> */
[--C-:B------:R-:W-:Y:S02]  /*42b0*/  SHF.R.U32.HI R49, RZ, 0x10, R41.reuse ;  /* 0x00000010ff317819 */ /* 0x100fe40000011629 */
[----:B------:R-:W-:Y:S01]  /*42c0*/  SHF.R.U64 R46, R40, 0x10, R41 ;  /* 0x00000010282e7819 */ /* 0x000fe20000001229 */
[----:B------:R-:W-:Y:S01]  /*42d0*/  IMAD.U32 R40, R14, 0x10000, RZ ;  /* 0x000100000e287824 */ /* 0x000fe200078e00ff */
[----:B------:R-:W-:Y:S02]  /*42e0*/  PRMT R110, R110, 0x5410, R43 ;  /* 0x000054106e6e7816 */ /* 0x000fe4000000002b */
[----:B------:R-:W-:-:S02]  /*42f0*/  PRMT R104, R104, 0x5410, R49 ;  /* 0x0000541068687816 */ /* 0x000fc40000000031 */
[----:B------:R-:W-:Y:S01]  /*4300*/  PRMT R103, R103, 0x5410, R46 ;  /* 0x0000541067677816 */ /* 0x000fe2000000002e */
[----:B------:R-:W-:Y:S01]  /*4310*/  IMAD.U32 R48, R110, 0x10000, RZ ;  /* 0x000100006e307824 */ /* 0x000fe200078e00ff */
[----:B------:R-:W-:Y:S01]  /*4320*/  PRMT R108, R108, 0x5410, R47 ;  /* 0x000054106c6c7816 */ /* 0x000fe2000000002f */
[----:B------:R-:W-:Y:S01]  /*4330*/  IMAD.U32 R46, R104, 0x10000, RZ ;  /* 0x00010000682e7824 */ /* 0x000fe200078e00ff */
[----:B------:R-:W-:Y:S01]  /*4340*/  LOP3.LUT R41, R14, 0xffff0000, RZ, 0xc0, !PT ;  /* 0xffff00000e297812 */ /* 0x000fe200078ec0ff */
[C---:B------:R-:W-:Y:S01]  /*4350*/  IMAD.U32 R14, R15.reuse, 0x10000, RZ ;  /* 0x000100000f0e7824 */ /* 0x040fe200078e00ff */
[----:B------:R-:W-:Y:S02]  /*4360*/  LOP3.LUT R11, R15, 0xffff0000, RZ, 0xc0, !PT ;  /* 0xffff00000f0b7812 */ /* 0x000fe400078ec0ff */
[----:B------:R-:W-:Y:S01]  /*4370*/  LOP3.LUT R15, R13, 0xffff0000, RZ, 0xc0, !PT ;  /* 0xffff00000d0f7812 */ /* 0x000fe200078ec0ff */
[C---:B------:R-:W-:Y:S01]  /*4380*/  FMUL.FTZ R51, R41.reuse, R48 ;  /* 0x0000003029337220 */ /* 0x040fe20000410000 */
[----:B------:R-:W-:Y:S01]  /*4390*/  LOP3.LUT R47, R108, 0xffff0000, RZ, 0xc0, !PT ;  /* 0xffff00006c2f7812 */ /* 0x000fe200078ec0ff */
[----:B------:R-:W-:Y:S01]  /*43a0*/  FMUL.FTZ R41, R41, R46 ;  /* 0x0000002e29297220 */ /* 0x000fe20000410000 */
[----:B------:R-:W-:Y:S01]  /*43b0*/  LOP3.LUT R43, R103, 0xffff0000, RZ, 0xc0, !PT ;  /* 0xffff0000672b7812 */ /* 0x000fe200078ec0ff */
[----:B------:R-:W-:Y:S01]  /*43c0*/  IMAD.U32 R13, R12, 0x10000, RZ ;  /* 0x000100000c0d7824 */ /* 0x000fe200078e00ff */
[----:B------:R-:W-:Y:S01]  /*43d0*/  LOP3.LUT R110, R110, 0xffff0000, RZ, 0xc0, !PT ;  /* 0xffff00006e6e7812 */ /* 0x000fe200078ec0ff */
[C---:B------:R-:W-:Y:S01]  /*43e0*/  FMUL.FTZ R49, R15.reuse, R47 ;  /* 0x0000002f0f317220 */ /* 0x040fe20000410000 */
[----:B------:R-:W-:Y:S01]  /*43f0*/  LOP3.LUT R104, R104, 0xffff0000, RZ, 0xc0, !PT ;  /* 0xffff000068687812 */ /* 0x000fe200078ec0ff */
[-C--:B------:R-:W-:Y:S01]  /*4400*/  FMUL.FTZ R50, R15, R43.reuse ;  /* 0x0000002b0f327220 */ /* 0x080fe20000410000 */
[----:B------:R-:W-:Y:S01]  /*4410*/  LOP3.LUT R15, R12, 0xffff0000, RZ, 0xc0, !PT ;  /* 0xffff00000c0f7812 */ /* 0x000fe200078ec0ff */
[----:B------:R-:W-:Y:S01]  /*4420*/  FFMA.FTZ R48, R40, R48, R41 ;  /* 0x0000003028307223 */ /* 0x000fe20000010029 */
[C---:B------:R-:W-:Y:S01]  /*4430*/  FFMA.FTZ R12, R42.reuse, R43, -R49 ;  /* 0x0000002b2a0c7223 */ /* 0x040fe20000010831 */
[----:B------:R-:W-:Y:S01]  /*4440*/  FFMA.FTZ R47, R42, R47, R50 ;  /* 0x0000002f2a2f7223 */ /* 0x000fe20000010032 */
[----:B------:R-:W-:-:S02]  /*4450*/  IMAD.U32 R108, R108, 0x10000, RZ ;  /* 0x000100006c6c7824 */ /* 0x000fc400078e00ff */
[----:B------:R-:W-:Y:S01]  /*4460*/  FMUL.FTZ R41, R11, R110 ;  /* 0x0000006e0b297220 */ /* 0x000fe20000410000 */
[----:B------:R-:W-:Y:S02]  /*4470*/  IMAD.U32 R42, R103, 0x10000, RZ ;  /* 0x00010000672a7824 */ /* 0x000fe400078e00ff */
[----:B------:R-:W-:Y:S01]  /*4480*/  FMUL.FTZ R11, R11, R104 ;  /* 0x000000680b0b7220 */ /* 0x000fe20000410000 */
[----:B------:R-:W-:Y:S01]  /*4490*/  FFMA.FTZ R51, R40, R46, -R51 ;  /* 0x0000002e28337223 */ /* 0x000fe20000010833 */
[C---:B------:R-:W-:Y:S01]  /*44a0*/  FMUL.FTZ R40, R15.reuse, R108 ;  /* 0x0000006c0f287220 */ /* 0x040fe20000410000 */
[C---:B------:R-:W-:Y:S01]  /*44b0*/  FFMA.FTZ R41, R14.reuse, R104, -R41 ;  /* 0x000000680e297223 */ /* 0x040fe20000010829 */
[----:B------:R-:W-:Y:S01]  /*44c0*/  FMUL.FTZ R15, R15, R42 ;  /* 0x0000002a0f0f7220 */ /* 0x000fe20000410000 */
[----:B------:R-:W-:Y:S01]  /*44d0*/  FFMA.FTZ R14, R14, R110, R11 ;  /* 0x0000006e0e0e7223 */ /* 0x000fe2000001000b */
[C---:B------:R-:W-:Y:S02]  /*44e0*/  FFMA.FTZ R40, R13.reuse, R42, -R40 ;  /* 0x0000002a0d287223 */ /* 0x040fe40000010828 */
[----:B------:R-:W-:Y:S01]  /*44f0*/  FFMA.FTZ R15, R13, R108, R15 ;  /* 0x0000006c0d0f7223 */ /* 0x000fe2000001000f */
[----:B------:R-:W-:-:S02]  /*4500*/  F2FP.BF16.F32.PACK_AB R13, R47, R12 ;  /* 0x0000000c2f0d723e */ /* 0x000fc400000010ff */
[----:B------:R-:W-:Y:S02]  /*4510*/  F2FP.BF16.F32.PACK_AB R41, R14, R41 ;  /* 0x000000290e29723e */ /* 0x000fe400000010ff */
[----:B------:R-:W-:Y:S02]  /*4520*/  F2FP.BF16.F32.PACK_AB R12, R15, R40 ;  /* 0x000000280f0c723e */ /* 0x000fe400000010ff */
[----:B------:R-:W-:Y:S01]  /*4530*/  F2FP.BF16.F32.PACK_AB R14, R48, R51 ;  /* 0x00000033300e723e */ /* 0x000fe200000010ff */
[----:B------:R-:W-:-:S07]  /*4540*/  IMAD.MOV.U32 R15, RZ, RZ, R41 ;  /* 0x000000ffff0f7224 */ /* 0x000fce00078e0029 */
.L_x_2342:
[----:B------:R-:W-:Y:S05]  /*4550*/  BSYNC B2 ;  /* 0x0000000000027941 */ /* 0x000fea0003800000 */
.L_x_2341:
[----:B--2---:R1:W-:Y:S02]  /*4560*/  ST.E.128 desc[UR38][R44.64], R12 ;  /* 0x0000000c2c007985 */ /* 0x0043e4000c101d26 */
.L_x_2340:
[----:B------:R-:W-:Y:S05]  /*4570*/  BSYNC B1 ;  /* 0x0000000000017941 */ /* 0x000fea0003800000 */
.L_x_2339:
[----:B------:R-:W-:-:S13]  /*4580*/  LOP3.LUT P3, RZ, R29, 0x20, RZ, 0xc0, !PT ;  /* 0x000000201dff7812 */ /* 0x000fda000786c0ff */
        /* <DEDUP_REMOVED lines=9> */
[--C-:B------:R-:W-:Y:S02]  /*4620*/  SHF.R.U64 R11, R38, 0x10, R39.reuse ;  /* 0x00000010260b7819 */ /* 0x100fe40000001227 */
[----:B------:R-:W-:Y:S02]  /*4630*/  SHF.R.U32.HI R42, RZ, 0x10, R39 ;  /* 0x00000010ff2a7819 */ /* 0x000fe40000011627 */
[--C-:B------:R-:W-:Y:S01]  /*4640*/  SHF.R.U64 R43, R36, 0x10, R37.reuse ;  /* 0x00000010242b7819 */ /* 0x100fe20000001225 */
[----:B--2---:R-:W-:Y:S01]  /*4650*/  IMAD.U32 R36, R14, 0x10000, RZ ;  /* 0x000100000e247824 */ /* 0x004fe200078e00ff */
[----:B------:R-:W-:Y:S02]  /*4660*/  SHF.R.U32.HI R44, RZ, 0x10, R37 ;  /* 0x00000010ff2c7819 */ /* 0x000fe40000011625 */
[----:B------:R-:W-:Y:S01]  /*4670*/  PRMT R88, R88, 0x5410, R11 ;  /* 0x0000541058587816 */ /* 0x000fe2000000000b */
[----:B------:R-:W-:Y:S01]  /*4680*/  IMAD.U32 R11, R12, 0x10000, RZ ;  /* 0x000100000c0b7824 */ /* 0x000fe200078e00ff */
[----:B------:R-:W-:-:S02]  /*4690*/  PRMT R89, R89, 0x5410, R42 ;  /* 0x0000541059597816 */ /* 0x000fc4000000002a */
[----:B------:R-:W-:Y:S01]  /*46a0*/  LOP3.LUT R37, R14, 0xffff0000, RZ, 0xc0, !PT ;  /* 0xffff00000e257812 */ /* 0x000fe200078ec0ff */
[----:B------:R-:W-:Y:S01]  /*46b0*/  IMAD.U32 R14, R15, 0x10000, RZ ;  /* 0x000100000f0e7824 */ /* 0x000fe200078e00ff */
[----:B------:R-:W-:Y:S01]  /*46c0*/  PRMT R62, R62, 0x5410, R43 ;  /* 0x000054103e3e7816 */ /* 0x000fe2000000002b */
[----:B------:R-:W-:Y:S01]  /*46d0*/  IMAD.U32 R43, R89, 0x10000, RZ ;  /* 0x00010000592b7824 */ /* 0x000fe200078e00ff */
[----:B------:R-:W-:Y:S02]  /*46e0*/  PRMT R63, R63, 0x5410, R44 ;  /* 0x000054103f3f7816 */ /* 0x000fe4000000002c */
[----:B------:R-:W-:Y:S01]  /*46f0*/  LOP3.LUT R38, R15, 0xffff0000, RZ, 0xc0, !PT ;  /* 0xffff00000f267812 */ /* 0x000fe200078ec0ff */
[C---:B------:R-:W-:Y:S01]  /*4700*/  IMAD.U32 R15, R13.reuse, 0x10000, RZ ;  /* 0x000100000d0f7824 */ /* 0x040fe200078e00ff */
[----:B------:R-:W-:Y:S01]  /*4710*/  LOP3.LUT R13, R13, 0xffff0000, RZ, 0xc0, !PT ;  /* 0xffff00000d0d7812 */ /* 0x000fe200078ec0ff */
[----:B------:R-:W-:Y:S01]  /*4720*/  IMAD.U32 R39, R63, 0x10000, RZ ;  /* 0x000100003f277824 */ /* 0x000fe200078e00ff */
[----:B------:R-:W-:Y:S01]  /*4730*/  LOP3.LUT R44, R88, 0xffff0000, RZ, 0xc0, !PT ;  /* 0xffff0000582c7812 */ /* 0x000fe200078ec0ff */
[C---:B------:R-:W-:Y:S01]  /*4740*/  FMUL.FTZ R45, R37.reuse, R43 ;  /* 0x0000002b252d7220 */ /* 0x040fe20000410000 */
[----:B------:R-:W-:Y:S01]  /*4750*/  LOP3.LUT R42, R62, 0xffff0000, RZ, 0xc0, !PT ;  /* 0xffff00003e2a7812 */ /* 0x000fe200078ec0ff */
[----:B------:R-:W-:Y:S01]  /*4760*/  FMUL.FTZ R37, R37, R39 ;  /* 0x0000002725257220 */ /* 0x000fe20000410000 */
[----:B------:R-:W-:Y:S01]  /*4770*/  LOP3.LUT R12, R12, 0xffff0000, RZ, 0xc0, !PT ;  /* 0xffff00000c0c7812 */ /* 0x000fe200078ec0ff */
[----:B------:R-:W-:Y:S01]  /*4780*/  FMUL.FTZ R46, R13, R44 ;  /* 0x0000002c0d2e7220 */ /* 0x000fe20000410000 */
[----:B------:R-:W-:Y:S01]  /*4790*/  LOP3.LUT R89, R89, 0xffff0000, RZ, 0xc0, !PT ;  /* 0xffff000059597812 */ /* 0x000fe200078ec0ff */
[----:B------:R-:W-:Y:S01]  /*47a0*/  FMUL.FTZ R13, R13, R42 ;  /* 0x0000002a0d0d7220 */ /* 0x000fe20000410000 */
[----:B------:R-:W-:Y:S01]  /*47b0*/  LOP3.LUT R63, R63, 0xffff0000, RZ, 0xc0, !PT ;  /* 0xffff00003f3f7812 */ /* 0x000fe200078ec0ff */
[----:B------:R-:W-:-:S02]  /*47c0*/  IMAD.U32 R88, R88, 0x10000, RZ ;  /* 0x0001000058587824 */ /* 0x000fc400078e00ff */
[C---:B------:R-:W-:Y:S01]  /*47d0*/  FFMA.FTZ R46, R15.reuse, R42, -R46 ;  /* 0x0000002a0f2e7223 */ /* 0x040fe2000001082e */
[----:B------:R-:W-:Y:S02]  /*47e0*/  IMAD.U32 R62, R62, 0x10000, RZ ;  /* 0x000100003e3e7824 */ /* 0x000fe400078e00ff */
[----:B------:R-:W-:Y:S01]  /*47f0*/  FFMA.FTZ R15, R15, R44, R13 ;  /* 0x0000002c0f0f7223 */ /* 0x000fe2000001000d */
[C---:B------:R-:W-:Y:S01]  /*4800*/  FFMA.FTZ R45, R36.reuse, R39, -R45 ;  /* 0x00000027242d7223 */ /* 0x040fe2000001082d */
[----:B------:R-:W-:Y:S01]  /*4810*/  FFMA.FTZ R42, R36, R43, R37 ;  /* 0x0000002b242a7223 */ /* 0x000fe20000010025 */
        /* <DEDUP_REMOVED lines=13> */
.L_x_2344:
[----:B------:R-:W-:Y:S05]  /*48f0*/  BSYNC B1 ;  /* 0x0000000000017941 */ /* 0x000fea0003800000 */
.L_x_2343:
[----:B--2---:R1:W-:Y:S01]  /*4900*/  ST.E.128 desc[UR38][R40.64], R12 ;  /* 0x0000000c28007985 */ /* 0x0043e2000c101d26 */
[----:B------:R-:W-:Y:S05]  /*4910*/  BRA `(.L_x_2322) ;  /* 0x0000002000e07947 */ /* 0x000fea0003800000 */
.L_x_2315:
        /* <DEDUP_REMOVED lines=46> */
.L_x_2346:
[----:B------:R-:W-:Y:S05]  /*4c00*/  BSYNC B1 ;  /* 0x0000000000017941 */ /* 0x000fea0003800000 */
.L_x_2345:
        /* <DEDUP_REMOVED lines=14> */
[----:B------:R-:W-:-:S02]  /*4cf0*/  IMAD.MOV.U32 R12, RZ, RZ, R41 ;  /* 0x000000ffff0c7224 */ /* 0x000fc400078e0029 */
[----:B------:R-:W-:Y:S01]  /*4d00*/  IMAD.MOV.U32 R13, RZ, RZ, R46 ;  /* 0x000000ffff0d7224 */ /* 0x000fe200078e002e */
[----:B------:R-:W-:Y:S01]  /*4d10*/  PRMT R118, R11, 0x7610, R118 ;  /* 0x000076100b767816 */ /* 0x000fe20000000076 */
[----:B------:R-:W-:Y:S01]  /*4d20*/  IMAD.MOV.U32 R11, RZ, RZ, R44 ;  /* 0x000000ffff0b7224 */ /* 0x000fe200078e002c */
[----:B------:R-:W-:Y:S01]  /*4d30*/  PRMT R117, R12, 0x7610, R117 ;  /* 0x000076100c757816 */ /* 0x000fe20000000075 */
[----:B------:R-:W-:Y:S01]  /*4d40*/  IMAD.MOV.U32 R12, RZ, RZ, R45 ;  /* 0x000000ffff0c7224 */ /* 0x000fe200078e002d */
[----:B------:R-:W-:Y:S01]  /*4d50*/  PRMT R107, R14, 0x5410, R13 ;  /* 0x000054100e6b7816 */ /* 0x000fe2000000000d */
[----:B------:R-:W-:Y:S02]  /*4d60*/  IMAD.MOV.U32 R13, RZ, RZ, R50 ;  /* 0x000000ffff0d7224 */ /* 0x000fe400078e0032 */
[----:B------:R-:W-:Y:S01]  /*4d70*/  IMAD.MOV.U32 R14, RZ, RZ, R51 ;  /* 0x000000ffff0e7224 */ /* 0x000fe200078e0033 */
[----:B------:R-:W-:Y:S01]  /*4d80*/  PRMT R105, R12, 0x5410, R11 ;  /* 0x000054100c697816 */ /* 0x000fe2000000000b */
[----:B------:R-:W-:-:S02]  /*4d90*/  IMAD.MOV.U32 R11, RZ, RZ, R48 ;  /* 0x000000ffff0b7224 */ /* 0x000fc400078e0030 */
[----:B------:R-:W-:Y:S01]  /*4da0*/  IMAD.MOV.U32 R12, RZ, RZ, R49 ;  /* 0x000000ffff0c7224 */ /* 0x000fe200078e0031 */
[----:B------:R-:W-:-:S04]  /*4db0*/  PRMT R112, R13, 0x5410, R14 ;  /* 0x000054100d707816 */ /* 0x000fc8000000000e */
[----:B------:R-:W-:Y:S01]  /*4dc0*/  PRMT R113, R11, 0x5410, R12 ;  /* 0x000054100b717816 */ /* 0x000fe2000000000c */
[----:B------:R-:W-:Y:S02]  /*4dd0*/  IMAD.MOV.U32 R11, RZ, RZ, R54 ;  /* 0x000000ffff0b7224 */ /* 0x000fe400078e0036 */
        /* <DEDUP_REMOVED lines=16> */
.L_x_2347:
[----:B------:R-:W-:Y:S01]  /*4ee0*/  IMAD R35, R18, 0x8, R2 ;  /* 0x0000000812237824 */ /* 0x000fe200078e0202 */
[----:B------:R-:W-:Y:S01]  /*4ef0*/  SHF.L.U32 R85, R140, 0x1f, RZ ;  /* 0x0000001f8c557819 */ /* 0x000fe200000006ff */
[----:B------:R-:W-:Y:S03]  /*4f00*/  BSSY B1, `(.L_x_2348) ;  /* 0x0000003000017945 */ /* 0x000fe60003800000 */
[----:B------:R-:W0:Y:S02]  /*4f10*/  SYNCS.PHASECHK.TRANS64.TRYWAIT P4, [R35+URZ+0x2d890], R85 ;  /* 0x02d89055230075a7 */ /* 0x000e24000808017f */
[----:B0-----:R-:W-:Y:S05]  /*4f20*/  @!P4 BRA `(.L_x_2349) ;  /* 0x0000017c0074c947 */ /* 0x001fea0003800000 */
.L_x_2587:
[----:B------:R-:W-:Y:S05]  /*4f30*/  BSYNC B1 ;  /* 0x0000000000017941 */ /* 0x000fea0003800000 */
.L_x_2348:
[----:B------:R-:W-:-:S03]  /*4f40*/  UMOV UR4, 0xffffffff ;  /* 0xffffffff00047882 */ /* 0x000fc60000000000 */
[----:B------:R-:W-:Y:S05]  /*4f50*/  BRA.DIV UR4, `(.L_x_2350) ;  /* 0x0000017e047c7947 */ /* 0x000fea000b800000 */
[----:B------:R1:W2:Y:S04]  /*4f60*/  SHFL.IDX PT, R89, R61, RZ, 0x1e1f ;  /* 0x001e1fff3d597589 */ /* 0x0002a800000e0000 */
[----:B------:R1:W3:Y:S02]  /*4f70*/  SHFL.IDX PT, R88, R60, RZ, 0x1e1f ;  /* 0x001e1fff3c587589 */ /* 0x0002e400000e0000 */
.L_x_2591:
[----:B------:R-:W-:Y:S05]  /*4f80*/  @P3 BRA `(.L_x_2322) ;  /* 0x0000001c00443947 */ /* 0x000fea0003800000 */
[----:B------:R-:W4:Y:S01]  /*4f90*/  LDC R11, c[0x0][0x2f4] ;  /* 0x0000bd00ff0b7b82 */ /* 0x000f220000000800 */
[----:B------:R-:W-:Y:S01]  /*4fa0*/  ISETP.NE.AND P3, PT, R30, RZ, PT ;  /* 0x000000ff1e00720c */ /* 0x000fe20003f65270 */
[----:B------:R-:W-:Y:S01]  /*4fb0*/  BSSY B1, `(.L_x_2351) ;  /* 0x0000080000017945 */ /* 0x000fe20003800000 */
[----:B----4-:R-:W-:-:S11]  /*4fc0*/  IMAD.IADD R103, R11, 0x1, -R99 ;  /* 0x000000010b677824 */ /* 0x010fd600078e0a63 */
[----:B------:R-:W-:Y:S05]  /*4fd0*/  @!P3 BRA `(.L_x_2352) ;  /* 0x0000000400f4b947 */ /* 0x000fea0003800000 */
[----:B------:R-:W4:Y:S01]  /*4fe0*/  LDL R14, [R1+0xc] ;  /* 0x00000c00010e7983 */ /* 0x000f220000100800 */
[----:B------:R-:W-:Y:S01]  /*4ff0*/  SEL R12, R99, R103, !P0 ;  /* 0x00000067630c7207 */ /* 0x000fe20004000000 */
[----:B------:R-:W-:Y:S01]  /*5000*/  BSSY B2, `(.L_x_2353) ;  /* 0x0000074000027945 */ /* 0x000fe20003800000 */
[----:B------:R-:W-:Y:S02]  /*5010*/  SHF.R.U32.HI R15, RZ, 0x3, R157 ;  /* 0x00000003ff0f7819 */ /* 0x000fe4000001169d */
[----:B------:R-:W-:Y:S02]  /*5020*/  SHF.R.S32.HI R13, RZ, 0x1f, R12 ;  /* 0x0000001fff0d7819 */ /* 0x000fe4000001140c */
[----:B------:R-:W-:Y:S02]  /*5030*/  ISETP.GE.AND P3, PT, R16, R98, PT ;  /* 0x000000621000720c */ /* 0x000fe40003f66270 */
        /* <DEDUP_REMOVED lines=8> */
[----:B------:R-:W-:Y:S01]  /*50c0*/  LOP3.LUT R13, R13, R15, RZ, 0x3c, !PT ;  /* 0x0000000f0d0d7212 */ /* 0x000fe200078e3cff */
[----:B------:R-:W-:Y:S01]  /*50d0*/  IMAD R15, R18, 0x3000, R96 ;  /* 0x00003000120f7824 */ /* 0x000fe200078e0260 */
[----:B------:R-:W-:-:S04]  /*50e0*/  LOP3.LUT R12, R12, 0x7ffff000, RZ, 0xc0, !PT ;  /* 0x7ffff0000c0c7812 */ /* 0x000fc800078ec0ff */
[----:B----4-:R-:W-:Y:S01]  /*50f0*/  IADD3 R13, R13, R12, R14 ;  /* 0x0000000c0d0d7210 */ /* 0x010fe20007ffe00e */
[----:B------:R-:W-:-:S04]  /*5100*/  IMAD R12, R15, 0x2, R2 ;  /* 0x000000020f0c7824 */ /* 0x000fc800078e0202 */
[----:B------:R-:W-:-:S04]  /*5110*/  IMAD R13, R18, 0x3000, R13 ;  /* 0x00003000120d7824 */ /* 0x000fc800078e020d */
[----:B-1----:R-:W-:Y:S02]  /*5120*/  IMAD R60, R13, 0x2, R2 ;  /* 0x000000020d3c7824 */ /* 0x002fe400078e0202 */
        /* <DEDUP_REMOVED lines=14> */
[----:B------:R-:W-:Y:S02]  /*5210*/  PRMT R106, R117, 0x5432, R106 ;  /* 0x00005432756a7816 */ /* 0x000fe4000000006a */
[----:B------:R-:W-:-:S02]  /*5220*/  PRMT R47, R108, 0x5410, R47 ;  /* 0x000054106c2f7816 */ /* 0x000fc4000000002f */
[----:B------:R-:W-:Y:S01]  /*5230*/  PRMT R56, R108, 0x5432, R56 ;  /* 0x000054326c387816 */ /* 0x000fe20000000038 */
[C---:B------:R-:W-:Y:S01]  /*5240*/  IMAD.U32 R108, R106.reuse, 0x10000, RZ ;  /* 0x000100006a6c7824 */ /* 0x040fe200078e00ff */
[----:B------:R-:W-:Y:S01]  /*5250*/  PRMT R58, R109, 0x5432, R58 ;  /* 0x000054326d3a7816 */ /* 0x000fe2000000003a */
[----:B----4-:R-:W-:Y:S01]  /*5260*/  IMAD.U32 R109, R61, 0x10000, RZ ;  /* 0x000100003d6d7824 */ /* 0x010fe200078e00ff */
[C---:B------:R-:W-:Y:S02]  /*5270*/  PRMT R57, R107.reuse, 0x5432, R46 ;  /* 0x000054326b397816 */ /* 0x040fe4000000002e */
[----:B------:R-:W-:Y:S01]  /*5280*/  PRMT R46, R107, 0x5410, R105 ;  /* 0x000054106b2e7816 */ /* 0x000fe20000000069 */
[----:B-1----:R-:W-:Y:S02]  /*5290*/  IMAD.U32 R107, R13, 0x10000, RZ ;  /* 0x000100000d6b7824 */ /* 0x002fe400078e00ff */
[----:B------:R-:W-:Y:S01]  /*52a0*/  FMUL.FTZ R105, R109, R108 ;  /* 0x0000006c6d697220 */ /* 0x000fe20000410000 */
[----:B------:R-:W-:-:S02]  /*52b0*/  LOP3.LUT R106, R106, 0xffff0000, RZ, 0xc0, !PT ;  /* 0xffff00006a6a7812 */ /* 0x000fc400078ec0ff */
[----:B------:R-:W-:Y:S01]  /*52c0*/  LOP3.LUT R61, R61, 0xffff0000, RZ, 0xc0, !PT ;  /* 0xffff00003d3d7812 */ /* 0x000fe200078ec0ff */
[-C--:B------:R-:W-:Y:S01]  /*52d0*/  FFMA.FTZ R105, R107, R59.reuse, -R105 ;  /* 0x0000003b6b697223 */ /* 0x080fe20000010869 */
[----:B------:R-:W-:Y:S01]  /*52e0*/  FMUL.FTZ R59, R109, R59 ;  /* 0x0000003b6d3b7220 */ /* 0x000fe20000410000 */
[----:B------:R-:W-:Y:S01]  /*52f0*/  LOP3.LUT R45, R45, 0xffff0000, RZ, 0xc0, !PT ;  /* 0xffff00002d2d7812 */ /* 0x000fe200078ec0ff */
[C---:B------:R-:W-:Y:S01]  /*5300*/  IMAD.U32 R109, R63.reuse, 0x10000, RZ ;  /* 0x000100003f6d7824 */ /* 0x040fe200078e00ff */
[----:B------:R-:W-:Y:S01]  /*5310*/  LOP3.LUT R63, R63, 0xffff0000, RZ, 0xc0, !PT ;  /* 0xffff00003f3f7812 */ /* 0x000fe200078ec0ff */
[----:B------:R-:W-:Y:S01]  /*5320*/  FFMA.FTZ R59, R107, R108, R59 ;  /* 0x0000006c6b3b7223 */ /* 0x000fe2000001003b */
[----:B------:R-:W-:Y:S01]  /*5330*/  LOP3.LUT R107, R13, 0xffff0000, RZ, 0xc0, !PT ;  /* 0xffff00000d6b7812 */ /* 0x000fe200078ec0ff */
[----:B------:R-:W-:Y:S01]  /*5340*/  FMUL.FTZ R13, R61, R106 ;  /* 0x0000006a3d0d7220 */ /* 0x000fe20000410000 */
[C---:B------:R-:W-:Y:S01]  /*5350*/  IMAD.U32 R108, R58.reuse, 0x10000, RZ ;  /* 0x000100003a6c7824 */ /* 0x040fe200078e00ff */
[----:B------:R-:W-:-:S02]  /*5360*/  LOP3.LUT R58, R58, 0xffff0000, RZ, 0xc0, !PT ;  /* 0xffff00003a3a7812 */ /* 0x000fc400078ec0ff */
[-C--:B------:R-:W-:Y:S01]  /*5370*/  FFMA.FTZ R13, R107, R45.reuse, -R13 ;  /* 0x0000002d6b0d7223 */ /* 0x080fe2000001080d */
[----:B------:R-:W-:Y:S01]  /*5380*/  FMUL.FTZ R45, R61, R45 ;  /* 0x0000002d3d2d7220 */ /* 0x000fe20000410000 */
[----:B------:R-:W-:-:S03]  /*5390*/  FMUL.FTZ R61, R109, R108 ;  /* 0x0000006c6d3d7220 */ /* 0x000fc60000410000 */
[----:B------:R-:W-:Y:S01]  /*53a0*/  FFMA.FTZ R45, R107, R106, R45 ;  /* 0x0000006a6b2d7223 */ /* 0x000fe2000001002d */
[C---:B------:R-:W-:Y:S01]  /*53b0*/  IMAD.U32 R107, R15.reuse, 0x10000, RZ ;  /* 0x000100000f6b7824 */ /* 0x040fe200078e00ff */
[----:B------:R-:W-:Y:S01]  /*53c0*/  LOP3.LUT R15, R15, 0xffff0000, RZ, 0xc0, !PT ;  /* 0xffff00000f0f7812 */ /* 0x000fe200078ec0ff */
[C---:B------:R-:W-:Y:S01]  /*53d0*/  IMAD.U32 R106, R46.reuse, 0x10000, RZ ;  /* 0x000100002e6a7824 */ /* 0x040fe200078e00ff */
[----:B------:R-:W-:Y:S02]  /*53e0*/  LOP3.LUT R46, R46, 0xffff0000, RZ, 0xc0, !PT ;  /* 0xffff00002e2e7812 */ /* 0x000fe400078ec0ff */
[----:B------:R-:W-:Y:S01]  /*53f0*/  F2FP.BF16.F32.PACK_AB R45, R45, R59 ;  /* 0x0000003b2d2d723e */ /* 0x000fe200000010ff */
[-C--:B------:R-:W-:Y:S01]  /*5400*/  FFMA.FTZ R61, R107, R106.reuse, -R61 ;  /* 0x0000006a6b3d7223 */ /* 0x080fe2000001083d */
[----:B------:R-:W-:Y:S01]  /*5410*/  FMUL.FTZ R106, R109, R106 ;  /* 0x0000006a6d6a7220 */ /* 0x000fe20000410000 */
[----:B------:R-:W-:Y:S01]  /*5420*/  IMAD.U32 R59, R60, 0x10000, RZ ;  /* 0x000100003c3b7824 */ /* 0x000fe200078e00ff */
[----:B------:R-:W-:-:S02]  /*5430*/  F2FP.BF16.F32.PACK_AB R13, R13, R105 ;  /* 0x000000690d0d723e */ /* 0x000fc400000010ff */
[----:B------:R-:W-:Y:S01]  /*5440*/  FFMA.FTZ R106, R107, R108, R106 ;  /* 0x0000006c6b6a7223 */ /* 0x000fe2000001006a */
[----:B------:R-:W-:-:S04]  /*5450*/  FMUL.FTZ R107, R63, R58 ;  /* 0x0000003a3f6b7220 */ /* 0x000fc80000410000 */
[-C--:B------:R-:W-:Y:S01]  /*5460*/  FFMA.FTZ R107, R15, R46.reuse, -R107 ;  /* 0x0000002e0f6b7223 */ /* 0x080fe2000001086b */
[----:B------:R-:W-:-:S04]  /*5470*/  FMUL.FTZ R46, R63, R46 ;  /* 0x0000002e3f2e7220 */ /* 0x000fc80000410000 */
[----:B------:R-:W-:Y:S01]  /*5480*/  FFMA.FTZ R46, R15, R58, R46 ;  /* 0x0000003a0f2e7223 */ /* 0x000fe2000001002e */
[----:B------:R-:W-:Y:S01]  /*5490*/  F2FP.BF16.F32.PACK_AB R107, R107, R61 ;  /* 0x0000003d6b6b723e */ /* 0x000fe200000010ff */
        /* <DEDUP_REMOVED lines=22> */
[C---:B------:R-:W-:Y:S02]  /*5600*/  IMAD.U32 R44, R14.reuse, 0x10000, RZ ;  /* 0x000100000e2c7824 */ /* 0x040fe400078e00ff */
        /* <DEDUP_REMOVED lines=12> */
[----:B------:R-:W-:Y:S01]  /*56d0*/  F2FP.BF16.F32.PACK_AB R47, R47, R60 ;  /* 0x0000003c2f2f723e */ /* 0x000fe200000010ff */
[----:B------:R-:W-:Y:S01]  /*56e0*/  IMAD.MOV.U32 R60, RZ, RZ, R15 ;  /* 0x000000ffff3c7224 */ /* 0x000fe200078e000f */
[----:B------:R-:W-:Y:S01]  /*56f0*/  F2FP.BF16.F32.PACK_AB R44, R44, R61 ;  /* 0x0000003d2c2c723e */ /* 0x000fe200000010ff */
[----:B------:R-:W-:Y:S02]  /*5700*/  IMAD.MOV.U32 R61, RZ, RZ, R45 ;  /* 0x000000ffff3d7224 */ /* 0x000fe400078e002d */
[----:B------:R-:W-:Y:S02]  /*5710*/  IMAD.MOV.U32 R14, RZ, RZ, R47 ;  /* 0x000000ffff0e7224 */ /* 0x000fe400078e002f */
[----:B------:R-:W-:Y:S02]  /*5720*/  IMAD.MOV.U32 R15, RZ, RZ, R107 ;  /* 0x000000ffff0f7224 */ /* 0x000fe400078e006b */
[----:B------:R-:W-:-:S07]  /*5730*/  IMAD.MOV.U32 R62, RZ, RZ, R44 ;  /* 0x000000ffff3e7224 */ /* 0x000fce00078e002c */
.L_x_2354:
[----:B------:R-:W-:Y:S05]  /*5740*/  BSYNC B2 ;  /* 0x0000000000027941 */ /* 0x000fea0003800000 */
.L_x_2353:
[----:B---3--:R-:W-:-:S04]  /*5750*/  LEA R44, P3, R20, R88, 0x1 ;  /* 0x00000058142c7211 */ /* 0x008fc800078608ff */
[----:B--2---:R-:W-:Y:S02]  /*5760*/  LEA.HI.X R45, R20, R89, R93, 0x1, P3 ;  /* 0x00000059142d7211 */ /* 0x004fe400018f0c5d */
[----:B------:R-:W-:-:S03]  /*5770*/  ISETP.GE.AND P3, PT, R104, R11, PT ;  /* 0x0000000b6800720c */ /* 0x000fc60003f66270 */
[----:B-1----:R1:W-:Y:S10]  /*5780*/  ST.E.128 desc[UR38][R44.64], R12 ;  /* 0x0000000c2c007985 */ /* 0x0023f4000c101d26 */
[----:B-1----:R-:W-:-:S05]  /*5790*/  @!P3 IMAD.WIDE R12, R104, 0x2, R88 ;  /* 0x00000002680cb825 */ /* 0x002fca00078e0258 */
[----:B----4-:R4:W-:Y:S02]  /*57a0*/  @!P3 ST.E.128 desc[UR38][R12.64], R60 ;  /* 0x0000003c0c00b985 */ /* 0x0109e4000c101d26 */
.L_x_2352:
[----:B------:R-:W-:Y:S05]  /*57b0*/  BSYNC B1 ;  /* 0x0000000000017941 */ /* 0x000fea0003800000 */
.L_x_2351:
[----:B------:R-:W-:Y:S01]  /*57c0*/  ISETP.NE.AND P3, PT, R31, RZ, PT ;  /* 0x000000ff1f00720c */ /* 0x000fe20003f65270 */
[----:B------:R-:W-:-:S12]  /*57d0*/  BSSY B1, `(.L_x_2355) ;  /* 0x000007d000017945 */ /* 0x000fd80003800000 */
[----:B------:R-:W-:Y:S05]  /*57e0*/  @!P3 BRA `(.L_x_2356) ;  /* 0x0000000400ecb947 */ /* 0x000fea0003800000 */
[----:B------:R-:W5:Y:S01]  /*57f0*/  LDL R14, [R1+0xc] ;  /* 0x00000c00010e7983 */ /* 0x000f620000100800 */
[----:B------:R-:W-:Y:S01]  /*5800*/  LOP3.LUT P4, RZ, R23, 0x1, RZ, 0xc0, !PT ;  /* 0x0000000117ff7812 */ /* 0x000fe2000788c0ff */
[----:B------:R-:W-:Y:S01]  /*5810*/  BSSY B2, `(.L_x_2357) ;  /* 0x0000072000027945 */ /* 0x000fe20003800000 */
[----:B------:R-:W-:Y:S02]  /*5820*/  SHF.R.U32.HI R15, RZ, 0x3, R157 ;  /* 0x00000003ff0f7819 */ /* 0x000fe4000001169d */
[----:B----4-:R-:W-:Y:S02]  /*5830*/  SEL R12, R99, R103, !P4 ;  /* 0x00000067630c7207 */ /* 0x010fe40006000000 */
[----:B------:R-:W-:Y:S02]  /*5840*/  ISETP.GE.AND P3, PT, R0, R98, PT ;  /* 0x000000620000720c */ /* 0x000fe40003f66270 */
[----:B------:R-:W-:-:S04]  /*5850*/  SHF.R.S32.HI R13, RZ, 0x1f, R12 ;  /* 0x0000001fff0d7819 */ /* 0x000fc8000001140c */
        /* <DEDUP_REMOVED lines=10> */
[----:B-----5:R-:W-:Y:S01]  /*5900*/  IADD3 R15, R12, R13, R14 ;  /* 0x0000000d0c0f7210 */ /* 0x020fe20007ffe00e */
[----:B------:R-:W-:-:S04]  /*5910*/  IMAD R13, R18, 0x3000, R95 ;  /* 0x00003000120d7824 */ /* 0x000fc800078e025f */
[----:B------:R-:W-:Y:S02]  /*5920*/  IMAD R15, R18, 0x3000, R15 ;  /* 0x00003000120f7824 */ /* 0x000fe400078e020f */
[--C-:B------:R-:W-:Y:S02]  /*5930*/  IMAD R13, R13, 0x2, R2.reuse ;  /* 0x000000020d0d7824 */ /* 0x100fe400078e0202 */
[----:B------:R-:W-:-:S04]  /*5940*/  IMAD R44, R15, 0x2, R2 ;  /* 0x000000020f2c7824 */ /* 0x000fc800078e0202 */
[----:B------:R-:W4:Y:S04]  /*5950*/  LDS.128 R12, [R13+0x15400] ;  /* 0x015400000d0c7984 */ /* 0x000f280000000c00 */
[----:B------:R-:W0:Y:S01]  /*5960*/  LDS.128 R44, [R44+0x15400] ;  /* 0x015400002c2c7984 */ /* 0x000e220000000c00 */
[----:B------:R-:W-:Y:S05]  /*5970*/  @P3 BRA `(.L_x_2358) ;  /* 0x00000004006c3947 */ /* 0x000fea0003800000 */
[----:B------:R-:W-:Y:S01]  /*5980*/  SHF.R.U64 R57, R40, 0x10, R41 ;  /* 0x0000001028397819 */ /* 0x000fe20000001229 */
[----:B01----:R-:W-:Y:S01]  /*5990*/  IMAD.U32 R60, R45, 0x10000, RZ ;  /* 0x000100002d3c7824 */ /* 0x003fe200078e00ff */
[--C-:B------:R-:W-:Y:S02]  /*59a0*/  SHF.R.U64 R40, R52, 0x10, R53.reuse ;  /* 0x0000001034287819 */ /* 0x100fe40000001235 */
[----:B------:R-:W-:Y:S02]  /*59b0*/  SHF.R.U32.HI R53, RZ, 0x10, R53 ;  /* 0x00000010ff357819 */ /* 0x000fe40000011635 */
[----:B------:R-:W-:Y:S02]  /*59c0*/  SHF.R.U32.HI R41, RZ, 0x10, R41 ;  /* 0x00000010ff297819 */ /* 0x000fe40000011629 */
[--C-:B------:R-:W-:Y:S02]  /*59d0*/  SHF.R.U64 R42, R42, 0x10, R43.reuse ;  /* 0x000000102a2a7819 */ /* 0x100fe4000000122b */
[----:B------:R-:W-:-:S02]  /*59e0*/  SHF.R.U32.HI R59, RZ, 0x10, R43 ;  /* 0x00000010ff3b7819 */ /* 0x000fc4000001162b */
[----:B------:R-:W-:Y:S02]  /*59f0*/  SHF.R.U64 R43, R54, 0x10, R55 ;  /* 0x00000010362b7819 */ /* 0x000fe40000001237 */
[C---:B------:R-:W-:Y:S01]  /*5a00*/  PRMT R54, R116.reuse, 0x5410, R53 ;  /* 0x0000541074367816 */ /* 0x040fe20000000035 */
[----:B----4-:R-:W-:Y:S01]  /*5a10*/  IMAD.U32 R53, R13, 0x10000, RZ ;  /* 0x000100000d357824 */ /* 0x010fe200078e00ff */
[----:B------:R-:W-:Y:S02]  /*5a20*/  PRMT R41, R117, 0x5410, R41 ;  /* 0x0000541075297816 */ /* 0x000fe40000000029 */
[----:B------:R-:W-:Y:S01]  /*5a30*/  PRMT R52, R116, 0x5432, R42 ;  /* 0x0000543274347816 */ /* 0x000fe2000000002a */
[C---:B------:R-:W-:Y:S01]  /*5a40*/  IMAD.U32 R42, R54.reuse, 0x10000, RZ ;  /* 0x00010000362a7824 */ /* 0x040fe200078e00ff */
[----:B------:R-:W-:Y:S01]  /*5a50*/  SHF.R.U32.HI R58, RZ, 0x10, R55 ;  /* 0x00000010ff3a7819 */ /* 0x000fe20000011637 */
[----:B------:R-:W-:Y:S01]  /*5a60*/  IMAD.U32 R55, R41, 0x10000, RZ ;  /* 0x0001000029377824 */ /* 0x000fe200078e00ff */
[----:B------:R-:W-:Y:S01]  /*5a70*/  LOP3.LUT R54, R54, 0xffff0000, RZ, 0xc0, !PT ;  /* 0xffff000036367812 */ /* 0x000fe200078ec0ff */
[-C--:B------:R-:W-:Y:S01]  /*5a80*/  FMUL.FTZ R61, R60, R42.reuse ;  /* 0x0000002a3c3d7220 */ /* 0x080fe20000410000 */
[----:B------:R-:W-:Y:S01]  /*5a90*/  PRMT R58, R114, 0x5432, R58 ;  /* 0x00005432723a7816 */ /* 0x000fe2000000003a */
[-C--:B------:R-:W-:Y:S01]  /*5aa0*/  FMUL.FTZ R60, R60, R55.reuse ;  /* 0x000000373c3c7220 */ /* 0x080fe20000410000 */
[----:B------:R-:W-:Y:S01]  /*5ab0*/  PRMT R59, R115, 0x5410, R59 ;  /* 0x00005410733b7816 */ /* 0x000fe2000000003b */
[----:B------:R-:W-:Y:S01]  /*5ac0*/  FFMA.FTZ R55, R53, R55, -R61 ;  /* 0x0000003735377223 */ /* 0x000fe2000001083d */
[----:B------:R-:W-:Y:S01]  /*5ad0*/  PRMT R40, R115, 0x5432, R40 ;  /* 0x0000543273287816 */ /* 0x000fe20000000028 */
[----:B------:R-:W-:Y:S01]  /*5ae0*/  FFMA.FTZ R53, R53, R42, R60 ;  /* 0x0000002a35357223 */ /* 0x000fe2000001003c */
[----:B------:R-:W-:-:S02]  /*5af0*/  LOP3.LUT R60, R45, 0xffff0000, RZ, 0xc0, !PT ;  /* 0xffff00002d3c7812 */ /* 0x000fc400078ec0ff */
[----:B------:R-:W-:Y:S02]  /*5b00*/  LOP3.LUT R42, R41, 0xffff0000, RZ, 0xc0, !PT ;  /* 0xffff0000292a7812 */ /* 0x000fe400078ec0ff */
[----:B------:R-:W-:Y:S01]  /*5b10*/  LOP3.LUT R41, R13, 0xffff0000, RZ, 0xc0, !PT ;  /* 0xffff00000d297812 */ /* 0x000fe200078ec0ff */
[----:B------:R-:W-:Y:S01]  /*5b20*/  FMUL.FTZ R45, R60, R54 ;  /* 0x000000363c2d7220 */ /* 0x000fe20000410000 */
[----:B------:R-:W-:Y:S01]  /*5b30*/  PRMT R57, R118, 0x5410, R57 ;  /* 0x0000541076397816 */ /* 0x000fe20000000039 */
[-C--:B------:R-:W-:Y:S01]  /*5b40*/  FMUL.FTZ R13, R60, R42.reuse ;  /* 0x0000002a3c0d7220 */ /* 0x080fe20000410000 */
[----:B------:R-:W-:Y:S02]  /*5b50*/  IMAD.U32 R60, R47, 0x10000, RZ ;  /* 0x000100002f3c7824 */ /* 0x000fe400078e00ff */
[----:B------:R-:W-:Y:S01]  /*5b60*/  FFMA.FTZ R42, R41, R42, -R45 ;  /* 0x0000002a292a7223 */ /* 0x000fe2000001082d */
[----:B------:R-:W-:Y:S02]  /*5b70*/  IMAD.U32 R45, R15, 0x10000, RZ ;  /* 0x000100000f2d7824 */ /* 0x000fe400078e00ff */
[----:B------:R-:W-:Y:S01]  /*5b80*/  FFMA.FTZ R41, R41, R54, R13 ;  /* 0x0000003629297223 */ /* 0x000fe2000001000d */
[C---:B------:R-:W-:Y:S01]  /*5b90*/  IMAD.U32 R13, R58.reuse, 0x10000, RZ ;  /* 0x000100003a0d7824 */ /* 0x040fe200078e00ff */
[----:B------:R-:W-:Y:S01]  /*5ba0*/  LOP3.LUT R58, R58, 0xffff0000, RZ, 0xc0, !PT ;  /* 0xffff00003a3a7812 */ /* 0x000fe200078ec0ff */
[----:B------:R-:W-:Y:S01]  /*5bb0*/  IMAD.U32 R54, R59, 0x10000, RZ ;  /* 0x000100003b367824 */ /* 0x000fe200078e00ff */
[----:B------:R-:W-:Y:S01]  /*5bc0*/  LOP3.LUT R47, R47, 0xffff0000, RZ, 0xc0, !PT ;  /* 0xffff00002f2f7812 */ /* 0x000fe200078ec0ff */
[C---:B------:R-:W-:Y:S01]  /*5bd0*/  FMUL.FTZ R61, R60.reuse, R13 ;  /* 0x0000000d3c3d7220 */ /* 0x040fe20000410000 */
[----:B------:R-:W-:Y:S01]  /*5be0*/  LOP3.LUT R59, R59, 0xffff0000, RZ, 0xc0, !PT ;  /* 0xffff00003b3b7812 */ /* 0x000fe200078ec0ff */
[-C--:B------:R-:W-:Y:S01]  /*5bf0*/  FMUL.FTZ R60, R60, R54.reuse ;  /* 0x000000363c3c7220 */ /* 0x080fe20000410000 */
[----:B------:R-:W-:Y:S01]  /*5c00*/  PRMT R43, R114, 0x5410, R43 ;  /* 0x00005410722b7816 */ /* 0x000fe2000000002b */
[----:B------:R-:W-:Y:S01]  /*5c10*/  FFMA.FTZ R54, R45, R54, -R61 ;  /* 0x000000362d367223 */ /* 0x000fe2000001083d */
[----:B------:R-:W-:Y:S01]  /*5c20*/  F2FP.BF16.F32.PACK_AB R53, R41, R53 ;  /* 0x000000352935723e */ /* 0x000fe200000010ff */
        /* <DEDUP_REMOVED lines=12> */
[----:B------:R-:W-:Y:S01]  /*5cf0*/  IMAD.U32 R47, R12, 0x10000, RZ ;  /* 0x000100000c2f7824 */ /* 0x000fe200078e00ff */
[----:B------:R-:W-:Y:S01]  /*5d00*/  F2FP.BF16.F32.PACK_AB R42, R42, R55 ;  /* 0x000000372a2a723e */ /* 0x000fe200000010ff */
[C---:B------:R-:W-:Y:S01]  /*5d10*/  FMUL.FTZ R61, R59.reuse, R58 ;  /* 0x0000003a3b3d7220 */ /* 0x040fe20000410000 */
[----:B------:R-:W-:Y:S01]  /*5d20*/  FMUL.FTZ R59, R59, R60 ;  /* 0x0000003c3b3b7220 */ /* 0x000fe20000410000 */
[----:B------:R-:W-:Y:S01]  /*5d30*/  F2FP.BF16.F32.PACK_AB R41, R13, R45 ;  /* 0x0000002d0d29723e */ /* 0x000fe200000010ff */
[----:B------:R-:W-:-:S02]  /*5d40*/  IMAD.MOV.U32 R45, RZ, RZ, R53 ;  /* 0x000000ffff2d7224 */ /* 0x000fc400078e0035 */
[C---:B------:R-:W-:Y:S01]  /*5d50*/  FFMA.FTZ R61, R47.reuse, R60, -R61 ;  /* 0x0000003c2f3d7223 */ /* 0x040fe2000001083d */
        /* <DEDUP_REMOVED lines=10> */
[----:B------:R-:W-:Y:S01]  /*5e00*/  IMAD.U32 R57, R52, 0x10000, RZ ;  /* 0x0001000034397824 */ /* 0x000fe200078e00ff */
[----:B------:R-:W-:Y:S01]  /*5e10*/  F2FP.BF16.F32.PACK_AB R15, R15, R54 ;  /* 0x000000360f0f723e */ /* 0x000fe200000010ff */
[----:B------:R-:W-:Y:S01]  /*5e20*/  FMUL.FTZ R58, R60, R47 ;  /* 0x0000002f3c3a7220 */ /* 0x000fe20000410000 */
[----:B------:R-:W-:-:S02]  /*5e30*/  IMAD.U32 R44, R14, 0x10000, RZ ;  /* 0x000100000e2c7824 */ /* 0x000fc400078e00ff */
[-C--:B------:R-:W-:Y:S01]  /*5e40*/  FMUL.FTZ R60, R60, R57.reuse ;  /* 0x000000393c3c7220 */ /* 0x080fe20000410000 */
[----:B------:R-:W-:Y:S01]  /*5e50*/  LOP3.LUT R14, R14, 0xffff0000, RZ, 0xc0, !PT ;  /* 0xffff00000e0e7812 */ /* 0x000fe200078ec0ff */
[----:B------:R-:W-:Y:S02]  /*5e60*/  IMAD.MOV.U32 R13, RZ, RZ, R42 ;  /* 0x000000ffff0d7224 */ /* 0x000fe400078e002a */
[C---:B------:R-:W-:Y:S01]  /*5e70*/  FFMA.FTZ R58, R44.reuse, R57, -R58 ;  /* 0x000000392c3a7223 */ /* 0x040fe2000001083a */
[----:B------:R-:W-:Y:S01]  /*5e80*/  FFMA.FTZ R60, R44, R47, R60 ;  /* 0x0000002f2c3c7223 */ /* 0x000fe2000001003c */
[----:B------:R-:W-:Y:S01]  /*5e90*/  LOP3.LUT R47, R52, 0xffff0000, RZ, 0xc0, !PT ;  /* 0xffff0000342f7812 */ /* 0x000fe200078ec0ff */
[----:B------:R-:W-:Y:S01]  /*5ea0*/  FMUL.FTZ R57, R46, R43 ;  /* 0x0000002b2e397220 */ /* 0x000fe20000410000 */
[----:B------:R-:W-:Y:S02]  /*5eb0*/  F2FP.BF16.F32.PACK_AB R12, R12, R61 ;  /* 0x0000003d0c0c723e */ /* 0x000fe400000010ff */
[----:B------:R-:W-:Y:S01]  /*5ec0*/  F2FP.BF16.F32.PACK_AB R44, R40, R59 ;  /* 0x0000003b282c723e */ /* 0x000fe200000010ff */
[-C--:B------:R-:W-:Y:S01]  /*5ed0*/  FMUL.FTZ R46, R46, R47.reuse ;  /* 0x0000002f2e2e7220 */ /* 0x080fe20000410000 */
[----:B------:R-:W-:-:S03]  /*5ee0*/  FFMA.FTZ R47, R14, R47, -R57 ;  /* 0x0000002f0e2f7223 */ /* 0x000fc60000010839 */
[----:B------:R-:W-:Y:S02]  /*5ef0*/  FFMA.FTZ R43, R14, R43, R46 ;  /* 0x0000002b0e2b7223 */ /* 0x000fe4000001002e */
[----:B------:R-:W-:Y:S01]  /*5f00*/  F2FP.BF16.F32.PACK_AB R14, R47, R58 ;  /* 0x0000003a2f0e723e */ /* 0x000fe200000010ff */
[----:B------:R-:W-:Y:S02]  /*5f10*/  IMAD.MOV.U32 R47, RZ, RZ, R41 ;  /* 0x000000ffff2f7224 */ /* 0x000fe400078e0029 */
[----:B------:R-:W-:-:S07]  /*5f20*/  F2FP.BF16.F32.PACK_AB R46, R43, R60 ;  /* 0x0000003c2b2e723e */ /* 0x000fce00000010ff */
.L_x_2358:
[----:B------:R-:W-:Y:S05]  /*5f30*/  BSYNC B2 ;  /* 0x0000000000027941 */ /* 0x000fea0003800000 */
.L_x_2357:
[----:B---3--:R-:W-:-:S04]  /*5f40*/  LEA R40, P3, R21, R88, 0x1 ;  /* 0x0000005815287211 */ /* 0x008fc800078608ff */
[----:B--2---:R-:W-:Y:S02]  /*5f50*/  LEA.HI.X R41, R21, R89, R92, 0x1, P3 ;  /* 0x0000005915297211 */ /* 0x004fe400018f0c5c */
[----:B------:R-:W-:-:S03]  /*5f60*/  ISETP.GE.AND P3, PT, R56, R11, PT ;  /* 0x0000000b3800720c */ /* 0x000fc60003f66270 */
[----:B----4-:R2:W-:Y:S10]  /*5f70*/  ST.E.128 desc[UR38][R40.64], R12 ;  /* 0x0000000c28007985 */ /* 0x0105f4000c101d26 */
[----:B------:R-:W-:-:S05]  /*5f80*/  @!P3 IMAD.WIDE R42, R56, 0x2, R88 ;  /* 0x00000002382ab825 */ /* 0x000fca00078e0258 */
[----:B0-----:R2:W-:Y:S02]  /*5f90*/  @!P3 ST.E.128 desc[UR38][R42.64], R44 ;  /* 0x0000002c2a00b985 */ /* 0x0015e4000c101d26 */
.L_x_2356:
[----:B------:R-:W-:Y:S05]  /*5fa0*/  BSYNC B1 ;  /* 0x0000000000017941 */ /* 0x000fea0003800000 */
.L_x_2355:
[----:B------:R-:W-:-:S13]  /*5fb0*/  ISETP.NE.AND P3, PT, R32, RZ, PT ;  /* 0x000000ff2000720c */ /* 0x000fda0003f65270 */
[----:B------:R-:W-:Y:S05]  /*5fc0*/  @!P3 BRA `(.L_x_2322) ;  /* 0x0000000c0034b947 */ /* 0x000fea0003800000 */
[----:B--2---:R-:W2:Y:S01]  /*5fd0*/  LDL R14, [R1+0xc] ;  /* 0x00000c00010e7983 */ /* 0x004ea20000100800 */
[----:B------:R-:W-:Y:S01]  /*5fe0*/  LOP3.LUT P4, RZ, R23, 0x2, RZ, 0xc0, !PT ;  /* 0x0000000217ff7812 */ /* 0x000fe2000788c0ff */
[----:B------:R-:W-:Y:S01]  /*5ff0*/  BSSY B1, `(.L_x_2359) ;  /* 0x0000076000017945 */ /* 0x000fe20003800000 */
[----:B------:R-:W-:Y:S02]  /*6000*/  SHF.R.U32.HI R15, RZ, 0x3, R157 ;  /* 0x00000003ff0f7819 */ /* 0x000fe4000001169d */
[----:B------:R-:W-:Y:S02]  /*6010*/  SEL R103, R99, R103, !P4 ;  /* 0x0000006763677207 */ /* 0x000fe40006000000 */
[C---:B---3--:R-:W-:Y:S02]  /*6020*/  LEA R44, P3, R28.reuse, R88, 0x1 ;  /* 0x000000581c2c7211 */ /* 0x048fe400078608ff */
[----:B----4-:R-:W-:Y:S02]  /*6030*/  SHF.R.S32.HI R12, RZ, 0x1f, R103 ;  /* 0x0000001fff0c7819 */ /* 0x010fe40000011467 */
[----:B------:R-:W-:-:S02]  /*6040*/  LEA.HI.X R45, R28, R89, R91, 0x1, P3 ;  /* 0x000000591c2d7211 */ /* 0x000fc400018f0c5b */
[----:B------:R-:W-:Y:S02]  /*6050*/  LEA.HI R12, R12, R103, RZ, 0x4 ;  /* 0x000000670c0c7211 */ /* 0x000fe400078f20ff */
[----:B------:R-:W-:Y:S02]  /*6060*/  ISETP.GE.AND P3, PT, R3, R98, PT ;  /* 0x000000620300720c */ /* 0x000fe40003f66270 */
        /* <DEDUP_REMOVED lines=9> */
[----:B--2---:R-:W-:Y:S01]  /*6100*/  IADD3 R15, R12, R13, R14 ;  /* 0x0000000d0c0f7210 */ /* 0x004fe20007ffe00e */
[----:B------:R-:W-:-:S04]  /*6110*/  IMAD R13, R18, 0x3000, R94 ;  /* 0x00003000120d7824 */ /* 0x000fc800078e025e */
[----:B------:R-:W-:Y:S02]  /*6120*/  IMAD R15, R18, 0x3000, R15 ;  /* 0x00003000120f7824 */ /* 0x000fe400078e020f */
[--C-:B------:R-:W-:Y:S02]  /*6130*/  IMAD R13, R13, 0x2, R2.reuse ;  /* 0x000000020d0d7824 */ /* 0x100fe400078e0202 */
[----:B------:R-:W-:-:S04]  /*6140*/  IMAD R40, R15, 0x2, R2 ;  /* 0x000000020f287824 */ /* 0x000fc800078e0202 */
[----:B------:R-:W2:Y:S04]  /*6150*/  LDS.128 R12, [R13+0x15400] ;  /* 0x015400000d0c7984 */ /* 0x000ea80000000c00 */
[----:B------:R-:W3:Y:S01]  /*6160*/  LDS.128 R40, [R40+0x15400] ;  /* 0x0154000028287984 */ /* 0x000ee20000000c00 */
[----:B------:R-:W-:Y:S05]  /*6170*/  @P3 BRA `(.L_x_2360) ;  /* 0x0000000400743947 */ /* 0x000fea0003800000 */
[--C-:B------:R-:W-:Y:S01]  /*6180*/  SHF.R.U64 R36, R36, 0x10, R37.reuse ;  /* 0x0000001024247819 */ /* 0x100fe20000001225 */
[----:B---3--:R-:W-:Y:S01]  /*6190*/  IMAD.U32 R53, R41, 0x10000, RZ ;  /* 0x0001000029357824 */ /* 0x008fe200078e00ff */
[----:B------:R-:W-:Y:S01]  /*61a0*/  SHF.R.U32.HI R52, RZ, 0x10, R37 ;  /* 0x00000010ff347819 */ /* 0x000fe20000011625 */
[----:B------:R-:W-:Y:S01]  /*61b0*/  IMAD.U32 R58, R43, 0x10000, RZ ;  /* 0x000100002b3a7824 */ /* 0x000fe200078e00ff */
[----:B------:R-:W-:Y:S01]  /*61c0*/  SHF.R.U64 R37, R38, 0x10, R39 ;  /* 0x0000001026257819 */ /* 0x000fe20000001227 */
[----:B--2---:R-:W-:Y:S01]  /*61d0*/  IMAD.U32 R56, R15, 0x10000, RZ ;  /* 0x000100000f387824 */ /* 0x004fe200078e00ff */
[--C-:B------:R-:W-:Y:S01]  /*61e0*/  SHF.R.U64 R38, R48, 0x10, R49.reuse ;  /* 0x0000001030267819 */ /* 0x100fe20000001231 */
[----:B------:R-:W-:Y:S01]  /*61f0*/  IMAD.U32 R55, R14, 0x10000, RZ ;  /* 0x000100000e377824 */ /* 0x000fe200078e00ff */
[----:B------:R-:W-:Y:S01]  /*6200*/  SHF.R.U32.HI R48, RZ, 0x10, R49 ;  /* 0x00000010ff307819 */ /* 0x000fe20000011631 */
[----:B------:R-:W-:Y:S01]  /*6210*/  IMAD.U32 R49, R12, 0x10000, RZ ;  /* 0x000100000c317824 */ /* 0x000fe200078e00ff */
[----:B------:R-:W-:-:S02]  /*6220*/  PRMT R52, R111, 0x5432, R52 ;  /* 0x000054326f347816 */ /* 0x000fc40000000034 */
[C---:B------:R-:W-:Y:S02]  /*6230*/  PRMT R48, R113.reuse, 0x5432, R48 ;  /* 0x0000543271307816 */ /* 0x040fe40000000030 */
[----:B------:R-:W-:Y:S01]  /*6240*/  PRMT R113, R113, 0x5410, R38 ;  /* 0x0000541071717816 */ /* 0x000fe20000000026 */
[----:B------:R-:W-:Y:S01]  /*6250*/  IMAD.U32 R38, R52, 0x10000, RZ ;  /* 0x0001000034267824 */ /* 0x000fe200078e00ff */
[--C-:B------:R-:W-:Y:S01]  /*6260*/  SHF.R.U64 R47, R50, 0x10, R51.reuse ;  /* 0x00000010322f7819 */ /* 0x100fe20000001233 */
[----:B------:R-:W-:Y:S01]  /*6270*/  IMAD.U32 R59, R48, 0x10000, RZ ;  /* 0x00010000303b7824 */ /* 0x000fe200078e00ff */
[----:B------:R-:W-:Y:S01]  /*6280*/  SHF.R.U32.HI R51, RZ, 0x10, R51 ;  /* 0x00000010ff337819 */ /* 0x000fe20000011633 */
[----:B------:R-:W-:Y:S01]  /*6290*/  IMAD.U32 R50, R13, 0x10000, RZ ;  /* 0x000100000d327824 */ /* 0x000fe200078e00ff */
[----:B------:R-:W-:Y:S01]  /*62a0*/  SHF.R.U32.HI R39, RZ, 0x10, R39 ;  /* 0x00000010ff277819 */ /* 0x000fe20000011627 */
[CC--:B-1----:R-:W-:Y:S01]  /*62b0*/  FMUL.FTZ R61, R53.reuse, R59.reuse ;  /* 0x0000003b353d7220 */ /* 0x0c2fe20000410000 */
[-C--:B------:R-:W-:Y:S01]  /*62c0*/  FMUL.FTZ R60, R53, R38.reuse ;  /* 0x00000026353c7220 */ /* 0x080fe20000410000 */
[----:B------:R-:W-:Y:S01]  /*62d0*/  LOP3.LUT R54, R41, 0xffff0000, RZ, 0xc0, !PT ;  /* 0xffff000029367812 */ /* 0x000fe200078ec0ff */
[----:B------:R-:W-:Y:S01]  /*62e0*/  IMAD.U32 R41, R40, 0x10000, RZ ;  /* 0x0001000028297824 */ /* 0x000fe200078e00ff */
[----:B------:R-:W-:Y:S01]  /*62f0*/  LOP3.LUT R48, R48, 0xffff0000, RZ, 0xc0, !PT ;  /* 0xffff000030307812 */ /* 0x000fe200078ec0ff */
[----:B------:R-:W-:Y:S01]  /*6300*/  FFMA.FTZ R38, R50, R38, -R61 ;  /* 0x0000002632267223 */ /* 0x000fe2000001083d */
[----:B------:R-:W-:Y:S01]  /*6310*/  PRMT R53, R112, 0x5432, R51 ;  /* 0x0000543270357816 */ /* 0x000fe20000000033 */
[----:B------:R-:W-:Y:S01]  /*6320*/  FFMA.FTZ R50, R50, R59, R60 ;  /* 0x0000003b32327223 */ /* 0x000fe2000001003c */
[----:B------:R-:W-:Y:S01]  /*6330*/  PRMT R39, R110, 0x5432, R39 ;  /* 0x000054326e277816 */ /* 0x000fe20000000027 */
[----:B------:R-:W-:Y:S01]  /*6340*/  FMUL.FTZ R60, R54, R48 ;  /* 0x00000030363c7220 */ /* 0x000fe20000410000 */
[----:B------:R-:W-:Y:S01]  /*6350*/  LOP3.LUT R52, R52, 0xffff0000, RZ, 0xc0, !PT ;  /* 0xffff000034347812 */ /* 0x000fe200078ec0ff */
[----:B------:R-:W-:Y:S01]  /*6360*/  IMAD.U32 R59, R53, 0x10000, RZ ;  /* 0x00010000353b7824 */ /* 0x000fe200078e00ff */
[----:B------:R-:W-:Y:S01]  /*6370*/  LOP3.LUT R13, R13, 0xffff0000, RZ, 0xc0, !PT ;  /* 0xffff00000d0d7812 */ /* 0x000fe200078ec0ff */
[----:B------:R-:W-:Y:S01]  /*6380*/  IMAD.U32 R51, R39, 0x10000, RZ ;  /* 0x0001000027337824 */ /* 0x000fe200078e00ff */
[----:B------:R-:W-:Y:S01]  /*6390*/  PRMT R112, R112, 0x5410, R47 ;  /* 0x0000541070707816 */ /* 0x000fe2000000002f */
[-C--:B------:R-:W-:Y:S01]  /*63a0*/  FMUL.FTZ R54, R54, R52.reuse ;  /* 0x0000003436367220 */ /* 0x080fe20000410000 */
[C---:B------:R-:W-:Y:S01]  /*63b0*/  FMUL.FTZ R61, R58.reuse, R59 ;  /* 0x0000003b3a3d7220 */ /* 0x040fe20000410000 */
[----:B------:R-:W-:Y:S01]  /*63c0*/  FFMA.FTZ R47, R13, R52, -R60 ;  /* 0x000000340d2f7223 */ /* 0x000fe2000001083c */
[-C--:B------:R-:W-:Y:S01]  /*63d0*/  FMUL.FTZ R60, R58, R51.reuse ;  /* 0x000000333a3c7220 */ /* 0x080fe20000410000 */
[----:B------:R-:W-:Y:S01]  /*63e0*/  PRMT R36, R111, 0x5410, R36 ;  /* 0x000054106f247816 */ /* 0x000fe20000000024 */
[----:B------:R-:W-:Y:S01]  /*63f0*/  FFMA.FTZ R13, R13, R48, R54 ;  /* 0x000000300d0d7223 */ /* 0x000fe20000010036 */
[----:B------:R-:W-:Y:S01]  /*6400*/  LOP3.LUT R43, R43, 0xffff0000, RZ, 0xc0, !PT ;  /* 0xffff00002b2b7812 */ /* 0x000fe200078ec0ff */
[C---:B------:R-:W-:Y:S01]  /*6410*/  FFMA.FTZ R48, R56.reuse, R51, -R61 ;  /* 0x0000003338307223 */ /* 0x040fe2000001083d */
[----:B------:R-:W-:Y:S01]  /*6420*/  LOP3.LUT R52, R53, 0xffff0000, RZ, 0xc0, !PT ;  /* 0xffff000035347812 */ /* 0x000fe200078ec0ff */
[----:B------:R-:W-:Y:S01]  /*6430*/  FFMA.FTZ R56, R56, R59, R60 ;  /* 0x0000003b38387223 */ /* 0x000fe2000001003c */
[----:B------:R-:W-:Y:S01]  /*6440*/  LOP3.LUT R58, R39, 0xffff0000, RZ, 0xc0, !PT ;  /* 0xffff0000273a7812 */ /* 0x000fe200078ec0ff */
[----:B------:R-:W-:Y:S01]  /*6450*/  IMAD.U32 R60, R113, 0x10000, RZ ;  /* 0x00010000713c7824 */ /* 0x000fe200078e00ff */
[----:B------:R-:W-:Y:S01]  /*6460*/  LOP3.LUT R40, R40, 0xffff0000, RZ, 0xc0, !PT ;  /* 0xffff000028287812 */ /* 0x000fe200078ec0ff */
[----:B------:R-:W-:-:S02]  /*6470*/  IMAD.U32 R54, R36, 0x10000, RZ ;  /* 0x0001000024367824 */ /* 0x000fc400078e00ff */
[C---:B------:R-:W-:Y:S01]  /*6480*/  FMUL.FTZ R62, R43.reuse, R52 ;  /* 0x000000342b3e7220 */ /* 0x040fe20000410000 */
[----:B------:R-:W-:Y:S01]  /*6490*/  FMUL.FTZ R98, R43, R58 ;  /* 0x0000003a2b627220 */ /* 0x000fe20000410000 */
[----:B------:R-:W-:Y:S01]  /*64a0*/  LOP3.LUT R43, R36, 0xffff0000, RZ, 0xc0, !PT ;  /* 0xffff0000242b7812 */ /* 0x000fe200078ec0ff */
[C---:B------:R-:W-:Y:S01]  /*64b0*/  FMUL.FTZ R36, R41.reuse, R60 ;  /* 0x0000003c29247220 */ /* 0x040fe20000410000 */
[-C--:B------:R-:W-:Y:S01]  /*64c0*/  FMUL.FTZ R41, R41, R54.reuse ;  /* 0x0000003629297220 */ /* 0x080fe20000410000 */
[----:B------:R-:W-:Y:S02]  /*64d0*/  LOP3.LUT R113, R113, 0xffff0000, RZ, 0xc0, !PT ;  /* 0xffff000071717812 */ /* 0x000fe400078ec0ff */
[----:B------:R-:W-:Y:S01]  /*64e0*/  PRMT R37, R110, 0x5410, R37 ;  /* 0x000054106e257816 */ /* 0x000fe20000000025 */
[----:B------:R-:W-:Y:S01]  /*64f0*/  FFMA.FTZ R36, R49, R54, -R36 ;  /* 0x0000003631247223 */ /* 0x000fe20000010824 */
[----:B------:R-:W-:Y:S01]  /*6500*/  LOP3.LUT R15, R15, 0xffff0000, RZ, 0xc0, !PT ;  /* 0xffff00000f0f7812 */ /* 0x000fe200078ec0ff */
[----:B------:R-:W-:Y:S01]  /*6510*/  FFMA.FTZ R49, R49, R60, R41 ;  /* 0x0000003c31317223 */ /* 0x000fe20000010029 */
[----:B------:R-:W-:Y:S01]  /*6520*/  LOP3.LUT R57, R14, 0xffff0000, RZ, 0xc0, !PT ;  /* 0xffff00000e397812 */ /* 0x000fe200078ec0ff */
[C---:B------:R-:W-:Y:S01]  /*6530*/  IMAD.U32 R14, R42.reuse, 0x10000, RZ ;  /* 0x000100002a0e7824 */ /* 0x040fe200078e00ff */
[----:B------:R-:W-:Y:S01]  /*6540*/  LOP3.LUT R42, R42, 0xffff0000, RZ, 0xc0, !PT ;  /* 0xffff00002a2a7812 */ /* 0x000fe200078ec0ff */
[C---:B------:R-:W-:Y:S01]  /*6550*/  IMAD.U32 R41, R112.reuse, 0x10000, RZ ;  /* 0x0001000070297824 */ /* 0x040fe200078e00ff */
[----:B------:R-:W-:Y:S01]  /*6560*/  LOP3.LUT R112, R112, 0xffff0000, RZ, 0xc0, !PT ;  /* 0xffff000070707812 */ /* 0x000fe200078ec0ff */
[C---:B------:R-:W-:Y:S01]  /*6570*/  FMUL.FTZ R51, R40.reuse, R113 ;  /* 0x0000007128337220 */ /* 0x040fe20000410000 */
[----:B------:R-:W-:Y:S01]  /*6580*/  FMUL.FTZ R53, R40, R43 ;  /* 0x0000002b28357220 */ /* 0x000fe20000410000 */
[----:B------:R-:W-:Y:S01]  /*6590*/  LOP3.LUT R12, R12, 0xffff0000, RZ, 0xc0, !PT ;  /* 0xffff00000c0c7812 */ /* 0x000fe200078ec0ff */
[----:B------:R-:W-:-:S02]  /*65a0*/  IMAD.U32 R40, R37, 0x10000, RZ ;  /* 0x0001000025287824 */ /* 0x000fc400078e00ff */
[----:B------:R-:W-:Y:S01]  /*65b0*/  FFMA.FTZ R39, R15, R58, -R62 ;  /* 0x0000003a0f277223 */ /* 0x000fe2000001083e */
[----:B------:R-:W-:Y:S01]  /*65c0*/  LOP3.LUT R37, R37, 0xffff0000, RZ, 0xc0, !PT ;  /* 0xffff000025257812 */ /* 0x000fe200078ec0ff */
[----:B------:R-:W-:Y:S01]  /*65d0*/  FFMA.FTZ R15, R15, R52, R98 ;  /* 0x000000340f0f7223 */ /* 0x000fe20000010062 */
[----:B------:R-:W-:Y:S01]  /*65e0*/  FMUL.FTZ R52, R14, R41 ;  /* 0x000000290e347220 */ /* 0x000fe20000410000 */
[----:B------:R-:W-:Y:S01]  /*65f0*/  FMUL.FTZ R54, R42, R112 ;  /* 0x000000702a367220 */ /* 0x000fe20000410000 */
[----:B------:R-:W-:Y:S01]  /*6600*/  FFMA.FTZ R51, R12, R43, -R51 ;  /* 0x0000002b0c337223 */ /* 0x000fe20000010833 */
[-C--:B------:R-:W-:Y:S01]  /*6610*/  FMUL.FTZ R43, R42, R37.reuse ;  /* 0x000000252a2b7220 */ /* 0x080fe20000410000 */
[-C--:B------:R-:W-:Y:S01]  /*6620*/  FMUL.FTZ R14, R14, R40.reuse ;  /* 0x000000280e0e7220 */ /* 0x080fe20000410000 */
[----:B------:R-:W-:Y:S01]  /*6630*/  FFMA.FTZ R52, R55, R40, -R52 ;  /* 0x0000002837347223 */ /* 0x000fe20000010834 */
[----:B------:R-:W-:Y:S01]  /*6640*/  FFMA.FTZ R37, R57, R37, -R54 ;  /* 0x0000002539257223 */ /* 0x000fe20000010836 */
[----:B------:R-:W-:Y:S01]  /*6650*/  FFMA.FTZ R12, R12, R113, R53 ;  /* 0x000000710c0c7223 */ /* 0x000fe20000010035 */
[----:B------:R-:W-:Y:S01]  /*6660*/  FFMA.FTZ R14, R55, R41, R14 ;  /* 0x00000029370e7223 */ /* 0x000fe2000001000e */
[----:B------:R-:W-:Y:S01]  /*6670*/  FFMA.FTZ R43, R57, R112, R43 ;  /* 0x00000070392b7223 */ /* 0x000fe2000001002b */
[----:B------:R-:W-:-:S02]  /*6680*/  F2FP.BF16.F32.PACK_AB R38, R47, R38 ;  /* 0x000000262f26723e */ /* 0x000fc400000010ff */
[----:B------:R-:W-:Y:S02]  /*6690*/  F2FP.BF16.F32.PACK_AB R39, R39, R48 ;  /* 0x000000302727723e */ /* 0x000fe400000010ff */
[----:B------:R-:W-:Y:S02]  /*66a0*/  F2FP.BF16.F32.PACK_AB R56, R15, R56 ;  /* 0x000000380f38723e */ /* 0x000fe400000010ff */
        /* <DEDUP_REMOVED lines=9> */
[----:B------:R-:W-:-:S07]  /*6740*/  IMAD.MOV.U32 R43, RZ, RZ, R56 ;  /* 0x000000ffff2b7224 */ /* 0x000fce00078e0038 */
.L_x_2360:
[----:B------:R-:W-:Y:S05]  /*6750*/  BSYNC B1 ;  /* 0x0000000000017941 */ /* 0x000fea0003800000 */
.L_x_2359:
[----:B--2---:R2:W-:Y:S01]  /*6760*/  ST.E.128 desc[UR38][R44.64], R12 ;  /* 0x0000000c2c007985 */ /* 0x0045e2000c101d26 */
[----:B------:R-:W-:-:S13]  /*6770*/  ISETP.GE.AND P3, PT, R46, R11, PT ;  /* 0x0000000b2e00720c */ /* 0x000fda0003f66270 */
[----:B------:R-:W-:Y:S05]  /*6780*/  @P3 BRA `(.L_x_2322) ;  /* 0x0000000400443947 */ /* 0x000fea0003800000 */
[----:B------:R-:W-:-:S05]  /*6790*/  IMAD.WIDE R88, R46, 0x2, R88 ;  /* 0x000000022e587825 */ /* 0x000fca00078e0258 */
[----:B---3--:R3:W-:Y:S01]  /*67a0*/  ST.E.128 desc[UR38][R88.64], R40 ;  /* 0x0000002858007985 */ /* 0x0087e2000c101d26 */
[----:B------:R-:W-:Y:S05]  /*67b0*/  BRA `(.L_x_2322) ;  /* 0x0000000400387947 */ /* 0x000fea0003800000 */
.L_x_2314:
[----:B------:R-:W-:-:S06]  /*67c0*/  UISETP.NE.AND UP0, UPT, UR41, 0x3, UPT ;  /* 0x000000032900788c */ /* 0x000fcc000bf05270 */
[----:B------:R-:W-:-:S13]  /*67d0*/  PLOP3.LUT P2, PT, PT, PT, UP0, 0x80, 0x0 ;  /* 0x000000000000781c */ /* 0x000fda0003f4f008 */
[----:B------:R-:W-:Y:S05]  /*67e0*/  @!P2 BRA `(.L_x_2361) ;  /* 0x000000000004a947 */ /* 0x000fea0003800000 */
[----:B------:R-:W-:Y:S01]  /*67f0*/  BPT.TRAP 0x1 ;  /* 0x000000040000795c */ /* 0x000fe20000300000 */
.L_x_2361:
[----:B------:R-:W-:Y:S01]  /*6800*/  IMAD R35, R18, 0x8, R2 ;  /* 0x0000000812237824 */ /* 0x000fe200078e0202 */
[----:B------:R-:W-:Y:S01]  /*6810*/  SHF.L.U32 R85, R140, 0x1f, RZ ;  /* 0x0000001f8c557819 */ /* 0x000fe200000006ff */
[----:B------:R-:W-:Y:S01]  /*6820*/  BSSY B1, `(.L_x_2362) ;  /* 0x0000004000017945 */ /* 0x000fe20003800000 */
[----:B------:R-:W-:Y:S02]  /*6830*/  SHF.R.S32.HI R82, RZ, 0x1f, R81 ;  /* 0x0000001fff527819 */ /* 0x000fe40000011451 */
[----:B------:R-:W0:Y:S02]  /*6840*/  SYNCS.PHASECHK.TRANS64.TRYWAIT P3, [R35+URZ+0x2d890], R85 ;  /* 0x02d89055230075a7 */ /* 0x000e24000806017f */
[----:B0-----:R-:W-:Y:S05]  /*6850*/  @!P3 BRA `(.L_x_2363) ;  /* 0x000001640088b947 */ /* 0x001fea0003800000 */
.L_x_2592:
[----:B------:R-:W-:Y:S05]  /*6860*/  BSYNC B1 ;  /* 0x0000000000017941 */ /* 0x000fea0003800000 */
.L_x_2362:
        /* <DEDUP_REMOVED lines=26> */
.L_x_2596:
[----:B------:R-:W-:Y:S05]  /*6a10*/  @!P3 BRA `(.L_x_2322) ;  /* 0x0000000000a0b947 */ /* 0x000fea0003800000 */
[----:B-1----:R-:W4:Y:S01]  /*6a20*/  LDL R13, [R1+0x20] ;  /* 0x00002000010d7983 */ /* 0x002f220000100800 */
[----:B------:R-:W-:-:S03]  /*6a30*/  ULDC UR4, c[0x0][0x2f4] ;  /* 0x0000bd0000047ab9 */ /* 0x000fc60000000800 */
[----:B------:R-:W5:Y:S04]  /*6a40*/  LDL R12, [R1+0x1c] ;  /* 0x00001c00010c7983 */ /* 0x000f680000100800 */
[----:B------:R-:W5:Y:S04]  /*6a50*/  LDL R11, [R1+0x10] ;  /* 0x00001000010b7983 */ /* 0x000f680000100800 */
[----:B------:R-:W5:Y:S01]  /*6a60*/  LDL R45, [R1+0x14] ;  /* 0x00001400012d7983 */ /* 0x000f620000100800 */
[----:B------:R-:W-:Y:S02]  /*6a70*/  ISETP.GE.AND P5, PT, R16, UR4, PT ;  /* 0x0000000410007c0c */ /* 0x000fe4000bfa6270 */
        /* <DEDUP_REMOVED lines=34> */
.L_x_2322:
[----:B------:R-:W-:Y:S05]  /*6ca0*/  BSYNC B0 ;  /* 0x0000000000007941 */ /* 0x000fea0003800000 */
.L_x_2313:
        /* <DEDUP_REMOVED lines=16> */
.L_x_2366:
[----:B------:R-:W-:Y:S05]  /*6db0*/  BSYNC B0 ;  /* 0x0000000000007941 */ /* 0x000fea0003800000 */
.L_x_2365:
[----:B------:R-:W5:Y:S01]  /*6dc0*/  SYNCS.PHASECHK.TRANS64.TRYWAIT P2, [R35+URZ+0x2d8b0], R85 ;  /* 0x02d8b055230075a7 */ /* 0x000f62000804017f */
[----:B------:R-:W-:Y:S04]  /*6dd0*/  BSSY B0, `(.L_x_2367) ;  /* 0x0000002000007945 */ /* 0x000fe80003800000 */
[----:B-----5:R-:W-:Y:S05]  /*6de0*/  @!P2 BRA `(.L_x_2368) ;  /* 0x000001600080a947 */ /* 0x020fea0003800000 */
.L_x_2597:
[----:B------:R-:W-:Y:S05]  /*6df0*/  BSYNC B0 ;  /* 0x0000000000007941 */ /* 0x000fea0003800000 */
.L_x_2367:
[----:B------:R-:W-:Y:S01]  /*6e00*/  ULDC.64 UR4, c[0x0][0x328] ;  /* 0x0000ca0000047ab9 */ /* 0x000fe20000000a00 */
[----:B------:R-:W-:Y:S01]  /*6e10*/  BSSY B0, `(.L_x_2369) ;  /* 0x000003c000007945 */ /* 0x000fe20003800000 */
[----:B------:R-:W-:Y:S02]  /*6e20*/  IMAD R82, R82, UR4, RZ ;  /* 0x0000000452527c24 */ /* 0x000fe4000f8e02ff */
[----:B-1234-:R-:W-:-:S04]  /*6e30*/  IMAD.WIDE.U32 R12, R81, UR4, RZ ;  /* 0x00000004510c7c25 */ /* 0x01efc8000f8e00ff */
        /* <DEDUP_REMOVED lines=12> */
[----:B------:R-:W-:Y:S01]  /*6f00*/  IMAD.IADD R13, R13, 0x1, R11 ;  /* 0x000000010d0d7824 */ /* 0x000fe200078e020b */
[----:B------:R-:W-:-:S04]  /*6f10*/  LEA R11, P2, R12, UR4, 0x1 ;  /* 0x000000040c0b7c11 */ /* 0x000fc8000f8408ff */
[----:B------:R-:W-:Y:S01]  /*6f20*/  LEA.HI.X R12, R12, UR5, R13, 0x1, P2 ;  /* 0x000000050c0c7c11 */ /* 0x000fe200090f0c0d */
[----:B------:R0:W1:Y:S01]  /*6f30*/  SHFL.IDX PT, R40, R11, RZ, 0x1e1f ;  /* 0x001e1fff0b287589 */ /* 0x00006200000e0000 */
[----:B------:R-:W-:-:S03]  /*6f40*/  ISETP.GT.AND P2, PT, R84, R141, PT ;  /* 0x0000008d5400720c */ /* 0x000fc60003f44270 */
[----:B------:R0:W2:Y:S10]  /*6f50*/  SHFL.IDX PT, R41, R12, RZ, 0x1e1f ;  /* 0x001e1fff0c297589 */ /* 0x0000b400000e0000 */
[----:B0-----:R-:W-:Y:S05]  /*6f60*/  @!P2 BRA `(.L_x_2370) ;  /* 0x000000000098a947 */ /* 0x001fea0003800000 */
[----:B------:R-:W3:Y:S01]  /*6f70*/  LDL R15, [R1+0x20] ;  /* 0x00002000010f7983 */ /* 0x000ee20000100800 */
[----:B------:R-:W-:-:S03]  /*6f80*/  ULDC UR4, c[0x0][0x2f4] ;  /* 0x0000bd0000047ab9 */ /* 0x000fc60000000800 */
[----:B------:R-:W4:Y:S04]  /*6f90*/  LDL R14, [R1+0x1c] ;  /* 0x00001c00010e7983 */ /* 0x000f280000100800 */
[----:B------:R-:W5:Y:S04]  /*6fa0*/  LDL R46, [R1+0x10] ;  /* 0x00001000012e7983 */ /* 0x000f680000100800 */
[----:B------:R-:W5:Y:S01]  /*6fb0*/  LDL R45, [R1+0x14] ;  /* 0x00001400012d7983 */ /* 0x000f620000100800 */
[----:B------:R-:W-:Y:S02]  /*6fc0*/  ISETP.GE.AND P5, PT, R16, UR4, PT ;  /* 0x0000000410007c0c */ /* 0x000fe4000bfa6270 */
[----:B------:R-:W-:Y:S01]  /*6fd0*/  ISETP.GE.AND P4, PT, R136, UR4, PT ;  /* 0x0000000488007c0c */ /* 0x000fe2000bf86270 */
[----:B------:R-:W5:Y:S10]  /*6fe0*/  LDL R44, [R1+0x18] ;  /* 0x00001800012c7983 */ /* 0x000f740000100800 */
[----:B-1----:R-:W-:-:S04]  /*6ff0*/  @!P5 LEA R42, P2, R16, R40, 0x1 ;  /* 0x00000028102ad211 */ /* 0x002fc800078408ff */
[----:B--2---:R-:W-:Y:S02]  /*7000*/  @!P5 LEA.HI.X R43, R16, R41, R17, 0x1, P2 ;  /* 0x00000029102bd211 */ /* 0x004fe400010f0c11 */
[----:B------:R-:W-:-:S04]  /*7010*/  @!P4 LEA R38, P2, R136, R40, 0x1 ;  /* 0x000000288826c211 */ /* 0x000fc800078408ff */
[----:B---3--:R-:W-:Y:S02]  /*7020*/  @!P4 LEA.HI.X R39, R136, R41, R15, 0x1, P2 ;  /* 0x000000298827c211 */ /* 0x008fe400010f0c0f */
[----:B------:R-:W-:-:S13]  /*7030*/  ISETP.GE.AND P2, PT, R22, UR4, PT ;  /* 0x0000000416007c0c */ /* 0x000fda000bf46270 */
[----:B------:R-:W-:-:S04]  /*7040*/  @!P2 LEA R36, P6, R22, R40, 0x1 ;  /* 0x000000281624a211 */ /* 0x000fc800078c08ff */
[----:B----4-:R-:W-:Y:S02]  /*7050*/  @!P2 LEA.HI.X R37, R22, R41, R14, 0x1, P6 ;  /* 0x000000291625a211 */ /* 0x010fe400030f0c0e */
[----:B------:R-:W0:Y:S04]  /*7060*/  @!P5 LDS.128 R12, [R65] ;  /* 0x00000000410cd984 */ /* 0x000e280000000c00 */
[----:B0-----:R0:W-:Y:S01]  /*7070*/  @!P5 ST.E.128 desc[UR38][R42.64], R12 ;  /* 0x0000000c2a00d985 */ /* 0x0011e2000c101d26 */
[----:B------:R-:W-:-:S13]  /*7080*/  ISETP.GE.AND P5, PT, R0, UR4, PT ;  /* 0x0000000400007c0c */ /* 0x000fda000bfa6270 */
[----:B------:R-:W1:Y:S01]  /*7090*/  @!P5 LDS.128 R12, [R64] ;  /* 0x00000000400cd984 */ /* 0x000e620000000c00 */
[----:B-----5:R-:W-:-:S04]  /*70a0*/  @!P5 IMAD.SHL.U32 R11, R46, 0x8, RZ ;  /* 0x000000082e0bd824 */ /* 0x020fc800078e00ff */
        /* <DEDUP_REMOVED lines=18> */
.L_x_2370:
[----:B------:R-:W-:Y:S05]  /*71d0*/  BSYNC B0 ;  /* 0x0000000000007941 */ /* 0x000fea0003800000 */
.L_x_2369:
        /* <DEDUP_REMOVED lines=11> */
[----:B------:R-:W-:Y:S02]  /*7290*/  SEL R11, RZ, 0x1, P2 ;  /* 0x00000001ff0b7807 */ /* 0x000fe40001000000 */
[----:B------:R-:W-:Y:S02]  /*72a0*/  SEL R18, R18, RZ, P2 ;  /* 0x000000ff12127207 */ /* 0x000fe40001000000 */
[----:B------:R-:W-:Y:S01]  /*72b0*/  LOP3.LUT R140, R140, R11, RZ, 0x3c, !PT ;  /* 0x0000000b8c8c7212 */ /* 0x000fe200078e3cff */
[----:B------:R3:W-:Y:S01]  /*72c0*/  @!P3 SYNCS.ARRIVE.TRANS64.RED.A1T0 RZ, [R35+URZ], RZ ;  /* 0x000000ff23ffb9a7 */ /* 0x0007e2000810043f */
[----:B------:R-:W-:Y:S05]  /*72d0*/  @P1 BRA `(.L_x_2371) ;  /* 0xffffffb000f41947 */ /* 0x000fea000383ffff */
[----:B0-----:R-:W0:Y:S01]  /*72e0*/  S2R R12, SR_TID.X ;  /* 0x00000000000c7919 */ /* 0x001e220000002100 */
[----:B------:R-:W-:Y:S02]  /*72f0*/  PLOP3.LUT P0, PT, PT, PT, PT, 0x8, 0x0 ;  /* 0x000000000000781c */ /* 0x000fe40003f0e170 */
[----:B0-----:R-:W-:-:S04]  /*7300*/  SHF.R.U32.HI R12, RZ, 0x7, R12 ;  /* 0x00000007ff0c7819 */ /* 0x001fc8000001160c */
[----:B------:R-:W-:-:S13]  /*7310*/  ISETP.NE.AND P4, PT, R12, 0x1, PT ;  /* 0x000000010c00780c */ /* 0x000fda0003f85270 */
[----:B------:R-:W-:Y:S06]  /*7320*/  @!P4 BAR.ARV 0x9, 0x100 ;  /* 0x024400000000cb1d */ /* 0x000fec0000002000 */
.L_x_2308:
[----:B------:R-:W4:Y:S01]  /*7330*/  LDL R5, [R1+0x54] ;  /* 0x0000540001057983 */ /* 0x000f220000100800 */
[----:B------:R-:W0:Y:S01]  /*7340*/  LDC R0, c[0x0][0x448] ;  /* 0x00011200ff007b82 */ /* 0x000e220000000800 */
[----:B-1----:R-:W-:Y:S01]  /*7350*/  IMAD.MOV.U32 R40, RZ, RZ, RZ ;  /* 0x000000ffff287224 */ /* 0x002fe200078e00ff */
        /* <DEDUP_REMOVED lines=15> */
[----:B------:R-:W-:Y:S02]  /*7450*/  CS2R R106, SRZ ;  /* 0x00000000006a7805 */ /* 0x000fe4000001ff00 */
[----:B------:R-:W-:Y:S02]  /*7460*/  CS2R R104, SRZ ;  /* 0x0000000000687805 */ /* 0x000fe4000001ff00 */
[----:B------:R-:W-:Y:S01]  /*7470*/  CS2R R98, SRZ ;  /* 0x0000000000627805 */ /* 0x000fe2000001ff00 */
[----:B------:R-:W-:Y:S01]  /*7480*/  IMAD.MOV.U32 R96, RZ, RZ, RZ ;  /* 0x000000ffff607224 */ /* 0x000fe200078e00ff */
[----:B------:R-:W-:Y:S01]  /*7490*/  CS2R R6, SRZ ;  /* 0x0000000000067805 */ /* 0x000fe2000001ff00 */
[----:B------:R-:W-:Y:S01]  /*74a0*/  IMAD.MOV.U32 R30, RZ, RZ, RZ ;  /* 0x000000ffff1e7224 */ /* 0x000fe200078e00ff */
[----:B------:R-:W-:-:S02]  /*74b0*/  CS2R R90, SRZ ;  /* 0x00000000005a7805 */ /* 0x000fc4000001ff00 */
[----:B0-----:R-:W-:Y:S01]  /*74c0*/  ISETP.NE.AND P1, PT, R0, 0x1, PT ;  /* 0x000000010000780c */ /* 0x001fe20003f25270 */
[----:B------:R-:W-:-:S12]  /*74d0*/  IMAD.MOV.U32 R93, RZ, RZ, RZ ;  /* 0x000000ffff5d7224 */ /* 0x000fd800078e00ff */
[----:B------:R-:W0:Y:S08]  /*74e0*/  @P1 LDC R3, c[0x0][0x44c] ;  /* 0x00011300ff031b82 */ /* 0x000e300000000800 */
[----:B------:R-:W1:Y:S01]  /*74f0*/  @P1 LDC R4, c[0x0][0x450] ;  /* 0x00011400ff041b82 */ /* 0x000e620000000800 */
[----:B----4-:R-:W-:-:S04]  /*7500*/  VIADD R0, R5, 0xbf ;  /* 0x000000bf05007836 */ /* 0x010fc80000000000 */
[----:B0-----:R-:W-:-:S05]  /*7510*/  @P1 IMAD.HI.U32 R3, R0, R3, RZ ;  /* 0x0000000300031227 */ /* 0x001fca00078e00ff */
[----:B-1----:R-:W-:Y:S02]  /*7520*/  @P1 SHF.R.U32.HI R0, RZ, R4, R3 ;  /* 0x00000004ff001219 */ /* 0x002fe40000011603 */
[----:B------:R-:W-:-:S03]  /*7530*/  PLOP3.LUT P1, PT, PT, PT, PT, 0x80, 0x0 ;  /* 0x000000000000781c */ /* 0x000fc60003f2f070 */
[----:B------:R-:W-:Y:S01]  /*7540*/  IMAD.IADD R0, R101, 0x1, R0 ;  /* 0x0000000165007824 */ /* 0x000fe200078e0200 */
[----:B---3--:R-:W-:-:S04]  /*7550*/  CS2R R100, SRZ ;  /* 0x0000000000647805 */ /* 0x008fc8000001ff00 */
[----:B------:R-:W-:-:S04]  /*7560*/  SHF.R.S32.HI R3, RZ, 0x1f, R0 ;  /* 0x0000001fff037819 */ /* 0x000fc80000011400 */
[----:B------:R-:W-:Y:S01]  /*7570*/  LEA.HI R3, R3, R0, RZ, 0x7 ;  /* 0x0000000003037211 */ /* 0x000fe200078f38ff */
[----:B------:R-:W-:-:S03]  /*7580*/  IMAD.MOV.U32 R0, RZ, RZ, RZ ;  /* 0x000000ffff007224 */ /* 0x000fc600078e00ff */
[----:B------:R-:W-:-:S04]  /*7590*/  SHF.R.S32.HI R3, RZ, 0x7, R3 ;  /* 0x00000007ff037819 */ /* 0x000fc80000011403 */
[----:B------:R-:W-:Y:S02]  /*75a0*/  VIMNMX R88, R102, R3, PT ;  /* 0x0000000366587248 */ /* 0x000fe40003fe0100 */
[----:B------:R-:W-:Y:S02]  /*75b0*/  CS2R R102, SRZ ;  /* 0x0000000000667805 */ /* 0x000fe4000001ff00 */
[----:B------:R-:W-:Y:S01]  /*75c0*/  ISETP.GE.AND P2, PT, R88, 0x1, PT ;  /* 0x000000015800780c */ /* 0x000fe20003f46270 */
[----:B------:R-:W-:-:S12]  /*75d0*/  @P0 BRA `(.L_x_2372) ;  /* 0x00000000000c0947 */ /* 0x000fd80003800000 */
[----:B------:R-:W0:Y:S01]  /*75e0*/  FENCE.VIEW.ASYNC.G ;  /* 0x00000000000073c6 */ /* 0x000e220000000100 */
[----:B------:R-:W-:Y:S05]  /*75f0*/  WARPSYNC.ALL ;  /* 0x0000000000007948 */ /* 0x000fea0003800000 */
[----:B0-----:R-:W-:Y:S06]  /*7600*/  BAR.ARV 0xc, 0x200 ;  /* 0x0308000000007b1d */ /* 0x001fec0000002000 */
.L_x_2372:
        /* <DEDUP_REMOVED lines=12> */
.L_x_2600:
[----:B------:R-:W1:Y:S01]  /*76d0*/  LDL R3, [R1+0x24] ;  /* 0x0000240001037983 */ /* 0x000e620000100800 */
[----:B------:R-:W-:Y:S01]  /*76e0*/  VIADD R4, R2, 0x21800 ;  /* 0x0002180002047836 */ /* 0x000fe20000000000 */
[----:B------:R-:W-:Y:S04]  /*76f0*/  BSSY B6, `(.L_x_2375) ;  /* 0x000001e000067945 */ /* 0x000fe80003800000 */
[----:B------:R-:W-:Y:S01]  /*7700*/  LOP3.LUT P0, RZ, R4, 0x3ff, RZ, 0xc0, !PT ;  /* 0x000003ff04ff7812 */ /* 0x000fe2000780c0ff */
[----:B-1----:R-:W-:-:S05]  /*7710*/  IMAD.HI R0, R3, 0x55555556, RZ ;  /* 0x5555555603007827 */ /* 0x002fca00078e02ff */
[----:B------:R-:W-:-:S05]  /*7720*/  LEA.HI R0, R0, R0, RZ, 0x1 ;  /* 0x0000000000007211 */ /* 0x000fca00078f08ff */
[----:B------:R-:W-:-:S04]  /*7730*/  IMAD R3, R0, -0x3, R3 ;  /* 0xfffffffd00037824 */ /* 0x000fc800078e0203 */
[C---:B------:R-:W-:Y:S02]  /*7740*/  IMAD R0, R3.reuse, 0x1000, R2 ;  /* 0x0000100003007824 */ /* 0x040fe400078e0202 */
[----:B------:R-:W-:Y:S02]  /*7750*/  IMAD R3, R3, 0x2000, R4 ;  /* 0x0000200003037824 */ /* 0x000fe400078e0204 */
[----:B------:R-:W-:-:S03]  /*7760*/  VIADD R0, R0, 0xc400 ;  /* 0x0000c40000007836 */ /* 0x000fc60000000000 */
[----:B------:R-:W-:Y:S02]  /*7770*/  SHF.R.U32.HI R3, RZ, 0x4, R3 ;  /* 0x00000004ff037819 */ /* 0x000fe40000011603 */
[----:B------:R-:W-:Y:S02]  /*7780*/  SHF.R.U32.HI R0, RZ, 0x4, R0 ;  /* 0x00000004ff007819 */ /* 0x000fe40000011600 */
[----:B------:R-:W-:Y:S02]  /*7790*/  LOP3.LUT R3, R3, 0x3fff, RZ, 0xc0, !PT ;  /* 0x00003fff03037812 */ /* 0x000fe400078ec0ff */
[----:B------:R-:W-:-:S03]  /*77a0*/  LOP3.LUT R142, R0, 0x3fff, RZ, 0xc0, !PT ;  /* 0x00003fff008e7812 */ /* 0x000fc600078ec0ff */
[----:B------:R1:W-:Y:S01]  /*77b0*/  STL [R1+0x2c], R3 ;  /* 0x00002c0301007387 */ /* 0x0003e20000100800 */
[----:B------:R-:W-:Y:S05]  /*77c0*/  @!P0 BRA `(.L_x_2376) ;  /* 0x0000000000408947 */ /* 0x000fea0003800000 */
        /* <DEDUP_REMOVED lines=15> */
[----:B-123-5:R-:W-:Y:S05]  /*78c0*/  CALL.ABS.NOINC R14 ;  /* 0x000000000e007343 */ /* 0x02efea0003c00000 */
.L_x_2376:
[----:B------:R-:W-:Y:S05]  /*78d0*/  BSYNC B6 ;  /* 0x0000000000067941 */ /* 0x000fea0003800000 */
.L_x_2375:
[----:B------:R-:W-:Y:S02]  /*78e0*/  ULDC UR4, c[0x0][0x3f4] ;  /* 0x0000fd0000047ab9 */ /* 0x000fe40000000800 */
[----:B------:R-:W-:-:S13]  /*78f0*/  ISETP.LT.AND P0, PT, RZ, UR4, PT ;  /* 0x00000004ff007c0c */ /* 0x000fda000bf01270 */
[----:B------:R-:W-:Y:S05]  /*7900*/  @P0 BRA `(.L_x_2377) ;  /* 0x0000000000400947 */ /* 0x000fea0003800000 */
[----:B------:R-:W-:-:S04]  /*7910*/  ULEA.HI UR4, UR37, UR37, URZ, 0x1 ;  /* 0x0000002525047291 */ /* 0x000fc8000f8f083f */
[----:B------:R-:W-:-:S04]  /*7920*/  ULOP3.LUT UR4, UR4, 0xfffffffe, URZ, 0xc0, !UPT ;  /* 0xfffffffe04047892 */ /* 0x000fc8000f8ec03f */
[----:B------:R-:W-:-:S06]  /*7930*/  UIADD3 UR4, UR37, -UR4, URZ ;  /* 0x8000000425047290 */ /* 0x000fcc000fffe03f */
[----:B-1----:R-:W-:-:S05]  /*7940*/  IMAD.U32 R3, RZ, RZ, UR4 ;  /* 0x00000004ff037e24 */ /* 0x002fca000f8e00ff */
[----:B------:R-:W-:-:S04]  /*7950*/  SHF.L.U32 R3, R3, 0x1f, RZ ;  /* 0x0000001f03037819 */ /* 0x000fc800000006ff */
[----:B------:R1:W3:Y:S03]  /*7960*/  SYNCS.PHASECHK.TRANS64.TRYWAIT P0, [R2+URZ+0x2d800], R3 ;  /* 0x02d80003020075a7 */ /* 0x0002e6000800017f */
[----:B---3--:R-:W-:Y:S05]  /*7970*/  @!P0 NANOSLEEP.SYNCS 0x989680 ;  /* 0x009896800000895d */ /* 0x008fea0003900000 */
[----:B------:R-:W3:Y:S01]  /*7980*/  @!P0 SYNCS.PHASECHK.TRANS64 P0, [R2+URZ+0x2d800], R3 ;  /* 0x02d80003020085a7 */ /* 0x000ee2000800007f */
[----:B------:R-:W-:Y:S04]  /*7990*/  BSSY B0, `(.L_x_2378) ;  /* 0x0000006000007945 */ /* 0x000fe80003800000 */
[----:B---3--:R-:W-:Y:S05]  /*79a0*/  @P0 BRA `(.L_x_2379) ;  /* 0x0000000000100947 */ /* 0x008fea0003800000 */
.L_x_2380:
[----:B---3--:R3:W4:Y:S02]  /*79b0*/  SYNCS.PHASECHK.TRANS64.TRYWAIT P0, [R2+URZ+0x2d800], R3 ;  /* 0x02d80003020075a7 */ /* 0x008724000800017f */
[----:B----4-:R-:W-:Y:S05]  /*79c0*/  @!P0 NANOSLEEP.SYNCS 0x989680 ;  /* 0x009896800000895d */ /* 0x010fea0003900000 */
[----:B------:R-:W4:Y:S02]  /*79d0*/  @!P0 SYNCS.PHASECHK.TRANS64 P0, [R2+URZ+0x2d800], R3 ;  /* 0x02d80003020085a7 */ /* 0x000f24000800007f */
[----:B----4-:R-:W-:Y:S05]  /*79e0*/  @!P0 BRA `(.L_x_2380) ;  /* 0xfffffffc00f08947 */ /* 0x010fea000383ffff */
.L_x_2379:
[----:B------:R-:W-:Y:S05]  /*79f0*/  BSYNC B0 ;  /* 0x0000000000007941 */ /* 0x000fea0003800000 */
.L_x_2378:
[----:B------:R-:W-:Y:S05]  /*7a00*/  BRA `(.L_x_2381) ;  /* 0x0000004000187947 */ /* 0x000fea0003800000 */
.L_x_2377:
[----:B------:R-:W-:Y:S01]  /*7a10*/  ULOP3.LUT UP0, URZ, UR42, 0x1bf, URZ, 0xc0, !UPT ;  /* 0x000001bf2a3f7892 */ /* 0x000fe2000f80c03f */
[----:B-----5:R-:W-:Y:S01]  /*7a20*/  SHF.R.S32.HI R0, RZ, 0x1f, R97 ;  /* 0x0000001fff007819 */ /* 0x020fe20000011461 */
[----:B------:R-:W-:Y:S01]  /*7a30*/  ULDC.64 UR4, c[0x0][0x3f8] ;  /* 0x0000fe0000047ab9 */ /* 0x000fe20000000a00 */
[----:B------:R-:W-:Y:S01]  /*7a40*/  ULDC.64 UR6, c[0x0][0x408] ;  /* 0x0001020000067ab9 */ /* 0x000fe20000000a00 */
[----:B------:R-:W-:Y:S02]  /*7a50*/  IMAD.WIDE.U32 R24, R97, UR4, RZ ;  /* 0x0000000461187c25 */ /* 0x000fe4000f8e00ff */
[----:B------:R-:W-:Y:S02]  /*7a60*/  PLOP3.LUT P0, PT, PT, PT, UP0, 0x80, 0x0 ;  /* 0x000000000000781c */ /* 0x000fe40003f0f008 */
[C---:B------:R-:W-:Y:S02]  /*7a70*/  IMAD R4, R0.reuse, UR4, RZ ;  /* 0x0000000400047c24 */ /* 0x040fe4000f8e02ff */
        /* <DEDUP_REMOVED lines=23> */
.L_x_2382:
[----:B------:R-:W3:Y:S01]  /*7bf0*/  LDL R20, [R1+0x54] ;  /* 0x0000540001147983 */ /* 0x000ee20000100800 */
[----:B------:R-:W-:Y:S01]  /*7c00*/  ULDC.U8 UR4, c[0x0][0x410] ;  /* 0x0001040000047ab9 */ /* 0x000fe20000000000 */
[----:B------:R-:W-:Y:S01]  /*7c10*/  BSSY B0, `(.L_x_2383) ;  /* 0x00003dd000007945 */ /* 0x000fe20003800000 */
[----:B------:R-:W-:Y:S01]  /*7c20*/  ISETP.NE.AND P0, PT, RZ, UR4, PT ;  /* 0x00000004ff007c0c */ /* 0x000fe2000bf05270 */
[----:B---3--:R-:W-:-:S12]  /*7c30*/  IMAD.IADD R10, R141, 0x1, R20 ;  /* 0x000000018d0a7824 */ /* 0x008fd800078e0214 */
        /* <DEDUP_REMOVED lines=9> */
[----:B-1----:R-:W1:Y:S08]  /*7cd0*/  @P0 LDC R3, c[0x0][0x44c] ;  /* 0x00011300ff030b82 */ /* 0x002e700000000800 */
[----:B------:R-:W3:Y:S01]  /*7ce0*/  @P0 LDC R5, c[0x0][0x450] ;  /* 0x00011400ff050b82 */ /* 0x000ee20000000800 */
[----:B-1----:R-:W-:-:S04]  /*7cf0*/  @P0 IMAD.HI.U32 R0, R10, R3, RZ ;  /* 0x000000030a000227 */ /* 0x002fc800078e00ff */
[----:B------:R-:W-:Y:S01]  /*7d00*/  IMAD.MOV.U32 R3, RZ, RZ, R10 ;  /* 0x000000ffff037224 */ /* 0x000fe200078e000a */
[----:B---3--:R-:W-:-:S04]  /*7d10*/  @P0 SHF.R.U32.HI R3, RZ, R5, R0 ;  /* 0x00000005ff030219 */ /* 0x008fc80000011600 */
        /* <DEDUP_REMOVED lines=17> */
[----:B------:R1:W3:Y:S04]  /*7e30*/  SHFL.IDX PT, R3, R13, RZ, 0x1e1f ;  /* 0x001e1fff0d037589 */ /* 0x0002e800000e0000 */
[----:B------:R-:W4:Y:S04]  /*7e40*/  SHFL.IDX PT, R0, R0, RZ, 0x1e1f ;  /* 0x001e1fff00007589 */ /* 0x000f2800000e0000 */
[----:B------:R-:W0:Y:S04]  /*7e50*/  SHFL.IDX PT, R5, R5, RZ, 0x1e1f ;  /* 0x001e1fff05057589 */ /* 0x000e2800000e0000 */
[----:B-1----:R-:W0:Y:S02]  /*7e60*/  SHFL.IDX PT, R4, R4, RZ, 0x1e1f ;  /* 0x001e1fff04047589 */ /* 0x002e2400000e0000 */
.L_x_2606:
[----:B------:R-:W5:Y:S01]  /*7e70*/  LDL R6, [R1+0x48] ;  /* 0x0000480001067983 */ /* 0x000f620000100800 */
        /* <DEDUP_REMOVED lines=10> */
[----:B0-----:R-:W-:Y:S01]  /*7f20*/  CS2R R14, SRZ ;  /* 0x00000000000e7805 */ /* 0x001fe2000001ff00 */
[----:B-----5:R-:W-:-:S05]  /*7f30*/  IMAD R50, R6, R50, RZ ;  /* 0x0000003206327224 */ /* 0x020fca00078e02ff */
[----:B------:R-:W-:Y:S01]  /*7f40*/  ISETP.GE.AND P0, PT, R10, R50, PT ;  /* 0x000000320a00720c */ /* 0x000fe20003f06270 */
[----:B------:R-:W-:Y:S01]  /*7f50*/  IMAD R50, R33, -0xc0, R50 ;  /* 0xffffff4021327824 */ /* 0x000fe200078e0232 */
[----:B------:R-:W-:Y:S02]  /*7f60*/  CS2R R32, SRZ ;  /* 0x0000000000207805 */ /* 0x000fe4000001ff00 */
[----:B------:R-:W-:-:S09]  /*7f70*/  CS2R R10, SRZ ;  /* 0x00000000000a7805 */ /* 0x000fd2000001ff00 */
[----:B------:R-:W-:Y:S05]  /*7f80*/  @P0 BRA `(.L_x_2387) ;  /* 0x0000000400300947 */ /* 0x000fea0003800000 */
[----:B------:R-:W3:Y:S01]  /*7f90*/  LDL R42, [R1+0x40] ;  /* 0x00004000012a7983 */ /* 0x000ee20000100800 */
[----:B------:R-:W-:-:S03]  /*7fa0*/  ULDC UR4, c[0x0][0x3f4] ;  /* 0x0000fd0000047ab9 */ /* 0x000fc60000000800 */
[----:B--2---:R-:W2:Y:S04]  /*7fb0*/  LDL R41, [R1+0x38] ;  /* 0x0000380001297983 */ /* 0x004ea80000100800 */
[----:B------:R-:W4:Y:S04]  /*7fc0*/  LDL R40, [R1+0x3c] ;  /* 0x00003c0001287983 */ /* 0x000f280000100800 */
[----:B------:R-:W4:Y:S04]  /*7fd0*/  LDL R39, [R1+0x34] ;  /* 0x0000340001277983 */ /* 0x000f280000100800 */
[----:B------:R-:W4:Y:S04]  /*7fe0*/  LDL.64 R52, [R1] ;  /* 0x0000000001347983 */ /* 0x000f280000100a00 */
        /* <DEDUP_REMOVED lines=8> */
[C---:B---3--:R-:W-:Y:S01]  /*8070*/  ISETP.GE.AND P3, PT, R42.reuse, UR4, PT ;  /* 0x000000042a007c0c */ /* 0x048fe2000bf66270 */
[C---:B------:R-:W-:Y:S01]  /*8080*/  IMAD.SHL.U32 R9, R42.reuse, 0x2, RZ ;  /* 0x000000022a097824 */ /* 0x040fe200078e00ff */
[----:B------:R-:W-:Y:S02]  /*8090*/  SHF.R.S32.HI R8, RZ, 0x1f, R42 ;  /* 0x0000001fff087819 */ /* 0x000fe4000001142a */
[C---:B--2---:R-:W-:Y:S01]  /*80a0*/  ISETP.GE.AND P2, PT, R41.reuse, UR4, PT ;  /* 0x0000000429007c0c */ /* 0x044fe2000bf46270 */
[----:B------:R-:W-:Y:S01]  /*80b0*/  IMAD.SHL.U32 R47, R41, 0x2, RZ ;  /* 0x00000002292f7824 */ /* 0x000fe200078e00ff */
[----:B------:R-:W-:Y:S02]  /*80c0*/  SHF.L.U64.HI R14, R42, 0x1, R8 ;  /* 0x000000012a0e7819 */ /* 0x000fe40000010208 */
[C---:B----4-:R-:W-:Y:S01]  /*80d0*/  ISETP.GE.AND P1, PT, R40.reuse, UR4, PT ;  /* 0x0000000428007c0c */ /* 0x050fe2000bf26270 */
[----:B------:R-:W-:Y:S01]  /*80e0*/  IMAD.SHL.U32 R43, R40, 0x2, RZ ;  /* 0x00000002282b7824 */ /* 0x000fe200078e00ff */
[----:B------:R-:W-:-:S02]  /*80f0*/  SHF.R.S32.HI R6, RZ, 0x1f, R41 ;  /* 0x0000001fff067819 */ /* 0x000fc40000011429 */
[C---:B------:R-:W-:Y:S01]  /*8100*/  ISETP.GE.AND P0, PT, R39.reuse, UR4, PT ;  /* 0x0000000427007c0c */ /* 0x040fe2000bf06270 */
[----:B------:R-:W-:Y:S01]  /*8110*/  IMAD.SHL.U32 R7, R39, 0x2, RZ ;  /* 0x0000000227077824 */ /* 0x000fe200078e00ff */
[-C--:B------:R-:W-:Y:S02]  /*8120*/  @!P3 IADD3 R8, P5, R4, R9.reuse, RZ ;  /* 0x000000090408b210 */ /* 0x080fe40007fbe0ff */
[----:B------:R-:W-:Y:S02]  /*8130*/  @!P3 IADD3 R10, P4, R0, R9, RZ ;  /* 0x00000009000ab210 */ /* 0x000fe40007f9e0ff */
[----:B------:R-:W-:Y:S01]  /*8140*/  SHF.L.U64.HI R6, R41, 0x1, R6 ;  /* 0x0000000129067819 */ /* 0x000fe20000010206 */
[--C-:B------:R-:W-:Y:S01]  /*8150*/  @!P3 IMAD.X R9, R5, 0x1, R14.reuse, P5 ;  /* 0x000000010509b824 */ /* 0x100fe200028e060e */
[-C--:B------:R-:W-:Y:S01]  /*8160*/  @!P2 IADD3 R46, P5, R4, R47.reuse, RZ ;  /* 0x0000002f042ea210 */ /* 0x080fe20007fbe0ff */
[----:B------:R-:W-:Y:S01]  /*8170*/  @!P3 IMAD.X R11, R3, 0x1, R14, P4 ;  /* 0x00000001030bb824 */ /* 0x000fe200020e060e */
[----:B------:R-:W-:Y:S01]  /*8180*/  SHF.R.S32.HI R12, RZ, 0x1f, R40 ;  /* 0x0000001fff0c7819 */ /* 0x000fe20000011428 */
[----:B------:R-:W-:Y:S01]  /*8190*/  IMAD.SHL.U32 R21, R38, 0x2, RZ ;  /* 0x0000000226157824 */ /* 0x000fe200078e00ff */
        /* <DEDUP_REMOVED lines=8> */
[C---:B------:R-:W-:Y:S01]  /*8220*/  @!P1 IADD3 R44, P4, R0.reuse, R43, RZ ;  /* 0x0000002b002c9210 */ /* 0x040fe20007f9e0ff */
[--C-:B------:R-:W-:Y:S01]  /*8230*/  @!P1 IMAD.X R43, R5, 0x1, R12.reuse, P5 ;  /* 0x00000001052b9824 */ /* 0x100fe200028e060c */
[----:B------:R-:W-:Y:S01]  /*8240*/  SHF.L.U64.HI R14, R39, 0x1, R13 ;  /* 0x00000001270e7819 */ /* 0x000fe2000001020d */
[----:B------:R-:W5:Y:S01]  /*8250*/  @!P2 LD.E.64 R28, desc[UR38][R48.64] ;  /* 0x00000026301ca980 */ /* 0x000f62000c101b00 */
[-C--:B------:R-:W-:Y:S01]  /*8260*/  @!P0 IADD3 R40, P5, R0, R7.reuse, RZ ;  /* 0x0000000700288210 */ /* 0x080fe20007fbe0ff */
[C---:B------:R-:W-:Y:S01]  /*8270*/  @!P1 IMAD.X R45, R3.reuse, 0x1, R12, P4 ;  /* 0x00000001032d9824 */ /* 0x040fe200020e060c */
[----:B------:R-:W-:Y:S01]  /*8280*/  ISETP.GE.AND P4, PT, R52, UR4, PT ;  /* 0x0000000434007c0c */ /* 0x000fe2000bf86270 */
[----:B------:R-:W5:Y:S01]  /*8290*/  @!P2 LD.E.64 R26, desc[UR38][R46.64] ;  /* 0x000000262e1aa980 */ /* 0x000f62000c101b00 */
[----:B------:R-:W-:Y:S01]  /*82a0*/  SHF.R.S32.HI R20, RZ, 0x1f, R38 ;  /* 0x0000001fff147819 */ /* 0x000fe20000011426 */
[----:B------:R-:W-:Y:S01]  /*82b0*/  @!P0 IMAD.X R41, R3, 0x1, R14, P5 ;  /* 0x0000000103298824 */ /* 0x000fe200028e060e */
[----:B------:R-:W-:-:S02]  /*82c0*/  @!P0 IADD3 R6, P5, R4, R7, RZ ;  /* 0x0000000704068210 */ /* 0x000fc40007fbe0ff */
[----:B0-----:R-:W-:Y:S02]  /*82d0*/  CS2R R10, SRZ ;  /* 0x00000000000a7805 */ /* 0x001fe4000001ff00 */
[----:B-1----:R-:W-:Y:S01]  /*82e0*/  CS2R R8, SRZ ;  /* 0x0000000000087805 */ /* 0x002fe2000001ff00 */
[----:B------:R-:W5:Y:S01]  /*82f0*/  @!P1 LD.E.64 R24, desc[UR38][R44.64] ;  /* 0x000000262c189980 */ /* 0x000f62000c101b00 */
[----:B------:R-:W-:Y:S01]  /*8300*/  @!P0 IMAD.X R7, R5, 0x1, R14, P5 ;  /* 0x0000000105078824 */ /* 0x000fe200028e060e */
[----:B------:R-:W-:Y:S02]  /*8310*/  ISETP.GE.AND P5, PT, R38, UR4, PT ;  /* 0x0000000426007c0c */ /* 0x000fe4000bfa6270 */
[----:B------:R-:W-:Y:S02]  /*8320*/  @!P4 IMAD.MOV.U32 R12, RZ, RZ, R0 ;  /* 0x000000ffff0cc224 */ /* 0x000fe400078e0000 */
[----:B------:R-:W-:Y:S02]  /*8330*/  @!P4 IMAD.MOV.U32 R13, RZ, RZ, R3 ;  /* 0x000000ffff0dc224 */ /* 0x000fe400078e0003 */
[----:B------:R-:W-:-:S04]  /*8340*/  @!P4 IMAD.WIDE R14, R52, 0x2, R4 ;  /* 0x00000002340ec825 */ /* 0x000fc800078e0204 */
[----:B------:R-:W-:Y:S01]  /*8350*/  @!P4 IMAD.WIDE R12, R52, 0x2, R12 ;  /* 0x00000002340cc825 */ /* 0x000fe200078e020c */
[----:B------:R0:W5:Y:S01]  /*8360*/  @!P4 LD.E.64 R34, desc[UR38][R14.64] ;  /* 0x000000260e22c980 */ /* 0x000162000c101b00 */
[----:B------:R-:W-:-:S03]  /*8370*/  SHF.L.U64.HI R20, R38, 0x1, R20 ;  /* 0x0000000126147819 */ /* 0x000fc60000010214 */
[----:B------:R1:W5:Y:S01]  /*8380*/  @!P4 LD.E.64 R36, desc[UR38][R12.64] ;  /* 0x000000260c24c980 */ /* 0x000362000c101b00 */
[----:B------:R-:W-:-:S05]  /*8390*/  @!P5 IADD3 R38, P4, R0, R21, RZ ;  /* 0x000000150026d210 */ /* 0x000fca0007f9e0ff */
[--C-:B------:R-:W-:Y:S01]  /*83a0*/  @!P5 IMAD.X R39, R3, 0x1, R20.reuse, P4 ;  /* 0x000000010327d824 */ /* 0x100fe200020e0614 */
[----:B------:R-:W-:Y:S02]  /*83b0*/  @!P5 IADD3 R4, P4, R4, R21, RZ ;  /* 0x000000150404d210 */ /* 0x000fe40007f9e0ff */
[----:B0-----:R-:W-:Y:S02]  /*83c0*/  CS2R R14, SRZ ;  /* 0x00000000000e7805 */ /* 0x001fe4000001ff00 */
[----:B-1----:R-:W-:Y:S01]  /*83d0*/  CS2R R12, SRZ ;  /* 0x00000000000c7805 */ /* 0x002fe2000001ff00 */
[----:B------:R0:W5:Y:S01]  /*83e0*/  @!P5 LD.E.64 R10, desc[UR38][R38.64] ;  /* 0x00000026260ad980 */ /* 0x000162000c101b00 */
[----:B------:R-:W-:Y:S01]  /*83f0*/  @!P5 IMAD.X R5, R5, 0x1, R20, P4 ;  /* 0x000000010505d824 */ /* 0x000fe200020e0614 */
[----:B------:R-:W-:Y:S02]  /*8400*/  CS2R R20, SRZ ;  /* 0x0000000000147805 */ /* 0x000fe4000001ff00 */
[----:B------:R0:W5:Y:S04]  /*8410*/  @!P0 LD.E.64 R14, desc[UR38][R40.64] ;  /* 0x00000026280e8980 */ /* 0x000168000c101b00 */
[----:B------:R0:W5:Y:S04]  /*8420*/  @!P1 LD.E.64 R20, desc[UR38][R42.64] ;  /* 0x000000262a149980 */ /* 0x000168000c101b00 */
[----:B------:R0:W5:Y:S04]  /*8430*/  @!P0 LD.E.64 R12, desc[UR38][R6.64] ;  /* 0x00000026060c8980 */ /* 0x000168000c101b00 */
[----:B------:R0:W5:Y:S02]  /*8440*/  @!P5 LD.E.64 R8, desc[UR38][R4.64] ;  /* 0x000000260408d980 */ /* 0x000164000c101b00 */
.L_x_2387:
[----:B------:R-:W-:Y:S05]  /*8450*/  BSYNC B1 ;  /* 0x0000000000017941 */ /* 0x000fea0003800000 */
.L_x_2386:
[----:B------:R-:W-:Y:S01]  /*8460*/  ULEA.HI UR4, UR37, UR37, URZ, 0x1 ;  /* 0x0000002525047291 */ /* 0x000fe2000f8f083f */
[----:B---3-5:R-:W-:Y:S01]  /*8470*/  IMAD.MOV.U32 R3, RZ, RZ, R35 ;  /* 0x000000ffff037224 */ /* 0x028fe200078e0023 */
[----:B------:R-:W-:Y:S01]  /*8480*/  VIMNMX R50, R50, 0xc0, PT ;  /* 0x000000c032327848 */ /* 0x000fe20003fe0100 */
[----:B----4-:R-:W-:Y:S01]  /*8490*/  IMAD.MOV.U32 R0, RZ, RZ, R34 ;  /* 0x000000ffff007224 */ /* 0x010fe200078e0022 */
[----:B------:R-:W-:Y:S01]  /*84a0*/  ULOP3.LUT UR4, UR4, 0xfffffffe, URZ, 0xc0, !UPT ;  /* 0xfffffffe04047892 */ /* 0x000fe2000f8ec03f */
[----:B0-----:R-:W-:Y:S01]  /*84b0*/  IMAD.MOV.U32 R4, RZ, RZ, R30 ;  /* 0x000000ffff047224 */ /* 0x001fe200078e001e */
[----:B------:R-:W-:Y:S01]  /*84c0*/  PRMT R38, R38, 0x5410, R3 ;  /* 0x0000541026267816 */ /* 0x000fe20000000003 */
[----:B------:R-:W-:Y:S01]  /*84d0*/  IMAD.MOV.U32 R5, RZ, RZ, R27 ;  /* 0x000000ffff057224 */ /* 0x000fe200078e001b */
[----:B------:R-:W-:Y:S01]  /*84e0*/  UIADD3 UR4, UR37, -UR4, URZ ;  /* 0x8000000425047290 */ /* 0x000fe2000fffe03f */
[----:B------:R-:W-:Y:S01]  /*84f0*/  PRMT R56, R0, 0x7610, R56 ;  /* 0x0000761000387816 */ /* 0x000fe20000000038 */
[----:B------:R-:W-:Y:S01]  /*8500*/  IMAD.MOV.U32 R0, RZ, RZ, R31 ;  /* 0x000000ffff007224 */ /* 0x000fe200078e001f */
[----:B------:R-:W-:Y:S01]  /*8510*/  PRMT R62, R4, 0x7610, R62 ;  /* 0x00007610043e7816 */ /* 0x000fe2000000003e */
[----:B------:R-:W-:Y:S01]  /*8520*/  IMAD.MOV.U32 R4, RZ, RZ, R26 ;  /* 0x000000ffff047224 */ /* 0x000fe200078e001a */
[----:B------:R-:W-:Y:S01]  /*8530*/  ISETP.GE.AND P1, PT, R141, R50, PT ;  /* 0x000000328d00720c */ /* 0x000fe20003f26270 */
        /* <DEDUP_REMOVED lines=42> */
.L_x_2607:
[----:B------:R-:W-:Y:S05]  /*87e0*/  BSYNC B1 ;  /* 0x0000000000017941 */ /* 0x000fea0003800000 */
.L_x_2388:
[----:B------:R-:W-:Y:S02]  /*87f0*/  PRMT R40, R0, 0x7610, R40 ;  /* 0x0000761000287816 */ /* 0x000fe40000000028 */
[----:B------:R-:W-:Y:S01]  /*8800*/  PRMT R41, R4, 0x7610, R41 ;  /* 0x0000761004297816 */ /* 0x000fe20000000029 */
[----:B------:R-:W-:Y:S06]  /*8810*/  @P1 BRA `(.L_x_2390) ;  /* 0x0000003000701947 */ /* 0x000fec0003800000 */
[----:B------:R-:W2:Y:S01]  /*8820*/  LDL.64 R60, [R1] ;  /* 0x00000000013c7983 */ /* 0x000ea20000100a00 */
[----:B------:R-:W2:Y:S03]  /*8830*/  LDC R0, c[0x0][0x3f4] ;  /* 0x0000fd00ff007b82 */ /* 0x000ea60000000800 */
[----:B------:R-:W0:Y:S04]  /*8840*/  LDL R58, [R1+0x5c] ;  /* 0x00005c00013a7983 */ /* 0x000e280000100800 */
[----:B------:R-:W3:Y:S04]  /*8850*/  LDL R57, [R1+0x40] ;  /* 0x0000400001397983 */ /* 0x000ee80000100800 */
[----:B------:R-:W4:Y:S04]  /*8860*/  LDL R55, [R1+0x38] ;  /* 0x0000380001377983 */ /* 0x000f280000100800 */
[----:B------:R-:W5:Y:S04]  /*8870*/  LDL R54, [R1+0x3c] ;  /* 0x00003c0001367983 */ /* 0x000f680000100800 */
[----:B------:R-:W5:Y:S04]  /*8880*/  LDL R7, [R1+0x34] ;  /* 0x0000340001077983 */ /* 0x000f680000100800 */
[----:B------:R-:W5:Y:S04]  /*8890*/  LDL R6, [R1+0x44] ;  /* 0x0000440001067983 */ /* 0x000f680000100800 */
[----:B------:R-:W5:Y:S01]  /*88a0*/  LDL R5, [R1+0x60] ;  /* 0x0000600001057983 */ /* 0x000f620000100800 */
[----:B------:R-:W-:Y:S01]  /*88b0*/  BSSY B1, `(.L_x_2391) ;  /* 0x0000039000017945 */ /* 0x000fe20003800000 */
[-C--:B--2---:R-:W-:Y:S01]  /*88c0*/  ISETP.GE.AND P6, PT, R60, R0.reuse, PT ;  /* 0x000000003c00720c */ /* 0x084fe20003fc6270 */
[----:B0-----:R-:W-:Y:S01]  /*88d0*/  IMAD R3, R58, 0x2, R2 ;  /* 0x000000023a037824 */ /* 0x001fe200078e0202 */
[----:B---3--:R-:W-:-:S02]  /*88e0*/  ISETP.GE.AND P0, PT, R57, R0, PT ;  /* 0x000000003900720c */ /* 0x008fc40003f06270 */
[-C--:B----4-:R-:W-:Y:S02]  /*88f0*/  ISETP.GE.AND P1, PT, R55, R0.reuse, PT ;  /* 0x000000003700720c */ /* 0x090fe40003f26270 */
[-C--:B-----5:R-:W-:Y:S02]  /*8900*/  ISETP.GE.AND P2, PT, R54, R0.reuse, PT ;  /* 0x000000003600720c */ /* 0x0a0fe40003f46270 */
[-C--:B------:R-:W-:Y:S02]  /*8910*/  ISETP.GE.AND P3, PT, R7, R0.reuse, PT ;  /* 0x000000000700720c */ /* 0x080fe40003f66270 */
[----:B------:R-:W-:Y:S01]  /*8920*/  ISETP.GE.AND P4, PT, R6, R0, PT ;  /* 0x000000000600720c */ /* 0x000fe20003f86270 */
[----:B------:R-:W-:Y:S01]  /*8930*/  VIADD R0, R3, 0x20 ;  /* 0x0000002003007836 */ /* 0x000fe20000000000 */
[----:B------:R-:W-:Y:S01]  /*8940*/  LOP3.LUT P5, RZ, R5, 0x2, RZ, 0xc0, !PT ;  /* 0x0000000205ff7812 */ /* 0x000fe200078ac0ff */
        /* <DEDUP_REMOVED lines=47> */
.L_x_2392:
[----:B------:R-:W-:Y:S05]  /*8c40*/  BSYNC B1 ;  /* 0x0000000000017941 */ /* 0x000fea0003800000 */
.L_x_2391:
        /* <DEDUP_REMOVED lines=49> */
.L_x_2394:
[----:B------:R-:W-:Y:S05]  /*8f60*/  BSYNC B1 ;  /* 0x0000000000017941 */ /* 0x000fea0003800000 */
.L_x_2393:
        /* <DEDUP_REMOVED lines=48> */
.L_x_2396:
[----:B------:R-:W-:Y:S05]  /*9270*/  BSYNC B1 ;  /* 0x0000000000017941 */ /* 0x000fea0003800000 */
.L_x_2395:
        /* <DEDUP_REMOVED lines=48> */
.L_x_2398:
[----:B------:R-:W-:Y:S05]  /*9580*/  BSYNC B1 ;  /* 0x0000000000017941 */ /* 0x000fea0003800000 */
.L_x_2397:
        /* <DEDUP_REMOVED lines=48> */
.L_x_2400:
[----:B------:R-:W-:Y:S05]  /*9890*/  BSYNC B1 ;  /* 0x0000000000017941 */ /* 0x000fea0003800000 */
.L_x_2399:
        /* <DEDUP_REMOVED lines=48> */
.L_x_2384:
[----:B------:R-:W3:Y:S01]  /*9ba0*/  LDC R9, c[0x0][0x448] ;  /* 0x00011200ff097b82 */ /* 0x000ee20000000800 */
[----:B------:R-:W-:Y:S01]  /*9bb0*/  ULDC.64 UR4, c[0x0][0x3f8] ;  /* 0x0000fe0000047ab9 */ /* 0x000fe20000000a00 */
[----:B------:R-:W-:Y:S01]  /*9bc0*/  ULDC.64 UR6, c[0x0][0x408] ;  /* 0x0001020000067ab9 */ /* 0x000fe20000000a00 */
        /* <DEDUP_REMOVED lines=8> */
[----:B---3--:R-:W-:Y:S01]  /*9c50*/  @P0 SHF.R.U32.HI R3, RZ, R5, R0 ;  /* 0x00000005ff030219 */ /* 0x008fe20000011600 */
        /* <DEDUP_REMOVED lines=22> */
.L_x_2613:
[----:B------:R-:W5:Y:S01]  /*9dc0*/  LDL R4, [R1+0x48] ;  /* 0x0000480001047983 */ /* 0x000f620000100800 */
[----:B------:R-:W-:Y:S01]  /*9dd0*/  BSSY B1, `(.L_x_2402) ;  /* 0x0000039000017945 */ /* 0x000fe20003800000 */
[----:B------:R-:W-:Y:S02]  /*9de0*/  CS2R R6, SRZ ;  /* 0x0000000000067805 */ /* 0x000fe4000001ff00 */
[----:B------:R-:W-:Y:S02]  /*9df0*/  CS2R R12, SRZ ;  /* 0x00000000000c7805 */ /* 0x000fe4000001ff00 */
[----:B0-----:R-:W-:Y:S02]  /*9e00*/  CS2R R14, SRZ ;  /* 0x00000000000e7805 */ /* 0x001fe4000001ff00 */
[----:B------:R-:W-:Y:S02]  /*9e10*/  CS2R R24, SRZ ;  /* 0x0000000000187805 */ /* 0x000fe4000001ff00 */
[----:B------:R-:W-:-:S02]  /*9e20*/  CS2R R26, SRZ ;  /* 0x00000000001a7805 */ /* 0x000fc4000001ff00 */
[----:B------:R-:W-:Y:S02]  /*9e30*/  CS2R R28, SRZ ;  /* 0x00000000001c7805 */ /* 0x000fe4000001ff00 */
[----:B------:R-:W-:Y:S02]  /*9e40*/  CS2R R30, SRZ ;  /* 0x00000000001e7805 */ /* 0x000fe4000001ff00 */
[----:B------:R-:W-:Y:S01]  /*9e50*/  CS2R R34, SRZ ;  /* 0x0000000000227805 */ /* 0x000fe2000001ff00 */
[----:B-----5:R-:W-:Y:S01]  /*9e60*/  IMAD R9, R4, R9, RZ ;  /* 0x0000000904097224 */ /* 0x020fe200078e02ff */
[----:B------:R-:W-:-:S03]  /*9e70*/  CS2R R4, SRZ ;  /* 0x0000000000047805 */ /* 0x000fc6000001ff00 */
[----:B------:R-:W-:Y:S01]  /*9e80*/  IMAD R48, R33, -0xc0, R9 ;  /* 0xffffff4021307824 */ /* 0x000fe200078e0209 */
[----:B------:R-:W-:Y:S02]  /*9e90*/  ISETP.GE.AND P0, PT, R10, R9, PT ;  /* 0x000000090a00720c */ /* 0x000fe40003f06270 */
[----:B------:R-:W-:Y:S02]  /*9ea0*/  CS2R R8, SRZ ;  /* 0x0000000000087805 */ /* 0x000fe4000001ff00 */
[----:B------:R-:W-:Y:S02]  /*9eb0*/  CS2R R10, SRZ ;  /* 0x00000000000a7805 */ /* 0x000fe4000001ff00 */
[----:B------:R-:W-:-:S07]  /*9ec0*/  CS2R R32, SRZ ;  /* 0x0000000000207805 */ /* 0x000fce000001ff00 */
[----:B------:R-:W-:Y:S05]  /*9ed0*/  @P0 BRA `(.L_x_2403) ;  /* 0x0000000000a00947 */ /* 0x000fea0003800000 */
[----:B------:R-:W2:Y:S01]  /*9ee0*/  LDL R36, [R1+0x14] ;  /* 0x0000140001247983 */ /* 0x000ea20000100800 */
[----:B------:R-:W-:-:S03]  /*9ef0*/  ULDC UR4, c[0x0][0x3f4] ;  /* 0x0000fd0000047ab9 */ /* 0x000fc60000000800 */
[----:B------:R-:W2:Y:S01]  /*9f00*/  LDL R37, [R1+0x10] ;  /* 0x0000100001257983 */ /* 0x000ea20000100800 */
[C---:B------:R-:W-:Y:S01]  /*9f10*/  VIADD R5, R16.reuse, 0x20 ;  /* 0x0000002010057836 */ /* 0x040fe20000000000 */
[C---:B------:R-:W-:Y:S01]  /*9f20*/  ISETP.GE.AND P2, PT, R16.reuse, UR4, PT ;  /* 0x0000000410007c0c */ /* 0x040fe2000bf46270 */
[----:B------:R-:W-:-:S03]  /*9f30*/  VIADD R4, R16, 0x10 ;  /* 0x0000001010047836 */ /* 0x000fc60000000000 */
[----:B------:R-:W-:Y:S02]  /*9f40*/  ISETP.GE.AND P4, PT, R5, UR4, PT ;  /* 0x0000000405007c0c */ /* 0x000fe4000bf86270 */
[----:B------:R-:W-:Y:S01]  /*9f50*/  ISETP.GE.AND P3, PT, R4, UR4, PT ;  /* 0x0000000404007c0c */ /* 0x000fe2000bf66270 */
[----:B----4-:R-:W-:-:S06]  /*9f60*/  IMAD.MOV.U32 R4, RZ, RZ, R0 ;  /* 0x000000ffff047224 */ /* 0x010fcc00078e0000 */
[----:B------:R-:W-:Y:S02]  /*9f70*/  @!P2 IMAD.SHL.U32 R39, R16, 0x2, RZ ;  /* 0x000000021027a824 */ /* 0x000fe400078e00ff */
[----:B---3--:R-:W-:-:S03]  /*9f80*/  IMAD.MOV.U32 R5, RZ, RZ, R3 ;  /* 0x000000ffff057224 */ /* 0x008fc600078e0003 */
        /* <DEDUP_REMOVED lines=12> */
[----:B--2---:R-:W-:Y:S01]  /*a050*/  @!P4 IMAD.SHL.U32 R47, R36, 0x8, RZ ;  /* 0x00000008242fc824 */ /* 0x004fe200078e00ff */
[----:B------:R-:W-:-:S02]  /*a060*/  @!P2 IADD3 R36, P0, R0, R39, RZ ;  /* 0x000000270024a210 */ /* 0x000fc40007f1e0ff */
[----:B------:R-:W-:Y:S01]  /*a070*/  @!P2 SHF.L.U64.HI R0, R16, 0x1, R17 ;  /* 0x000000011000a819 */ /* 0x000fe20000010211 */
[----:B------:R-:W-:Y:S02]  /*a080*/  @!P3 IMAD.SHL.U32 R43, R37, 0x8, RZ ;  /* 0x00000008252bb824 */ /* 0x000fe400078e00ff */
[----:B------:R-:W-:-:S04]  /*a090*/  @!P4 IMAD.WIDE R44, R47, 0x2, R4 ;  /* 0x000000022f2cc825 */ /* 0x000fc800078e0204 */
[C---:B------:R-:W-:Y:S01]  /*a0a0*/  @!P3 IMAD.WIDE R40, R43.reuse, 0x2, R4 ;  /* 0x000000022b28b825 */ /* 0x040fe200078e0204 */
        /* <DEDUP_REMOVED lines=11> */
.L_x_2403:
[----:B------:R-:W-:Y:S05]  /*a160*/  BSYNC B1 ;  /* 0x0000000000017941 */ /* 0x000fea0003800000 */
.L_x_2402:
[----:B------:R-:W-:Y:S01]  /*a170*/  ULEA.HI UR4, UR37, UR37, URZ, 0x1 ;  /* 0x0000002525047291 */ /* 0x000fe2000f8f083f */
[----:B---3-5:R-:W-:Y:S01]  /*a180*/  IMAD.MOV.U32 R3, RZ, RZ, R5 ;  /* 0x000000ffff037224 */ /* 0x028fe200078e0005 */
[----:B------:R-:W-:Y:S01]  /*a190*/  VIMNMX R48, R48, 0xc0, PT ;  /* 0x000000c030307848 */ /* 0x000fe20003fe0100 */
[----:B----4-:R-:W-:Y:S01]  /*a1a0*/  IMAD.MOV.U32 R0, RZ, RZ, R4 ;  /* 0x000000ffff007224 */ /* 0x010fe200078e0004 */
[----:B------:R-:W-:Y:S01]  /*a1b0*/  ULOP3.LUT UR4, UR4, 0xfffffffe, URZ, 0xc0, !UPT ;  /* 0xfffffffe04047892 */ /* 0x000fe2000f8ec03f */
[----:B------:R-:W-:Y:S01]  /*a1c0*/  IMAD.MOV.U32 R20, RZ, RZ, R6 ;  /* 0x000000ffff147224 */ /* 0x000fe200078e0006 */
[----:B------:R-:W-:Y:S01]  /*a1d0*/  PRMT R21, R21, 0x5410, R3 ;  /* 0x0000541015157816 */ /* 0x000fe20000000003 */
[----:B0-----:R-:W-:Y:S01]  /*a1e0*/  IMAD.MOV.U32 R36, RZ, RZ, R8 ;  /* 0x000000ffff247224 */ /* 0x001fe200078e0008 */
[----:B------:R-:W-:Y:S01]  /*a1f0*/  UIADD3 UR4, UR37, -UR4, URZ ;  /* 0x8000000425047290 */ /* 0x000fe2000fffe03f */
[----:B------:R-:W-:Y:S01]  /*a200*/  IMAD.MOV.U32 R37, RZ, RZ, R9 ;  /* 0x000000ffff257224 */ /* 0x000fe200078e0009 */
        /* <DEDUP_REMOVED lines=42> */
[----:B------:R-:W-:-:S02]  /*a4b0*/  ISETP.GE.AND P1, PT, R141, R48, PT ;  /* 0x000000308d00720c */ /* 0x000fc40003f26270 */
[----:B------:R-:W-:Y:S02]  /*a4c0*/  PRMT R46, R37, 0x7610, R46 ;  /* 0x00007610252e7816 */ /* 0x000fe4000000002e */
[----:B------:R-:W-:Y:S01]  /*a4d0*/  PRMT R47, R38, 0x7610, R47 ;  /* 0x00007610262f7816 */ /* 0x000fe2000000002f */
[----:B0-----:R-:W-:Y:S08]  /*a4e0*/  @!P0 BRA `(.L_x_2405) ;  /* 0x0000013000088947 */ /* 0x001ff00003800000 */
.L_x_2614:
[----:B------:R-:W-:Y:S05]  /*a4f0*/  BSYNC B1 ;  /* 0x0000000000017941 */ /* 0x000fea0003800000 */
.L_x_2404:
[----:B------:R-:W-:Y:S02]  /*a500*/  PRMT R48, R0, 0x7610, R48 ;  /* 0x0000761000307816 */ /* 0x000fe40000000030 */
[----:B------:R-:W-:Y:S01]  /*a510*/  PRMT R49, R36, 0x7610, R49 ;  /* 0x0000761024317816 */ /* 0x000fe20000000031 */
[----:B------:R-:W-:Y:S06]  /*a520*/  @P1 BRA `(.L_x_2390) ;  /* 0x00000014002c1947 */ /* 0x000fec0003800000 */
[----:B------:R1:W5:Y:S01]  /*a530*/  LDL R74, [R1+0xc] ;  /* 0x00000c00014a7983 */ /* 0x0003620000100800 */
[----:B0-----:R-:W0:Y:S01]  /*a540*/  LDC R3, c[0x0][0x3f4] ;  /* 0x0000fd00ff037b82 */ /* 0x001e220000000800 */
[C---:B------:R-:W-:Y:S01]  /*a550*/  VIADD R0, R16.reuse, 0x10 ;  /* 0x0000001010007836 */ /* 0x040fe20000000000 */
[----:B------:R-:W-:Y:S01]  /*a560*/  BSSY B1, `(.L_x_2406) ;  /* 0x0000073000017945 */ /* 0x000fe20003800000 */
[C---:B------:R-:W-:Y:S01]  /*a570*/  VIADD R36, R16.reuse, 0x20 ;  /* 0x0000002010247836 */ /* 0x040fe20000000000 */
[----:B------:R-:W-:Y:S02]  /*a580*/  SHF.R.U32.HI R72, RZ, 0x3, R157 ;  /* 0x00000003ff487819 */ /* 0x000fe4000001169d */
[-C--:B0-----:R-:W-:Y:S02]  /*a590*/  ISETP.GE.AND P0, PT, R16, R3.reuse, PT ;  /* 0x000000031000720c */ /* 0x081fe40003f06270 */
[-C--:B------:R-:W-:Y:S02]  /*a5a0*/  ISETP.GE.AND P1, PT, R0, R3.reuse, PT ;  /* 0x000000030000720c */ /* 0x080fe40003f26270 */
[----:B------:R-:W-:-:S09]  /*a5b0*/  ISETP.GE.AND P2, PT, R36, R3, PT ;  /* 0x000000032400720c */ /* 0x000fd20003f46270 */
[----:B-1----:R-:W-:Y:S05]  /*a5c0*/  @P0 BRA `(.L_x_2407) ;  /* 0x0000000400b00947 */ /* 0x002fea0003800000 */
[----:B------:R-:W3:Y:S01]  /*a5d0*/  LDL R75, [R1+0x7c] ;  /* 0x00007c00014b7983 */ /* 0x000ee20000100800 */
        /* <DEDUP_REMOVED lines=11> */
[----:B-----5:R-:W-:Y:S01]  /*a690*/  IMAD R37, R37, 0x1800, R74 ;  /* 0x0000180025257824 */ /* 0x020fe200078e024a */
[----:B------:R-:W-:-:S05]  /*a6a0*/  LOP3.LUT R0, R0, R72, RZ, 0x3c, !PT ;  /* 0x0000004800007212 */ /* 0x000fca00078e3cff */
[----:B--2---:R-:W-:-:S04]  /*a6b0*/  IMAD.IADD R41, R37, 0x1, R0 ;  /* 0x0000000125297824 */ /* 0x004fc800078e0200 */
[----:B------:R-:W-:-:S05]  /*a6c0*/  IMAD R0, R41, 0x2, R2 ;  /* 0x0000000229007824 */ /* 0x000fca00078e0202 */
[----:B------:R-:W0:Y:S01]  /*a6d0*/  LDS.128 R40, [R0+0xc400] ;  /* 0x00c4000000287984 */ /* 0x000e220000000c00 */
[----:B------:R-:W-:Y:S02]  /*a6e0*/  SHF.R.U64 R66, R4, 0x10, R5 ;  /* 0x0000001004427819 */ /* 0x000fe40000001205 */
[----:B------:R-:W-:Y:S02]  /*a6f0*/  SHF.R.U64 R64, R24, 0x10, R25 ;  /* 0x0000001018407819 */ /* 0x000fe40000001219 */
[----:B------:R-:W-:Y:S02]  /*a700*/  SHF.R.U64 R24, R26, 0x10, R27 ;  /* 0x000000101a187819 */ /* 0x000fe4000000121b */
[----:B------:R-:W-:Y:S02]  /*a710*/  SHF.R.U32.HI R65, RZ, 0x10, R25 ;  /* 0x00000010ff417819 */ /* 0x000fe40000011619 */
[----:B------:R-:W-:Y:S02]  /*a720*/  SHF.R.U32.HI R27, RZ, 0x10, R27 ;  /* 0x00000010ff1b7819 */ /* 0x000fe4000001161b */
[----:B------:R-:W-:-:S02]  /*a730*/  PRMT R66, R20, 0x5432, R66 ;  /* 0x0000543214427816 */ /* 0x000fc40000000042 */
[----:B------:R-:W-:Y:S02]  /*a740*/  PRMT R64, R46, 0x5432, R64 ;  /* 0x000054322e407816 */ /* 0x000fe40000000040 */
[----:B------:R-:W-:Y:S02]  /*a750*/  SHF.R.U32.HI R68, RZ, 0x10, R5 ;  /* 0x00000010ff447819 */ /* 0x000fe40000011605 */
[--C-:B------:R-:W-:Y:S01]  /*a760*/  SHF.R.U64 R26, R6, 0x10, R7.reuse ;  /* 0x00000010061a7819 */ /* 0x100fe20000001207 */
[----:B------:R-:W-:Y:S01]  /*a770*/  IMAD.U32 R67, R66, 0x10000, RZ ;  /* 0x0001000042437824 */ /* 0x000fe200078e00ff */
[----:B------:R-:W-:Y:S02]  /*a780*/  SHF.R.U32.HI R6, RZ, 0x10, R7 ;  /* 0x00000010ff067819 */ /* 0x000fe40000011607 */
[----:B------:R-:W-:Y:S02]  /*a790*/  PRMT R65, R58, 0x5410, R65 ;  /* 0x000054103a417816 */ /* 0x000fe40000000041 */
[----:B------:R-:W-:-:S02]  /*a7a0*/  PRMT R4, R59, 0x5410, R27 ;  /* 0x000054103b047816 */ /* 0x000fc4000000001b */
[----:B------:R-:W-:Y:S02]  /*a7b0*/  PRMT R68, R21, 0x5432, R68 ;  /* 0x0000543215447816 */ /* 0x000fe40000000044 */
[----:B------:R-:W-:-:S03]  /*a7c0*/  PRMT R6, R45, 0x5432, R6 ;  /* 0x000054322d067816 */ /* 0x000fc60000000006 */
[----:B------:R-:W-:Y:S02]  /*a7d0*/  IMAD.U32 R69, R68, 0x10000, RZ ;  /* 0x0001000044457824 */ /* 0x000fe400078e00ff */
[----:B------:R-:W-:Y:S02]  /*a7e0*/  IMAD.U32 R70, R6, 0x10000, RZ ;  /* 0x0001000006467824 */ /* 0x000fe400078e00ff */
[----:B0-----:R-:W-:Y:S01]  /*a7f0*/  IMAD.U32 R27, R40, 0x10000, RZ ;  /* 0x00010000281b7824 */ /* 0x001fe200078e00ff */
[----:B------:R-:W-:Y:S01]  /*a800*/  LOP3.LUT R25, R42, 0xffff0000, RZ, 0xc0, !PT ;  /* 0xffff00002a197812 */ /* 0x000fe200078ec0ff */
[----:B------:R-:W-:Y:S02]  /*a810*/  IMAD.U32 R62, R41, 0x10000, RZ ;  /* 0x00010000293e7824 */ /* 0x000fe400078e00ff */
[----:B------:R-:W-:Y:S01]  /*a820*/  FMUL.FTZ R71, R27, R67 ;  /* 0x000000431b477220 */ /* 0x000fe20000410000 */
[----:B------:R-:W-:Y:S01]  /*a830*/  IMAD.U32 R63, R43, 0x10000, RZ ;  /* 0x000100002b3f7824 */ /* 0x000fe200078e00ff */
[----:B------:R-:W-:-:S02]  /*a840*/  LOP3.LUT R66, R66, 0xffff0000, RZ, 0xc0, !PT ;  /* 0xffff000042427812 */ /* 0x000fc400078ec0ff */
[----:B------:R-:W-:Y:S02]  /*a850*/  LOP3.LUT R68, R68, 0xffff0000, RZ, 0xc0, !PT ;  /* 0xffff000044447812 */ /* 0x000fe400078ec0ff */
[----:B------:R-:W-:Y:S02]  /*a860*/  PRMT R26, R44, 0x5432, R26 ;  /* 0x000054322c1a7816 */ /* 0x000fe4000000001a */
[----:B------:R-:W-:Y:S01]  /*a870*/  PRMT R24, R47, 0x5432, R24 ;  /* 0x000054322f187816 */ /* 0x000fe20000000018 */
[----:B---3--:R-:W0:Y:S02]  /*a880*/  LDS.128 R36, [R75] ;  /* 0x000000004b247984 */ /* 0x008e240000000c00 */
[C---:B0-----:R-:W-:Y:S01]  /*a890*/  IMAD.U32 R58, R36.reuse, 0x10000, RZ ;  /* 0x00010000243a7824 */ /* 0x041fe200078e00ff */
[----:B------:R-:W-:Y:S01]  /*a8a0*/  LOP3.LUT R59, R36, 0xffff0000, RZ, 0xc0, !PT ;  /* 0xffff0000243b7812 */ /* 0x000fe200078ec0ff */
[C---:B------:R-:W-:Y:S01]  /*a8b0*/  IMAD.U32 R7, R38.reuse, 0x10000, RZ ;  /* 0x0001000026077824 */ /* 0x040fe200078e00ff */
[----:B------:R-:W-:Y:S01]  /*a8c0*/  LOP3.LUT R5, R38, 0xffff0000, RZ, 0xc0, !PT ;  /* 0xffff000026057812 */ /* 0x000fe200078ec0ff */
[----:B------:R-:W-:Y:S01]  /*a8d0*/  IMAD.U32 R36, R64, 0x10000, RZ ;  /* 0x0001000040247824 */ /* 0x000fe200078e00ff */
[C---:B------:R-:W-:Y:S01]  /*a8e0*/  LOP3.LUT R38, R39.reuse, 0xffff0000, RZ, 0xc0, !PT ;  /* 0xffff000027267812 */ /* 0x040fe200078ec0ff */
[----:B------:R-:W-:Y:S01]  /*a8f0*/  IMAD.U32 R61, R39, 0x10000, RZ ;  /* 0x00010000273d7824 */ /* 0x000fe200078e00ff */
[----:B------:R-:W-:Y:S01]  /*a900*/  LOP3.LUT R39, R40, 0xffff0000, RZ, 0xc0, !PT ;  /* 0xffff000028277812 */ /* 0x000fe200078ec0ff */
[----:B------:R-:W-:Y:S01]  /*a910*/  FMUL.FTZ R73, R27, R36 ;  /* 0x000000241b497220 */ /* 0x000fe20000410000 */
[----:B------:R-:W-:Y:S01]  /*a920*/  LOP3.LUT R40, R41, 0xffff0000, RZ, 0xc0, !PT ;  /* 0xffff000029287812 */ /* 0x000fe200078ec0ff */
[----:B------:R-:W-:Y:S01]  /*a930*/  IMAD.U32 R41, R42, 0x10000, RZ ;  /* 0x000100002a297824 */ /* 0x000fe200078e00ff */
[----:B------:R-:W-:Y:S01]  /*a940*/  LOP3.LUT R42, R43, 0xffff0000, RZ, 0xc0, !PT ;  /* 0xffff00002b2a7812 */ /* 0x000fe200078ec0ff */
[----:B------:R-:W-:-:S02]  /*a950*/  IMAD.U32 R43, R65, 0x10000, RZ ;  /* 0x00010000412b7824 */ /* 0x000fc400078e00ff */
[C---:B------:R-:W-:Y:S01]  /*a960*/  FFMA.FTZ R27, R58.reuse, R36, -R71 ;  /* 0x000000243a1b7223 */ /* 0x040fe20000010847 */
[----:B------:R-:W-:Y:S01]  /*a970*/  FFMA.FTZ R36, R58, R67, R73 ;  /* 0x000000433a247223 */ /* 0x000fe20000010049 */
[----:B------:R-:W-:Y:S02]  /*a980*/  IMAD.U32 R58, R4, 0x10000, RZ ;  /* 0x00010000043a7824 */ /* 0x000fe400078e00ff */
[C---:B------:R-:W-:Y:S01]  /*a990*/  FMUL.FTZ R71, R62.reuse, R69 ;  /* 0x000000453e477220 */ /* 0x040fe20000410000 */
[----:B------:R-:W-:Y:S02]  /*a9a0*/  IMAD.U32 R60, R37, 0x10000, RZ ;  /* 0x00010000253c7824 */ /* 0x000fe400078e00ff */
[-C--:B------:R-:W-:Y:S01]  /*a9b0*/  FMUL.FTZ R67, R62, R43.reuse ;  /* 0x0000002b3e437220 */ /* 0x080fe20000410000 */
[C---:B------:R-:W-:Y:S01]  /*a9c0*/  FMUL.FTZ R62, R63.reuse, R70 ;  /* 0x000000463f3e7220 */ /* 0x040fe20000410000 */
[----:B------:R-:W-:Y:S01]  /*a9d0*/  LOP3.LUT R64, R64, 0xffff0000, RZ, 0xc0, !PT ;  /* 0xffff000040407812 */ /* 0x000fe200078ec0ff */
[-C--:B------:R-:W-:Y:S01]  /*a9e0*/  FMUL.FTZ R63, R63, R58.reuse ;  /* 0x0000003a3f3f7220 */ /* 0x080fe20000410000 */
[----:B------:R-:W-:Y:S01]  /*a9f0*/  LOP3.LUT R65, R65, 0xffff0000, RZ, 0xc0, !PT ;  /* 0xffff000041417812 */ /* 0x000fe200078ec0ff */
[----:B------:R-:W-:Y:S01]  /*aa00*/  FFMA.FTZ R71, R60, R43, -R71 ;  /* 0x0000002b3c477223 */ /* 0x000fe20000010847 */
[----:B------:R-:W-:Y:S01]  /*aa10*/  FFMA.FTZ R43, R61, R58, -R62 ;  /* 0x0000003a3d2b7223 */ /* 0x000fe2000001083e */
[----:B------:R-:W-:Y:S01]  /*aa20*/  LOP3.LUT R37, R37, 0xffff0000, RZ, 0xc0, !PT ;  /* 0xffff000025257812 */ /* 0x000fe200078ec0ff */
[C---:B------:R-:W-:Y:S01]  /*aa30*/  FMUL.FTZ R58, R39.reuse, R66 ;  /* 0x00000042273a7220 */ /* 0x040fe20000410000 */
[----:B------:R-:W-:Y:S01]  /*aa40*/  FMUL.FTZ R62, R39, R64 ;  /* 0x00000040273e7220 */ /* 0x000fe20000410000 */
[----:B------:R-:W-:Y:S01]  /*aa50*/  FFMA.FTZ R63, R61, R70, R63 ;  /* 0x000000463d3f7223 */ /* 0x000fe2000001003f */
[C---:B------:R-:W-:Y:S01]  /*aa60*/  FMUL.FTZ R39, R40.reuse, R65 ;  /* 0x0000004128277220 */ /* 0x040fe20000410000 */
[----:B------:R-:W-:Y:S01]  /*aa70*/  FMUL.FTZ R70, R40, R68 ;  /* 0x0000004428467220 */ /* 0x000fe20000410000 */
[----:B------:R-:W-:Y:S01]  /*aa80*/  FFMA.FTZ R67, R60, R69, R67 ;  /* 0x000000453c437223 */ /* 0x000fe20000010043 */
[----:B------:R-:W-:Y:S01]  /*aa90*/  FFMA.FTZ R64, R59, R64, -R58 ;  /* 0x000000403b407223 */ /* 0x000fe2000001083a */
[----:B------:R-:W-:-:S02]  /*aaa0*/  IMAD.U32 R60, R26, 0x10000, RZ ;  /* 0x000100001a3c7824 */ /* 0x000fc400078e00ff */
[C---:B------:R-:W-:Y:S01]  /*aab0*/  FFMA.FTZ R68, R37.reuse, R68, R39 ;  /* 0x0000004425447223 */ /* 0x040fe20000010027 */
[----:B------:R-:W-:Y:S01]  /*aac0*/  IMAD.U32 R58, R24, 0x10000, RZ ;  /* 0x00010000183a7824 */ /* 0x000fe200078e00ff */
[----:B------:R-:W-:Y:S01]  /*aad0*/  LOP3.LUT R26, R26, 0xffff0000, RZ, 0xc0, !PT ;  /* 0xffff00001a1a7812 */ /* 0x000fe200078ec0ff */
[----:B------:R-:W-:Y:S01]  /*aae0*/  FFMA.FTZ R70, R37, R65, -R70 ;  /* 0x0000004125467223 */ /* 0x000fe20000010846 */
[----:B------:R-:W-:Y:S01]  /*aaf0*/  LOP3.LUT R39, R6, 0xffff0000, RZ, 0xc0, !PT ;  /* 0xffff000006277812 */ /* 0x000fe200078ec0ff */
[----:B------:R-:W-:Y:S01]  /*ab00*/  FFMA.FTZ R59, R59, R66, R62 ;  /* 0x000000423b3b7223 */ /* 0x000fe2000001003e */
[----:B------:R-:W-:Y:S02]  /*ab10*/  LOP3.LUT R24, R24, 0xffff0000, RZ, 0xc0, !PT ;  /* 0xffff000018187812 */ /* 0x000fe400078ec0ff */
[----:B------:R-:W-:Y:S01]  /*ab20*/  LOP3.LUT R37, R4, 0xffff0000, RZ, 0xc0, !PT ;  /* 0xffff000004257812 */ /* 0x000fe200078ec0ff */
[C---:B------:R-:W-:Y:S01]  /*ab30*/  FMUL.FTZ R40, R41.reuse, R60 ;  /* 0x0000003c29287220 */ /* 0x040fe20000410000 */
[----:B------:R-:W-:Y:S01]  /*ab40*/  FMUL.FTZ R62, R41, R58 ;  /* 0x0000003a293e7220 */ /* 0x000fe20000410000 */
[C---:B------:R-:W-:Y:S01]  /*ab50*/  FMUL.FTZ R4, R25.reuse, R26 ;  /* 0x0000001a19047220 */ /* 0x040fe20000410000 */
[C---:B------:R-:W-:Y:S01]  /*ab60*/  FMUL.FTZ R61, R42.reuse, R39 ;  /* 0x000000272a3d7220 */ /* 0x040fe20000410000 */
[----:B------:R-:W-:Y:S01]  /*ab70*/  FMUL.FTZ R25, R25, R24 ;  /* 0x0000001819197220 */ /* 0x000fe20000410000 */
[-C--:B------:R-:W-:Y:S01]  /*ab80*/  FMUL.FTZ R6, R42, R37.reuse ;  /* 0x000000252a067220 */ /* 0x080fe20000410000 */
[C---:B------:R-:W-:Y:S01]  /*ab90*/  FFMA.FTZ R40, R7.reuse, R58, -R40 ;  /* 0x0000003a07287223 */ /* 0x040fe20000010828 */
        /* <DEDUP_REMOVED lines=15> */
.L_x_2407:
[----:B------:R-:W-:Y:S05]  /*ac90*/  BSYNC B1 ;  /* 0x0000000000017941 */ /* 0x000fea0003800000 */
.L_x_2406:
[----:B------:R-:W-:Y:S04]  /*aca0*/  BSSY B1, `(.L_x_2408) ;  /* 0x000006a000017945 */ /* 0x000fe80003800000 */
[----:B------:R-:W-:Y:S05]  /*acb0*/  @P1 BRA `(.L_x_2409) ;  /* 0x0000000400a01947 */ /* 0x000fea0003800000 */
[----:B0-----:R-:W3:Y:S04]  /*acc0*/  LDL R0, [R1+0x10] ;  /* 0x0000100001007983 */ /* 0x001ee80000100800 */
[----:B------:R-:W4:Y:S01]  /*acd0*/  LDL R58, [R1+0x78] ;  /* 0x00007800013a7983 */ /* 0x000f220000100800 */
[--C-:B------:R-:W-:Y:S02]  /*ace0*/  SHF.R.U64 R39, R28, 0x10, R29.reuse ;  /* 0x000000101c277819 */ /* 0x100fe4000000121d */
[----:B------:R-:W-:Y:S02]  /*acf0*/  SHF.R.U32.HI R28, RZ, 0x10, R29 ;  /* 0x00000010ff1c7819 */ /* 0x000fe4000001161d */
[--C-:B------:R-:W-:Y:S02]  /*ad00*/  SHF.R.U64 R29, R8, 0x10, R9.reuse ;  /* 0x00000010081d7819 */ /* 0x100fe40000001209 */
[----:B------:R-:W-:-:S02]  /*ad10*/  SHF.R.U32.HI R8, RZ, 0x10, R9 ;  /* 0x00000010ff087819 */ /* 0x000fc40000011609 */
[----:B------:R-:W-:Y:S02]  /*ad20*/  SHF.R.U64 R37, R30, 0x10, R31 ;  /* 0x000000101e257819 */ /* 0x000fe4000000121f */
[----:B------:R-:W-:Y:S02]  /*ad30*/  PRMT R54, R54, 0x5410, R39 ;  /* 0x0000541036367816 */ /* 0x000fe40000000027 */
[----:B------:R-:W-:Y:S02]  /*ad40*/  PRMT R50, R50, 0x5410, R29 ;  /* 0x0000541032327816 */ /* 0x000fe4000000001d */
[--C-:B------:R-:W-:Y:S02]  /*ad50*/  SHF.R.U64 R9, R10, 0x10, R11.reuse ;  /* 0x000000100a097819 */ /* 0x100fe4000000120b */
[----:B------:R-:W-:Y:S01]  /*ad60*/  PRMT R51, R51, 0x5410, R8 ;  /* 0x0000541033337816 */ /* 0x000fe20000000008 */
[----:B------:R-:W-:Y:S01]  /*ad70*/  IMAD.U32 R39, R50, 0x10000, RZ ;  /* 0x0001000032277824 */ /* 0x000fe200078e00ff */
[----:B------:R-:W-:-:S02]  /*ad80*/  SHF.R.U32.HI R10, RZ, 0x10, R11 ;  /* 0x00000010ff0a7819 */ /* 0x000fc4000001160b */
[----:B------:R-:W-:Y:S01]  /*ad90*/  PRMT R55, R55, 0x5410, R28 ;  /* 0x0000541037377816 */ /* 0x000fe2000000001c */
[----:B------:R-:W-:Y:S01]  /*ada0*/  IMAD.U32 R36, R51, 0x10000, RZ ;  /* 0x0001000033247824 */ /* 0x000fe200078e00ff */
[----:B------:R-:W-:Y:S01]  /*adb0*/  PRMT R56, R56, 0x5410, R37 ;  /* 0x0000541038387816 */ /* 0x000fe20000000025 */
[----:B------:R-:W-:Y:S01]  /*adc0*/  IMAD.U32 R37, R54, 0x10000, RZ ;  /* 0x0001000036257824 */ /* 0x000fe200078e00ff */
[----:B------:R-:W-:Y:S02]  /*add0*/  SHF.R.U32.HI R30, RZ, 0x10, R31 ;  /* 0x00000010ff1e7819 */ /* 0x000fe4000001161f */
[----:B------:R-:W-:Y:S02]  /*ade0*/  PRMT R53, R53, 0x5410, R10 ;  /* 0x0000541035357816 */ /* 0x000fe4000000000a */
[----:B------:R-:W-:Y:S02]  /*adf0*/  PRMT R57, R57, 0x5410, R30 ;  /* 0x0000541039397816 */ /* 0x000fe4000000001e */
[----:B------:R-:W-:Y:S01]  /*ae00*/  PRMT R52, R52, 0x5410, R9 ;  /* 0x0000541034347816 */ /* 0x000fe20000000009 */
[----:B------:R-:W-:Y:S01]  /*ae10*/  IMAD.U32 R38, R53, 0x10000, RZ ;  /* 0x0001000035267824 */ /* 0x000fe200078e00ff */
[----:B---3--:R-:W-:-:S04]  /*ae20*/  LEA.HI R0, R3, R0, RZ, 0x1d ;  /* 0x0000000003007211 */ /* 0x008fc800078fe8ff */
[----:B------:R-:W-:-:S04]  /*ae30*/  SHF.R.S32.HI R5, RZ, 0x1f, R0 ;  /* 0x0000001fff057819 */ /* 0x000fc80000011400 */
[----:B------:R-:W-:Y:S01]  /*ae40*/  LEA.HI R5, R5, R0, RZ, 0x2 ;  /* 0x0000000005057211 */ /* 0x000fe200078f10ff */
[----:B------:R-:W-:-:S03]  /*ae50*/  IMAD.SHL.U32 R0, R0, 0x8, RZ ;  /* 0x0000000800007824 */ /* 0x000fc600078e00ff */
[----:B------:R-:W-:Y:S02]  /*ae60*/  SHF.R.S32.HI R5, RZ, 0x2, R5 ;  /* 0x00000002ff057819 */ /* 0x000fe40000011405 */
[----:B------:R-:W-:-:S03]  /*ae70*/  LOP3.LUT R0, R157, 0x18, R0, 0xf8, !PT ;  /* 0x000000189d007812 */ /* 0x000fc600078ef800 */
[----:B-----5:R-:W-:Y:S01]  /*ae80*/  IMAD R5, R5, 0x1800, R74 ;  /* 0x0000180005057824 */ /* 0x020fe200078e024a */
[----:B------:R-:W-:-:S05]  /*ae90*/  LOP3.LUT R0, R0, R72, RZ, 0x3c, !PT ;  /* 0x0000004800007212 */ /* 0x000fca00078e3cff */
[----:B------:R-:W-:Y:S02]  /*aea0*/  IMAD.IADD R25, R5, 0x1, R0 ;  /* 0x0000000105197824 */ /* 0x000fe400078e0200 */
[----:B----4-:R-:W0:Y:S02]  /*aeb0*/  LDS.128 R4, [R58] ;  /* 0x000000003a047984 */ /* 0x010e240000000c00 */
[----:B------:R-:W-:-:S05]  /*aec0*/  IMAD R0, R25, 0x2, R2 ;  /* 0x0000000219007824 */ /* 0x000fca00078e0202 */
[----:B------:R-:W1:Y:S01]  /*aed0*/  LDS.128 R24, [R0+0xc400] ;  /* 0x00c4000000187984 */ /* 0x000e620000000c00 */
        /* <DEDUP_REMOVED lines=8> */
[C---:B-1----:R-:W-:Y:S01]  /*af60*/  IMAD.U32 R28, R24.reuse, 0x10000, RZ ;  /* 0x00010000181c7824 */ /* 0x042fe200078e00ff */
[----:B------:R-:W-:Y:S01]  /*af70*/  LOP3.LUT R24, R24, 0xffff0000, RZ, 0xc0, !PT ;  /* 0xffff000018187812 */ /* 0x000fe200078ec0ff */
[C---:B------:R-:W-:Y:S01]  /*af80*/  IMAD.U32 R29, R25.reuse, 0x10000, RZ ;  /* 0x00010000191d7824 */ /* 0x040fe200078e00ff */
[----:B------:R-:W-:Y:S01]  /*af90*/  LOP3.LUT R25, R25, 0xffff0000, RZ, 0xc0, !PT ;  /* 0xffff000019197812 */ /* 0x000fe200078ec0ff */
[C---:B--2---:R-:W-:Y:S01]  /*afa0*/  FMUL.FTZ R41, R28.reuse, R39 ;  /* 0x000000271c297220 */ /* 0x044fe20000410000 */
[----:B------:R-:W-:Y:S01]  /*afb0*/  FMUL.FTZ R43, R28, R37 ;  /* 0x000000251c2b7220 */ /* 0x000fe20000410000 */
[----:B------:R-:W-:-:S02]  /*afc0*/  IMAD.U32 R28, R55, 0x10000, RZ ;  /* 0x00010000371c7824 */ /* 0x000fc400078e00ff */
[----:B------:R-:W-:Y:S01]  /*afd0*/  FMUL.FTZ R40, R29, R36 ;  /* 0x000000241d287220 */ /* 0x000fe20000410000 */
[----:B------:R-:W-:Y:S02]  /*afe0*/  IMAD.U32 R31, R27, 0x10000, RZ ;  /* 0x000100001b1f7824 */ /* 0x000fe400078e00ff */
[C---:B------:R-:W-:Y:S01]  /*aff0*/  FFMA.FTZ R41, R8.reuse, R37, -R41 ;  /* 0x0000002508297223 */ /* 0x040fe20000010829 */
[----:B------:R-:W-:Y:S01]  /*b000*/  FFMA.FTZ R43, R8, R39, R43 ;  /* 0x00000027082b7223 */ /* 0x000fe2000001002b */
[----:B------:R-:W-:Y:S02]  /*b010*/  IMAD.U32 R8, R57, 0x10000, RZ ;  /* 0x0001000039087824 */ /* 0x000fe400078e00ff */
[-C--:B------:R-:W-:Y:S01]  /*b020*/  FMUL.FTZ R42, R29, R28.reuse ;  /* 0x0000001c1d2a7220 */ /* 0x080fe20000410000 */
[----:B------:R-:W-:Y:S01]  /*b030*/  FFMA.FTZ R40, R9, R28, -R40 ;  /* 0x0000001c09287223 */ /* 0x000fe20000010828 */
[C---:B------:R-:W-:Y:S01]  /*b040*/  FMUL.FTZ R28, R31.reuse, R38 ;  /* 0x000000261f1c7220 */ /* 0x040fe20000410000 */
[----:B------:R-:W-:Y:S01]  /*b050*/  LOP3.LUT R29, R50, 0xffff0000, RZ, 0xc0, !PT ;  /* 0xffff0000321d7812 */ /* 0x000fe200078ec0ff */
[----:B------:R-:W-:Y:S01]  /*b060*/  FMUL.FTZ R31, R31, R8 ;  /* 0x000000081f1f7220 */ /* 0x000fe20000410000 */
[----:B------:R-:W-:Y:S01]  /*b070*/  FFMA.FTZ R42, R9, R36, R42 ;  /* 0x00000024092a7223 */ /* 0x000fe2000001002a */
[----:B------:R-:W-:Y:S01]  /*b080*/  LOP3.LUT R9, R54, 0xffff0000, RZ, 0xc0, !PT ;  /* 0xffff000036097812 */ /* 0x000fe200078ec0ff */
[C---:B------:R-:W-:Y:S01]  /*b090*/  FFMA.FTZ R39, R11.reuse, R8, -R28 ;  /* 0x000000080b277223 */ /* 0x040fe2000001081c */
[----:B------:R-:W-:Y:S01]  /*b0a0*/  FFMA.FTZ R50, R11, R38, R31 ;  /* 0x000000260b327223 */ /* 0x000fe2000001001f */
[----:B------:R-:W-:Y:S01]  /*b0b0*/  FMUL.FTZ R11, R24, R29 ;  /* 0x0000001d180b7220 */ /* 0x000fe20000410000 */
[----:B------:R-:W-:-:S02]  /*b0c0*/  IMAD.U32 R30, R26, 0x10000, RZ ;  /* 0x000100001a1e7824 */ /* 0x000fc400078e00ff */
[-C--:B------:R-:W-:Y:S01]  /*b0d0*/  FMUL.FTZ R31, R24, R9.reuse ;  /* 0x00000009181f7220 */ /* 0x080fe20000410000 */
[----:B------:R-:W-:Y:S01]  /*b0e0*/  LOP3.LUT R8, R55, 0xffff0000, RZ, 0xc0, !PT ;  /* 0xffff000037087812 */ /* 0x000fe200078ec0ff */
[----:B------:R-:W-:Y:S01]  /*b0f0*/  FFMA.FTZ R24, R4, R9, -R11 ;  /* 0x0000000904187223 */ /* 0x000fe2000001080b */
[----:B------:R-:W-:Y:S01]  /*b100*/  LOP3.LUT R28, R51, 0xffff0000, RZ, 0xc0, !PT ;  /* 0xffff0000331c7812 */ /* 0x000fe200078ec0ff */
[----:B------:R-:W-:Y:S02]  /*b110*/  IMAD.U32 R11, R52, 0x10000, RZ ;  /* 0x00010000340b7824 */ /* 0x000fe400078e00ff */
[----:B------:R-:W-:Y:S01]  /*b120*/  FFMA.FTZ R36, R4, R29, R31 ;  /* 0x0000001d04247223 */ /* 0x000fe2000001001f */
[----:B------:R-:W-:Y:S02]  /*b130*/  IMAD.U32 R9, R56, 0x10000, RZ ;  /* 0x0001000038097824 */ /* 0x000fe400078e00ff */
[C---:B------:R-:W-:Y:S01]  /*b140*/  FMUL.FTZ R37, R25.reuse, R8 ;  /* 0x0000000819257220 */ /* 0x040fe20000410000 */
[C---:B------:R-:W-:Y:S01]  /*b150*/  FMUL.FTZ R29, R30.reuse, R11 ;  /* 0x0000000b1e1d7220 */ /* 0x040fe20000410000 */
[----:B------:R-:W-:Y:S01]  /*b160*/  FMUL.FTZ R38, R25, R28 ;  /* 0x0000001c19267220 */ /* 0x000fe20000410000 */
[-C--:B------:R-:W-:Y:S01]  /*b170*/  FMUL.FTZ R31, R30, R9.reuse ;  /* 0x000000091e1f7220 */ /* 0x080fe20000410000 */
[----:B------:R-:W-:Y:S01]  /*b180*/  LOP3.LUT R26, R26, 0xffff0000, RZ, 0xc0, !PT ;  /* 0xffff00001a1a7812 */ /* 0x000fe200078ec0ff */
[----:B------:R-:W-:Y:S01]  /*b190*/  FFMA.FTZ R29, R10, R9, -R29 ;  /* 0x000000090a1d7223 */ /* 0x000fe2000001081d */
[C---:B------:R-:W-:Y:S01]  /*b1a0*/  FFMA.FTZ R25, R5.reuse, R8, -R38 ;  /* 0x0000000805197223 */ /* 0x040fe20000010826 */
[----:B------:R-:W-:Y:S01]  /*b1b0*/  FFMA.FTZ R37, R5, R28, R37 ;  /* 0x0000001c05257223 */ /* 0x000fe20000010025 */
[----:B------:R-:W-:Y:S01]  /*b1c0*/  LOP3.LUT R9, R52, 0xffff0000, RZ, 0xc0, !PT ;  /* 0xffff000034097812 */ /* 0x000fe200078ec0ff */
[----:B------:R-:W-:Y:S01]  /*b1d0*/  FFMA.FTZ R10, R10, R11, R31 ;  /* 0x0000000b0a0a7223 */ /* 0x000fe2000001001f */
[----:B------:R-:W-:-:S02]  /*b1e0*/  LOP3.LUT R27, R27, 0xffff0000, RZ, 0xc0, !PT ;  /* 0xffff00001b1b7812 */ /* 0x000fc400078ec0ff */
[----:B------:R-:W-:Y:S01]  /*b1f0*/  LOP3.LUT R5, R56, 0xffff0000, RZ, 0xc0, !PT ;  /* 0xffff000038057812 */ /* 0x000fe200078ec0ff */
[C---:B------:R-:W-:Y:S01]  /*b200*/  FMUL.FTZ R11, R26.reuse, R9 ;  /* 0x000000091a0b7220 */ /* 0x040fe20000410000 */
[----:B------:R-:W-:Y:S02]  /*b210*/  LOP3.LUT R8, R53, 0xffff0000, RZ, 0xc0, !PT ;  /* 0xffff000035087812 */ /* 0x000fe400078ec0ff */
[----:B------:R-:W-:Y:S01]  /*b220*/  LOP3.LUT R4, R57, 0xffff0000, RZ, 0xc0, !PT ;  /* 0xffff000039047812 */ /* 0x000fe200078ec0ff */
[-C--:B------:R-:W-:Y:S01]  /*b230*/  FMUL.FTZ R28, R26, R5.reuse ;  /* 0x000000051a1c7220 */ /* 0x080fe20000410000 */
[C---:B------:R-:W-:Y:S01]  /*b240*/  FFMA.FTZ R26, R6.reuse, R5, -R11 ;  /* 0x00000005061a7223 */ /* 0x040fe2000001080b */
[----:B------:R-:W-:Y:S01]  /*b250*/  FMUL.FTZ R30, R27, R8 ;  /* 0x000000081b1e7220 */ /* 0x000fe20000410000 */
[----:B------:R-:W-:Y:S01]  /*b260*/  F2FP.BF16.F32.PACK_AB R5, R25, R40 ;  /* 0x000000281905723e */ /* 0x000fe200000010ff */
[-C--:B------:R-:W-:Y:S01]  /*b270*/  FMUL.FTZ R27, R27, R4.reuse ;  /* 0x000000041b1b7220 */ /* 0x080fe20000410000 */
[----:B------:R-:W-:Y:S01]  /*b280*/  FFMA.FTZ R11, R6, R9, R28 ;  /* 0x00000009060b7223 */ /* 0x000fe2000001001c */
[C---:B------:R-:W-:Y:S01]  /*b290*/  FFMA.FTZ R30, R7.reuse, R4, -R30 ;  /* 0x00000004071e7223 */ /* 0x040fe2000001081e */
[----:B------:R-:W-:Y:S01]  /*b2a0*/  F2FP.BF16.F32.PACK_AB R4, R24, R41 ;  /* 0x000000291804723e */ /* 0x000fe200000010ff */
[----:B------:R-:W-:Y:S01]  /*b2b0*/  FFMA.FTZ R27, R7, R8, R27 ;  /* 0x00000008071b7223 */ /* 0x000fe2000001001b */
[----:B------:R-:W-:-:S02]  /*b2c0*/  F2FP.BF16.F32.PACK_AB R6, R26, R29 ;  /* 0x0000001d1a06723e */ /* 0x000fc400000010ff */
[----:B------:R-:W-:Y:S02]  /*b2d0*/  F2FP.BF16.F32.PACK_AB R10, R11, R10 ;  /* 0x0000000a0b0a723e */ /* 0x000fe400000010ff */
[----:B------:R-:W-:Y:S02]  /*b2e0*/  F2FP.BF16.F32.PACK_AB R7, R30, R39 ;  /* 0x000000271e07723e */ /* 0x000fe400000010ff */
[----:B------:R-:W-:Y:S02]  /*b2f0*/  F2FP.BF16.F32.PACK_AB R8, R36, R43 ;  /* 0x0000002b2408723e */ /* 0x000fe400000010ff */
[----:B------:R-:W-:Y:S01]  /*b300*/  F2FP.BF16.F32.PACK_AB R9, R37, R42 ;  /* 0x0000002a2509723e */ /* 0x000fe200000010ff */
[----:B------:R1:W-:Y:S01]  /*b310*/  STS.128 [R58], R4 ;  /* 0x000000043a007388 */ /* 0x0003e20000000c00 */
[----:B------:R-:W-:-:S05]  /*b320*/  F2FP.BF16.F32.PACK_AB R11, R27, R50 ;  /* 0x000000321b0b723e */ /* 0x000fca00000010ff */
[----:B------:R1:W-:Y:S02]  /*b330*/  STS.128 [R0+0xc400], R8 ;  /* 0x00c4000800007388 */ /* 0x0003e40000000c00 */
.L_x_2409:
[----:B------:R-:W-:Y:S05]  /*b340*/  BSYNC B1 ;  /* 0x0000000000017941 */ /* 0x000fea0003800000 */
.L_x_2408:
[----:B------:R-:W-:Y:S05]  /*b350*/  @P2 BRA `(.L_x_2390) ;  /* 0x0000000400a02947 */ /* 0x000fea0003800000 */
[----:B01----:R-:W3:Y:S04]  /*b360*/  LDL R0, [R1+0x14] ;  /* 0x0000140001007983 */ /* 0x003ee80000100800 */
[----:B------:R-:W4:Y:S01]  /*b370*/  LDL R36, [R1+0x74] ;  /* 0x0000740001247983 */ /* 0x000f220000100800 */
[----:B------:R-:W-:Y:S02]  /*b380*/  SHF.R.U64 R29, R32, 0x10, R33 ;  /* 0x00000010201d7819 */ /* 0x000fe40000001221 */
[----:B------:R-:W-:Y:S02]  /*b390*/  SHF.R.U64 R27, R34, 0x10, R35 ;  /* 0x00000010221b7819 */ /* 0x000fe40000001223 */
[--C-:B------:R-:W-:Y:S02]  /*b3a0*/  SHF.R.U64 R25, R12, 0x10, R13.reuse ;  /* 0x000000100c197819 */ /* 0x100fe4000000120d */
[----:B------:R-:W-:-:S02]  /*b3b0*/  SHF.R.U32.HI R12, RZ, 0x10, R13 ;  /* 0x00000010ff0c7819 */ /* 0x000fc4000001160d */
[----:B------:R-:W-:Y:S02]  /*b3c0*/  PRMT R46, R46, 0x5410, R29 ;  /* 0x000054102e2e7816 */ /* 0x000fe4000000001d */
[----:B------:R-:W-:Y:S02]  /*b3d0*/  PRMT R48, R48, 0x5410, R27 ;  /* 0x0000541030307816 */ /* 0x000fe4000000001b */
[----:B------:R-:W-:Y:S01]  /*b3e0*/  PRMT R25, R20, 0x5410, R25 ;  /* 0x0000541014197816 */ /* 0x000fe20000000019 */
[----:B------:R-:W-:Y:S01]  /*b3f0*/  IMAD.U32 R26, R46, 0x10000, RZ ;  /* 0x000100002e1a7824 */ /* 0x000fe200078e00ff */
[----:B------:R-:W-:Y:S02]  /*b400*/  SHF.R.U32.HI R32, RZ, 0x10, R33 ;  /* 0x00000010ff207819 */ /* 0x000fe40000011621 */
[----:B------:R-:W-:Y:S01]  /*b410*/  PRMT R27, R21, 0x5410, R12 ;  /* 0x00005410151b7816 */ /* 0x000fe2000000000c */
[----:B------:R-:W-:Y:S01]  /*b420*/  IMAD.U32 R28, R25, 0x10000, RZ ;  /* 0x00010000191c7824 */ /* 0x000fe200078e00ff */
[----:B------:R-:W-:-:S02]  /*b430*/  SHF.R.U32.HI R34, RZ, 0x10, R35 ;  /* 0x00000010ff227819 */ /* 0x000fc40000011623 */
[----:B------:R-:W-:Y:S01]  /*b440*/  PRMT R47, R47, 0x5410, R32 ;  /* 0x000054102f2f7816 */ /* 0x000fe20000000020 */
[----:B------:R-:W-:Y:S01]  /*b450*/  IMAD.U32 R29, R27, 0x10000, RZ ;  /* 0x000100001b1d7824 */ /* 0x000fe200078e00ff */
[----:B------:R-:W-:Y:S02]  /*b460*/  PRMT R49, R49, 0x5410, R34 ;  /* 0x0000541031317816 */ /* 0x000fe40000000022 */
[----:B------:R-:W-:Y:S02]  /*b470*/  LOP3.LUT R25, R25, 0xffff0000, RZ, 0xc0, !PT ;  /* 0xffff000019197812 */ /* 0x000fe400078ec0ff */
        /* <DEDUP_REMOVED lines=10> */
[----:B------:R-:W-:Y:S01]  /*b520*/  IMAD R0, R3, 0x2, R2 ;  /* 0x0000000203007824 */ /* 0x000fe200078e0202 */
[--C-:B------:R-:W-:Y:S02]  /*b530*/  SHF.R.U64 R3, R14, 0x10, R15.reuse ;  /* 0x000000100e037819 */ /* 0x100fe4000000120f */
[----:B------:R-:W-:Y:S02]  /*b540*/  SHF.R.U32.HI R14, RZ, 0x10, R15 ;  /* 0x00000010ff0e7819 */ /* 0x000fe4000001160f */
[----:B------:R-:W1:Y:S01]  /*b550*/  LDS.128 R8, [R0+0xc400] ;  /* 0x00c4000000087984 */ /* 0x000e620000000c00 */
[----:B------:R-:W-:-:S02]  /*b560*/  PRMT R44, R44, 0x5410, R3 ;  /* 0x000054102c2c7816 */ /* 0x000fc40000000003 */
[----:B------:R-:W-:-:S05]  /*b570*/  PRMT R45, R45, 0x5410, R14 ;  /* 0x000054102d2d7816 */ /* 0x000fca000000000e */
[----:B------:R-:W-:Y:S02]  /*b580*/  IMAD.U32 R31, R45, 0x10000, RZ ;  /* 0x000100002d1f7824 */ /* 0x000fe400078e00ff */
        /* <DEDUP_REMOVED lines=12> */
[C---:B------:R-:W-:Y:S01]  /*b650*/  FMUL.FTZ R30, R15.reuse, R28 ;  /* 0x0000001c0f1e7220 */ /* 0x040fe20000410000 */
[----:B------:R-:W-:Y:S01]  /*b660*/  FMUL.FTZ R32, R15, R26 ;  /* 0x0000001a0f207220 */ /* 0x000fe20000410000 */
[----:B------:R-:W-:-:S02]  /*b670*/  IMAD.U32 R15, R47, 0x10000, RZ ;  /* 0x000100002f0f7824 */ /* 0x000fc400078e00ff */
[C---:B------:R-:W-:Y:S01]  /*b680*/  FMUL.FTZ R33, R20.reuse, R29 ;  /* 0x0000001d14217220 */ /* 0x040fe20000410000 */
        /* <DEDUP_REMOVED lines=10> */
[----:B------:R-:W-:Y:S01]  /*b730*/  FFMA.FTZ R28, R14, R3, -R15 ;  /* 0x000000030e1c7223 */ /* 0x000fe2000001080f */
[----:B------:R-:W-:Y:S01]  /*b740*/  LOP3.LUT R3, R46, 0xffff0000, RZ, 0xc0, !PT ;  /* 0xffff00002e037812 */ /* 0x000fe200078ec0ff */
[----:B------:R-:W-:Y:S01]  /*b750*/  FFMA.FTZ R31, R14, R31, R24 ;  /* 0x0000001f0e1f7223 */ /* 0x000fe20000010018 */
[----:B------:R-:W-:Y:S01]  /*b760*/  LOP3.LUT R14, R27, 0xffff0000, RZ, 0xc0, !PT ;  /* 0xffff00001b0e7812 */ /* 0x000fe200078ec0ff */
[----:B------:R-:W-:Y:S01]  /*b770*/  FMUL.FTZ R15, R8, R25 ;  /* 0x00000019080f7220 */ /* 0x000fe20000410000 */
[----:B------:R-:W-:-:S02]  /*b780*/  IMAD.U32 R21, R10, 0x10000, RZ ;  /* 0x000100000a157824 */ /* 0x000fc400078e00ff */
[-C--:B------:R-:W-:Y:S01]  /*b790*/  FMUL.FTZ R27, R8, R3.reuse ;  /* 0x00000003081b7220 */ /* 0x080fe20000410000 */
[----:B------:R-:W-:Y:S02]  /*b7a0*/  IMAD.U32 R20, R44, 0x10000, RZ ;  /* 0x000100002c147824 */ /* 0x000fe400078e00ff */
[C---:B------:R-:W-:Y:S01]  /*b7b0*/  FMUL.FTZ R24, R9.reuse, R14 ;  /* 0x0000000e09187220 */ /* 0x040fe20000410000 */
[C---:B------:R-:W-:Y:S01]  /*b7c0*/  FFMA.FTZ R15, R4.reuse, R3, -R15 ;  /* 0x00000003040f7223 */ /* 0x040fe2000001080f */
[----:B------:R-:W-:Y:S01]  /*b7d0*/  FMUL.FTZ R9, R9, R12 ;  /* 0x0000000c09097220 */ /* 0x000fe20000410000 */
[----:B------:R-:W-:Y:S01]  /*b7e0*/  FFMA.FTZ R27, R4, R25, R27 ;  /* 0x00000019041b7223 */ /* 0x000fe2000001001b */
[----:B------:R-:W-:Y:S02]  /*b7f0*/  IMAD.U32 R8, R48, 0x10000, RZ ;  /* 0x0001000030087824 */ /* 0x000fe400078e00ff */
[----:B------:R-:W-:Y:S01]  /*b800*/  FMUL.FTZ R4, R21, R20 ;  /* 0x0000001415047220 */ /* 0x000fe20000410000 */
[C---:B------:R-:W-:Y:S01]  /*b810*/  FFMA.FTZ R24, R5.reuse, R12, -R24 ;  /* 0x0000000c05187223 */ /* 0x040fe20000010818 */
[----:B------:R-:W-:Y:S01]  /*b820*/  FFMA.FTZ R14, R5, R14, R9 ;  /* 0x0000000e050e7223 */ /* 0x000fe20000010009 */
[----:B------:R-:W-:Y:S01]  /*b830*/  LOP3.LUT R10, R10, 0xffff0000, RZ, 0xc0, !PT ;  /* 0xffff00000a0a7812 */ /* 0x000fe200078ec0ff */
[-C--:B------:R-:W-:Y:S01]  /*b840*/  FMUL.FTZ R26, R21, R8.reuse ;  /* 0x00000008151a7220 */ /* 0x080fe20000410000 */
[----:B------:R-:W-:Y:S01]  /*b850*/  FFMA.FTZ R12, R13, R8, -R4 ;  /* 0x000000080d0c7223 */ /* 0x000fe20000010804 */
[----:B------:R-:W-:-:S02]  /*b860*/  LOP3.LUT R5, R44, 0xffff0000, RZ, 0xc0, !PT ;  /* 0xffff00002c057812 */ /* 0x000fc400078ec0ff */
[----:B------:R-:W-:Y:S01]  /*b870*/  LOP3.LUT R11, R11, 0xffff0000, RZ, 0xc0, !PT ;  /* 0xffff00000b0b7812 */ /* 0x000fe200078ec0ff */
[----:B------:R-:W-:Y:S01]  /*b880*/  FFMA.FTZ R26, R13, R20, R26 ;  /* 0x000000140d1a7223 */ /* 0x000fe2000001001a */
[----:B------:R-:W-:Y:S01]  /*b890*/  LOP3.LUT R3, R48, 0xffff0000, RZ, 0xc0, !PT ;  /* 0xffff000030037812 */ /* 0x000fe200078ec0ff */
[C---:B------:R-:W-:Y:S01]  /*b8a0*/  FMUL.FTZ R9, R10.reuse, R5 ;  /* 0x000000050a097220 */ /* 0x040fe20000410000 */
[----:B------:R-:W-:Y:S02]  /*b8b0*/  LOP3.LUT R8, R45, 0xffff0000, RZ, 0xc0, !PT ;  /* 0xffff00002d087812 */ /* 0x000fe400078ec0ff */
[----:B------:R-:W-:Y:S01]  /*b8c0*/  LOP3.LUT R4, R49, 0xffff0000, RZ, 0xc0, !PT ;  /* 0xffff000031047812 */ /* 0x000fe200078ec0ff */
[-C--:B------:R-:W-:Y:S01]  /*b8d0*/  FMUL.FTZ R10, R10, R3.reuse ;  /* 0x000000030a0a7220 */ /* 0x080fe20000410000 */
[----:B------:R-:W-:Y:S01]  /*b8e0*/  FFMA.FTZ R3, R6, R3, -R9 ;  /* 0x0000000306037223 */ /* 0x000fe20000010809 */
[C---:B------:R-:W-:Y:S01]  /*b8f0*/  FMUL.FTZ R20, R11.reuse, R8 ;  /* 0x000000080b147220 */ /* 0x040fe20000410000 */
[----:B------:R-:W-:Y:S01]  /*b900*/  F2FP.BF16.F32.PACK_AB R9, R14, R35 ;  /* 0x000000230e09723e */ /* 0x000fe200000010ff */
[-C--:B------:R-:W-:Y:S01]  /*b910*/  FMUL.FTZ R21, R11, R4.reuse ;  /* 0x000000040b157220 */ /* 0x080fe20000410000 */
[----:B------:R-:W-:Y:S01]  /*b920*/  FFMA.FTZ R11, R6, R5, R10 ;  /* 0x00000005060b7223 */ /* 0x000fe2000001000a */
[----:B------:R-:W-:Y:S01]  /*b930*/  FFMA.FTZ R13, R7, R4, -R20 ;  /* 0x00000004070d7223 */ /* 0x000fe20000010814 */
[----:B------:R-:W-:Y:S01]  /*b940*/  F2FP.BF16.F32.PACK_AB R4, R15, R30 ;  /* 0x0000001e0f04723e */ /* 0x000fe200000010ff */
[----:B------:R-:W-:Y:S01]  /*b950*/  FFMA.FTZ R20, R7, R8, R21 ;  /* 0x0000000807147223 */ /* 0x000fe20000010015 */
[----:B------:R-:W-:-:S02]  /*b960*/  F2FP.BF16.F32.PACK_AB R5, R24, R33 ;  /* 0x000000211805723e */ /* 0x000fc400000010ff */
[----:B------:R-:W-:Y:S02]  /*b970*/  F2FP.BF16.F32.PACK_AB R6, R3, R12 ;  /* 0x0000000c0306723e */ /* 0x000fe400000010ff */
[----:B------:R-:W-:Y:S02]  /*b980*/  F2FP.BF16.F32.PACK_AB R10, R11, R26 ;  /* 0x0000001a0b0a723e */ /* 0x000fe400000010ff */
[----:B------:R-:W-:Y:S02]  /*b990*/  F2FP.BF16.F32.PACK_AB R7, R13, R28 ;  /* 0x0000001c0d07723e */ /* 0x000fe400000010ff */
[----:B------:R-:W-:Y:S02]  /*b9a0*/  F2FP.BF16.F32.PACK_AB R8, R27, R32 ;  /* 0x000000201b08723e */ /* 0x000fe400000010ff */
[----:B------:R-:W-:Y:S01]  /*b9b0*/  F2FP.BF16.F32.PACK_AB R11, R20, R31 ;  /* 0x0000001f140b723e */ /* 0x000fe200000010ff */
[----:B------:R0:W-:Y:S04]  /*b9c0*/  STS.128 [R36], R4 ;  /* 0x0000000424007388 */ /* 0x0001e80000000c00 */
[----:B------:R0:W-:Y:S02]  /*b9d0*/  STS.128 [R0+0xc400], R8 ;  /* 0x00c4000800007388 */ /* 0x0001e40000000c00 */
.L_x_2390:
[----:B------:R-:W-:Y:S05]  /*b9e0*/  BSYNC B0 ;  /* 0x0000000000007941 */ /* 0x000fea0003800000 */
.L_x_2383:
        /* <DEDUP_REMOVED lines=8> */
.L_x_2381:
[----:B0--3--:R-:W-:-:S05]  /*ba70*/  IMAD.U32 R0, RZ, RZ, UR41 ;  /* 0x00000029ff007e24 */ /* 0x009fca000f8e00ff */
[----:B------:R-:W-:-:S13]  /*ba80*/  ISETP.NE.AND P0, PT, R0, 0x3, PT ;  /* 0x000000030000780c */ /* 0x000fda0003f05270 */
[----:B------:R-:W-:Y:S05]  /*ba90*/  @!P0 BRA `(.L_x_2410) ;  /* 0x0000000000048947 */ /* 0x000fea0003800000 */
[----:B------:R-:W-:Y:S01]  /*baa0*/  BPT.TRAP 0x1 ;  /* 0x000000040000795c */ /* 0x000fe20000300000 */
.L_x_2410:
[----:B------:R-:W-:Y:S01]  /*bab0*/  IMAD R0, R19, 0x8, R2 ;  /* 0x0000000813007824 */ /* 0x000fe200078e0202 */
[----:B--2-4-:R-:W-:-:S04]  /*bac0*/  SHF.L.U32 R5, R138, 0x1f, RZ ;  /* 0x0000001f8a057819 */ /* 0x014fc800000006ff */
[----:B------:R0:W2:Y:S01]  /*bad0*/  SYNCS.PHASECHK.TRANS64.TRYWAIT P1, [R0+URZ+0x2d830], R5 ;  /* 0x02d83005000075a7 */ /* 0x0000a2000802017f */
[----:B------:R-:W-:Y:S05]  /*bae0*/  @!P0 BRA `(.L_x_2411) ;  /* 0x0000000000048947 */ /* 0x000fea0003800000 */
[----:B------:R-:W-:Y:S01]  /*baf0*/  BPT.TRAP 0x1 ;  /* 0x000000040000795c */ /* 0x000fe20000300000 */
.L_x_2411:
[----:B-1----:R-:W-:Y:S01]  /*bb00*/  VIADD R3, R2, 0x15400 ;  /* 0x0001540002037836 */ /* 0x002fe20000000000 */
        /* <DEDUP_REMOVED lines=9> */
.L_x_2412:
[----:B-1----:R-:W3:Y:S01]  /*bba0*/  LDL R3, [R1+0x28] ;  /* 0x0000280001037983 */ /* 0x002ee20000100800 */
[----:B0-2---:R-:W-:Y:S01]  /*bbb0*/  IMAD.MOV.U32 R5, RZ, RZ, -0x7fffffe0 ;  /* 0x80000020ff057424 */ /* 0x005fe200078e00ff */
[----:B------:R-:W-:Y:S05]  /*bbc0*/  WARPSYNC.ALL ;  /* 0x0000000000007948 */ /* 0x000fea0003800000 */
[C---:B------:R-:W-:Y:S01]  /*bbd0*/  R2UR UR4, R142.reuse ;  /* 0x000000008e0472ca */ /* 0x040fe200000e0000 */
[----:B-----5:R-:W-:Y:S01]  /*bbe0*/  WARPGROUP.ARRIVE ;  /* 0x00000000000079c5 */ /* 0x020fe20000000000 */
        /* <DEDUP_REMOVED lines=63> */
.L_x_2414:
[----:B------:R-:W2:Y:S01]  /*bfe0*/  LDL R5, [R1+0x68] ;  /* 0x0000680001057983 */ /* 0x000ea20000100800 */
[----:B------:R-:W0:Y:S01]  /*bff0*/  LDC R3, c[0x0][0x448] ;  /* 0x00011200ff037b82 */ /* 0x000e220000000800 */
[----:B------:R-:W-:Y:S02]  /*c000*/  ULDC UR45, c[0x0][0x988] ;  /* 0x00026200002d7ab9 */ /* 0x000fe40000000800 */
[----:B------:R-:W2:Y:S04]  /*c010*/  LDL R91, [R1+0x54] ;  /* 0x00005400015b7983 */ /* 0x000ea80000100800 */
[----:B------:R-:W3:Y:S04]  /*c020*/  LDL R8, [R1+0x64] ;  /* 0x0000640001087983 */ /* 0x000ee80000100800 */
[----:B------:R-:W4:Y:S04]  /*c030*/  LDL R89, [R1+0x58] ;  /* 0x0000580001597983 */ /* 0x000f280000100800 */
[----:B------:R-:W5:Y:S04]  /*c040*/  LDL R90, [R1+0x48] ;  /* 0x00004800015a7983 */ /* 0x000f680000100800 */
[----:B------:R-:W5:Y:S01]  /*c050*/  LDL R92, [R1+0x4c] ;  /* 0x00004c00015c7983 */ /* 0x000f620000100800 */
[----:B------:R-:W-:Y:S01]  /*c060*/  VIADD R0, R0, 0x2d840 ;  /* 0x0002d84000007836 */ /* 0x000fe20000000000 */
[----:B------:R-:W-:Y:S01]  /*c070*/  LOP3.LUT R23, R23, 0xfffffff7, RZ, 0xc0, !PT ;  /* 0xfffffff717177812 */ /* 0x000fe200078ec0ff */
[----:B------:R-:W-:Y:S01]  /*c080*/  ULDC UR43, c[0x0][0x988] ;  /* 0x00026200002b7ab9 */ /* 0x000fe20000000800 */
[----:B------:R-:W-:Y:S01]  /*c090*/  ULDC UR44, c[0x0][0x988] ;  /* 0x00026200002c7ab9 */ /* 0x000fe20000000800 */
[----:B0-----:R-:W-:-:S13]  /*c0a0*/  ISETP.NE.AND P4, PT, R3, 0x1, PT ;  /* 0x000000010300780c */ /* 0x001fda0003f85270 */
[----:B------:R-:W0:Y:S08]  /*c0b0*/  @P4 LDC R3, c[0x0][0x44c] ;  /* 0x00011300ff034b82 */ /* 0x000e300000000800 */
[----:B------:R-:W1:Y:S01]  /*c0c0*/  @P4 LDC R4, c[0x0][0x450] ;  /* 0x00011400ff044b82 */ /* 0x000e620000000800 */
[----:B--2---:R-:W-:-:S04]  /*c0d0*/  IMAD.IADD R6, R5, 0x1, R91 ;  /* 0x0000000105067824 */ /* 0x004fc800078e025b */
[----:B0-----:R-:W-:-:S05]  /*c0e0*/  @P4 IMAD.HI.U32 R3, R6, R3, RZ ;  /* 0x0000000306034227 */ /* 0x001fca00078e00ff */
[----:B-1----:R-:W-:Y:S01]  /*c0f0*/  @P4 SHF.R.U32.HI R6, RZ, R4, R3 ;  /* 0x00000004ff064219 */ /* 0x002fe20000011603 */
[----:B------:R-:W-:-:S04]  /*c100*/  IMAD.MOV.U32 R3, RZ, RZ, -0x80 ;  /* 0xffffff80ff037424 */ /* 0x000fc800078e00ff */
[----:B------:R-:W0:Y:S01]  /*c110*/  SHFL.IDX PT, R7, R6, 0x1, 0x1c1f ;  /* 0x003c1f0006077f89 */ /* 0x000e2200000e0000 */
[----:B------:R-:W-:-:S04]  /*c120*/  IMAD R3, R88, R3, 0x80 ;  /* 0x0000008058037424 */ /* 0x000fc800078e0203 */
[----:B------:R-:W-:Y:S02]  /*c130*/  VIADD R4, R3, 0x1 ;  /* 0x0000000103047836 */ /* 0x000fe40000000000 */
[----:B----4-:R-:W-:Y:S02]  /*c140*/  IMAD.IADD R5, R89, 0x1, R3 ;  /* 0x0000000159057824 */ /* 0x010fe400078e0203 */
[C---:B---3--:R-:W-:Y:S02]  /*c150*/  IMAD R4, R8.reuse, -0x2, R4 ;  /* 0xfffffffe08047824 */ /* 0x048fe400078e0204 */
[----:B------:R-:W-:-:S03]  /*c160*/  IMAD R5, R8, -0x2, R5 ;  /* 0xfffffffe08057824 */ /* 0x000fc600078e0205 */
[----:B-----5:R-:W-:-:S04]  /*c170*/  IADD3 R4, -R90, R4, R89 ;  /* 0x000000045a047210 */ /* 0x020fc80007ffe159 */
        /* <DEDUP_REMOVED lines=94> */
[----:B------:R-:W-:-:S04]  /*c760*/  FMNMX.FTZ R8, R86, R3, !PT ;  /* 0x0000000356087209 */ /* 0x000fc80007810000 */
[----:B------:R-:W-:-:S05]  /*c770*/  FMNMX.FTZ R8, R87, R8, !PT ;  /* 0x0000000857087209 */ /* 0x000fca0007810000 */
[----:B------:R-:W0:Y:S04]  /*c780*/  SHFL.BFLY PT, R3, R8, 0x2, 0x1f ;  /* 0x0c401f0008037f89 */ /* 0x000e2800000e0000 */
[----:B------:R-:W1:Y:S01]  /*c790*/  SHFL.IDX PT, R6, R6, RZ, 0x1c1f ;  /* 0x001c1fff06067589 */ /* 0x000e6200000e0000 */
[----:B0-----:R-:W-:-:S05]  /*c7a0*/  FMNMX.FTZ R10, R8, R3, !PT ;  /* 0x00000003080a7209 */ /* 0x001fca0007810000 */
[----:B------:R-:W0:Y:S01]  /*c7b0*/  SHFL.BFLY PT, R3, R10, 0x1, 0x1f ;  /* 0x0c201f000a037f89 */ /* 0x000e2200000e0000 */
[----:B-1----:R-:W-:-:S04]  /*c7c0*/  VIADDMNMX R4, R6, R4, R5, PT ;  /* 0x0000000406047246 */ /* 0x002fc80003800105 */
[C---:B------:R-:W-:Y:S02]  /*c7d0*/  ISETP.GT.AND P2, PT, R4.reuse, 0x1, PT ;  /* 0x000000010400780c */ /* 0x040fe40003f44270 */
[----:B------:R-:W-:Y:S02]  /*c7e0*/  ISETP.GT.AND P3, PT, R4, 0x8, PT ;  /* 0x000000080400780c */ /* 0x000fe40003f64270 */
[----:B------:R-:W-:Y:S02]  /*c7f0*/  FSEL R25, R25, -INF , P2 ;  /* 0xff80000019197808 */ /* 0x000fe40001000000 */
[----:B0-----:R-:W-:-:S04]  /*c800*/  FMNMX.FTZ R3, R10, R3, !PT ;  /* 0x000000030a037209 */ /* 0x001fc80007810000 */
[C---:B------:R-:W-:Y:S01]  /*c810*/  FSETP.NEU.FTZ.AND P1, PT, R3.reuse, -INF , PT ;  /* 0xff8000000300780b */ /* 0x040fe20003f3d000 */
[----:B------:R-:W-:-:S05]  /*c820*/  FMUL.FTZ R7, R3, UR45 ;  /* 0x0000002d03077c20 */ /* 0x000fca0008410000 */
[----:B------:R-:W-:Y:S02]  /*c830*/  FSEL R7, R7, RZ, P1 ;  /* 0x000000ff07077208 */ /* 0x000fe40000800000 */
[----:B------:R-:W-:-:S04]  /*c840*/  ISETP.GT.AND P1, PT, R4, RZ, PT ;  /* 0x000000ff0400720c */ /* 0x000fc80003f24270 */
[----:B------:R-:W-:Y:S02]  /*c850*/  FSEL R24, R24, -INF , P1 ;  /* 0xff80000018187808 */ /* 0x000fe40000800000 */
        /* <DEDUP_REMOVED lines=47> */
[----:B------:R-:W-:Y:S01]  /*cb50*/  FMNMX.FTZ R12, R56, R21, !PT ;  /* 0x00000015380c7209 */ /* 0x000fe20007810000 */
[----:B------:R-:W-:Y:S01]  /*cb60*/  FFMA.FTZ R5, R27, UR45, -R7 ;  /* 0x0000002d1b057c23 */ /* 0x000fe20008010807 */
        /* <DEDUP_REMOVED lines=41> */
[----:B------:R-:W-:Y:S02]  /*ce00*/  FSEL R85, R85, -INF , P1 ;  /* 0xff80000055557808 */ /* 0x000fe40000800000 */
[----:B------:R-:W-:-:S04]  /*ce10*/  FMNMX.FTZ R4, R84, R35, !PT ;  /* 0x0000002354047209 */ /* 0x000fc80007810000 */
[----:B------:R-:W-:-:S05]  /*ce20*/  FMNMX.FTZ R4, R85, R4, !PT ;  /* 0x0000000455047209 */ /* 0x000fca0007810000 */
[----:B------:R-:W0:Y:S02]  /*ce30*/  SHFL.BFLY PT, R35, R4, 0x2, 0x1f ;  /* 0x0c401f0004237f89 */ /* 0x000e2400000e0000 */
[----:B0-----:R-:W-:-:S05]  /*ce40*/  FMNMX.FTZ R35, R4, R35, !PT ;  /* 0x0000002304237209 */ /* 0x001fca0007810000 */
[----:B------:R-:W0:Y:S01]  /*ce50*/  SHFL.BFLY PT, R4, R35, 0x1, 0x1f ;  /* 0x0c201f0023047f89 */ /* 0x000e2200000e0000 */
[--C-:B------:R-:W-:Y:S01]  /*ce60*/  FFMA.FTZ R34, R34, UR45, -R7.reuse ;  /* 0x0000002d22227c23 */ /* 0x100fe20008010807 */
[----:B------:R-:W-:-:S03]  /*ce70*/  FFMA.FTZ R9, R26, UR45, -R7 ;  /* 0x0000002d1a097c23 */ /* 0x000fc60008010807 */
[----:B------:R1:W-:Y:S01]  /*ce80*/  MUFU.EX2 R13, R34 ;  /* 0x00000022000d7308 */ /* 0x0003e20000000800 */
[--C-:B------:R-:W-:Y:S01]  /*ce90*/  FFMA.FTZ R30, R30, UR45, -R7.reuse ;  /* 0x0000002d1e1e7c23 */ /* 0x100fe20008010807 */
[--C-:B-1----:R-:W-:Y:S01]  /*cea0*/  FFMA.FTZ R34, R51, UR45, -R7.reuse ;  /* 0x0000002d33227c23 */ /* 0x102fe20008010807 */
[--C-:B------:R-:W-:Y:S01]  /*ceb0*/  FFMA.FTZ R51, R58, UR45, -R7.reuse ;  /* 0x0000002d3a337c23 */ /* 0x100fe20008010807 */
[----:B------:R-:W-:Y:S01]  /*cec0*/  FFMA.FTZ R58, R67, UR45, -R7 ;  /* 0x0000002d433a7c23 */ /* 0x000fe20008010807 */
[----:B0-----:R-:W-:-:S04]  /*ced0*/  FMNMX.FTZ R4, R35, R4, !PT ;  /* 0x0000000423047209 */ /* 0x001fc80007810000 */
[C---:B------:R-:W-:Y:S01]  /*cee0*/  FSETP.NEU.FTZ.AND P1, PT, R4.reuse, -INF , PT ;  /* 0xff8000000400780b */ /* 0x040fe20003f3d000 */
[----:B------:R-:W-:Y:S01]  /*cef0*/  FMUL.FTZ R67, R4, UR45 ;  /* 0x0000002d04437c20 */ /* 0x000fe20008410000 */
[----:B------:R-:W-:Y:S04]  /*cf00*/  MUFU.EX2 R9, R9 ;  /* 0x0000000900097308 */ /* 0x000fe80000000800 */
[----:B------:R-:W-:-:S04]  /*cf10*/  FSEL R67, R67, RZ, P1 ;  /* 0x000000ff43437208 */ /* 0x000fc80000800000 */
[----:B------:R-:W0:Y:S01]  /*cf20*/  MUFU.EX2 R5, R5 ;  /* 0x0000000500057308 */ /* 0x000e220000000800 */
[--C-:B------:R-:W-:Y:S01]  /*cf30*/  FFMA.FTZ R12, R24, UR45, -R67.reuse ;  /* 0x0000002d180c7c23 */ /* 0x100fe20008010843 */
[----:B------:R-:W-:Y:S01]  /*cf40*/  FFMA.FTZ R25, R25, UR45, -R67 ;  /* 0x0000002d19197c23 */ /* 0x000fe20008010843 */
[----:B------:R-:W-:-:S05]  /*cf50*/  FFMA.FTZ R54, R54, UR45, -R7 ;  /* 0x0000002d36367c23 */ /* 0x000fca0008010807 */
[----:B------:R-:W1:Y:S01]  /*cf60*/  MUFU.EX2 R11, R30 ;  /* 0x0000001e000b7308 */ /* 0x000e620000000800 */
[--C-:B------:R-:W-:Y:S01]  /*cf70*/  FFMA.FTZ R14, R28, UR45, -R67.reuse ;  /* 0x0000002d1c0e7c23 */ /* 0x100fe20008010843 */
[----:B------:R-:W-:-:S06]  /*cf80*/  FFMA.FTZ R29, R29, UR45, -R67 ;  /* 0x0000002d1d1d7c23 */ /* 0x000fcc0008010843 */
[----:B------:R-:W2:Y:S01]  /*cf90*/  MUFU.EX2 R6, R6 ;  /* 0x0000000600067308 */ /* 0x000ea20000000800 */
[----:B------:R-:W-:Y:S01]  /*cfa0*/  FFMA.FTZ R28, R32, UR45, -R67 ;  /* 0x0000002d201c7c23 */ /* 0x000fe20008010843 */
[----:B------:R-:W-:Y:S01]  /*cfb0*/  FFMA.FTZ R10, R39, UR45, -R7 ;  /* 0x0000002d270a7c23 */ /* 0x000fe20008010807 */
[----:B------:R-:W-:-:S05]  /*cfc0*/  FFMA.FTZ R32, R44, UR45, -R67 ;  /* 0x0000002d2c207c23 */ /* 0x000fca0008010843 */
[----:B------:R-:W-:Y:S01]  /*cfd0*/  MUFU.EX2 R12, R12 ;  /* 0x0000000c000c7308 */ /* 0x000fe20000000800 */
[--C-:B------:R-:W-:Y:S01]  /*cfe0*/  FFMA.FTZ R38, R38, UR45, -R7.reuse ;  /* 0x0000002d26267c23 */ /* 0x100fe20008010807 */
[----:B------:R-:W-:Y:S01]  /*cff0*/  FFMA.FTZ R39, R62, UR45, -R7 ;  /* 0x0000002d3e277c23 */ /* 0x000fe20008010807 */
[----:B------:R-:W-:-:S05]  /*d000*/  FFMA.FTZ R44, R52, UR45, -R67 ;  /* 0x0000002d342c7c23 */ /* 0x000fca0008010843 */
[----:B------:R-:W3:Y:S01]  /*d010*/  MUFU.EX2 R25, R25 ;  /* 0x0000001900197308 */ /* 0x000ee20000000800 */
[----:B------:R-:W-:Y:S01]  /*d020*/  FFMA.FTZ R62, R75, UR45, -R7 ;  /* 0x0000002d4b3e7c23 */ /* 0x000fe20008010807 */
[----:B0-----:R-:W-:Y:S01]  /*d030*/  FADD.FTZ R52, R9, R5 ;  /* 0x0000000509347221 */ /* 0x001fe20000010000 */
[----:B------:R-:W-:-:S05]  /*d040*/  FFMA.FTZ R75, R37, UR45, -R67 ;  /* 0x0000002d254b7c23 */ /* 0x000fca0008010843 */
[----:B------:R0:W-:Y:S01]  /*d050*/  MUFU.EX2 R31, R54 ;  /* 0x00000036001f7308 */ /* 0x0001e20000000800 */
[--C-:B------:R-:W-:Y:S01]  /*d060*/  FFMA.FTZ R37, R45, UR45, -R67.reuse ;  /* 0x0000002d2d257c23 */ /* 0x100fe20008010843 */
[----:B------:R-:W-:-:S06]  /*d070*/  FFMA.FTZ R45, R53, UR45, -R67 ;  /* 0x0000002d352d7c23 */ /* 0x000fcc0008010843 */
[----:B------:R-:W4:Y:S01]  /*d080*/  MUFU.EX2 R14, R14 ;  /* 0x0000000e000e7308 */ /* 0x000f220000000800 */
[--C-:B0-----:R-:W-:Y:S01]  /*d090*/  FFMA.FTZ R54, R59, UR45, -R7.reuse ;  /* 0x0000002d3b367c23 */ /* 0x101fe20008010807 */
[----:B------:R-:W-:Y:S01]  /*d0a0*/  FFMA.FTZ R59, R71, UR45, -R7 ;  /* 0x0000002d473b7c23 */ /* 0x000fe20008010807 */
[--C-:B------:R-:W-:Y:S01]  /*d0b0*/  FFMA.FTZ R71, R33, UR45, -R67.reuse ;  /* 0x0000002d21477c23 */ /* 0x100fe20008010843 */
[--C-:B------:R-:W-:Y:S01]  /*d0c0*/  FFMA.FTZ R33, R41, UR45, -R67.reuse ;  /* 0x0000002d29217c23 */ /* 0x100fe20008010843 */
[----:B------:R-:W-:-:S03]  /*d0d0*/  FFMA.FTZ R41, R49, UR45, -R67 ;  /* 0x0000002d31297c23 */ /* 0x000fc60008010843 */
[----:B------:R-:W0:Y:S01]  /*d0e0*/  MUFU.EX2 R8, R8 ;  /* 0x0000000800087308 */ /* 0x000e220000000800 */
[--C-:B------:R-:W-:Y:S01]  /*d0f0*/  FFMA.FTZ R49, R57, UR45, -R67.reuse ;  /* 0x0000002d39317c23 */ /* 0x100fe20008010843 */
[----:B------:R-:W-:Y:S01]  /*d100*/  FFMA.FTZ R57, R65, UR45, -R67 ;  /* 0x0000002d41397c23 */ /* 0x000fe20008010843 */
[----:B------:R-:W-:Y:S02]  /*d110*/  IMAD.U32 R53, RZ, RZ, UR40 ;  /* 0x00000028ff357e24 */ /* 0x000fe4000f8e00ff */
[----:B-1----:R-:W-:Y:S01]  /*d120*/  FADD.FTZ R65, R11, R52 ;  /* 0x000000340b417221 */ /* 0x002fe20000010000 */
[----:B------:R-:W-:Y:S02]  /*d130*/  FFMA.FTZ R20, R42, UR45, -R7 ;  /* 0x0000002d2a147c23 */ /* 0x000fe40008010807 */
[----:B------:R-:W1:Y:S01]  /*d140*/  MUFU.EX2 R29, R29 ;  /* 0x0000001d001d7308 */ /* 0x000e620000000800 */
[--C-:B------:R-:W-:Y:S01]  /*d150*/  FFMA.FTZ R24, R40, UR45, -R67.reuse ;  /* 0x0000002d28187c23 */ /* 0x100fe20008010843 */
[----:B------:R-:W-:Y:S01]  /*d160*/  FFMA.FTZ R40, R56, UR45, -R67 ;  /* 0x0000002d38287c23 */ /* 0x000fe20008010843 */
[----:B--2---:R-:W-:-:S05]  /*d170*/  FADD.FTZ R56, R6, R65 ;  /* 0x0000004106387221 */ /* 0x004fca0000010000 */
[----:B------:R-:W2:Y:S01]  /*d180*/  MUFU.EX2 R15, R38 ;  /* 0x00000026000f7308 */ /* 0x000ea20000000800 */
[----:B------:R-:W-:Y:S01]  /*d190*/  PRMT R0, R53, 0x654, R0 ;  /* 0x0000065435007816 */ /* 0x000fe20000000000 */
[----:B------:R-:W-:Y:S01]  /*d1a0*/  FFMA.FTZ R53, R61, UR45, -R67 ;  /* 0x0000002d3d357c23 */ /* 0x000fe20008010843 */
[----:B------:R-:W-:-:S05]  /*d1b0*/  FFMA.FTZ R43, R43, UR45, -R7 ;  /* 0x0000002d2b2b7c23 */ /* 0x000fca0008010807 */
[----:B------:R-:W5:Y:S01]  /*d1c0*/  MUFU.EX2 R28, R28 ;  /* 0x0000001c001c7308 */ /* 0x000f620000000800 */
[----:B---3--:R-:W-:Y:S01]  /*d1d0*/  FADD.FTZ R61, R12, R25 ;  /* 0x000000190c3d7221 */ /* 0x008fe20000010000 */
[----:B------:R-:W-:-:S06]  /*d1e0*/  FADD.FTZ R65, R13, R56 ;  /* 0x000000380d417221 */ /* 0x000fcc0000010000 */
[----:B------:R-:W3:Y:S01]  /*d1f0*/  MUFU.EX2 R10, R10 ;  /* 0x0000000a000a7308 */ /* 0x000ee20000000800 */
[----:B----4-:R-:W-:Y:S01]  /*d200*/  FADD.FTZ R52, R14, R61 ;  /* 0x0000003d0e347221 */ /* 0x010fe20000010000 */
[----:B------:R-:W-:-:S06]  /*d210*/  FFMA.FTZ R46, R46, UR45, -R7 ;  /* 0x0000002d2e2e7c23 */ /* 0x000fcc0008010807 */
[----:B------:R-:W4:Y:S01]  /*d220*/  MUFU.EX2 R71, R71 ;  /* 0x0000004700477308 */ /* 0x000f220000000800 */
[----:B0-----:R-:W-:-:S07]  /*d230*/  FADD.FTZ R56, R8, R65 ;  /* 0x0000004108387221 */ /* 0x001fce0000010000 */
[----:B------:R-:W0:Y:S01]  /*d240*/  MUFU.EX2 R20, R20 ;  /* 0x0000001400147308 */ /* 0x000e220000000800 */
[----:B-1----:R-:W-:Y:S01]  /*d250*/  FADD.FTZ R61, R29, R52 ;  /* 0x000000341d3d7221 */ /* 0x002fe20000010000 */
[----:B--2---:R-:W-:Y:S01]  /*d260*/  FADD.FTZ R65, R15, R56 ;  /* 0x000000380f417221 */ /* 0x004fe20000010000 */
[----:B------:R-:W-:-:S05]  /*d270*/  FFMA.FTZ R26, R47, UR45, -R7 ;  /* 0x0000002d2f1a7c23 */ /* 0x000fca0008010807 */
[----:B------:R-:W-:Y:S08]  /*d280*/  MUFU.EX2 R75, R75 ;  /* 0x0000004b004b7308 */ /* 0x000ff00000000800 */
[----:B------:R-:W-:Y:S01]  /*d290*/  MUFU.EX2 R24, R24 ;  /* 0x0000001800187308 */ /* 0x000fe20000000800 */
[----:B------:R-:W-:-:S07]  /*d2a0*/  F2FP.BF16.F32.PACK_AB R11, R6, R11 ;  /* 0x0000000b060b723e */ /* 0x000fce00000010ff */
[----:B------:R-:W-:Y:S01]  /*d2b0*/  MUFU.EX2 R33, R33 ;  /* 0x0000002100217308 */ /* 0x000fe20000000800 */
[----:B------:R-:W-:-:S07]  /*d2c0*/  FFMA.FTZ R30, R50, UR45, -R7 ;  /* 0x0000002d321e7c23 */ /* 0x000fce0008010807 */
[----:B------:R-:W-:Y:S08]  /*d2d0*/  MUFU.EX2 R32, R32 ;  /* 0x0000002000207308 */ /* 0x000ff00000000800 */
[----:B------:R-:W-:Y:S01]  /*d2e0*/  MUFU.EX2 R37, R37 ;  /* 0x0000002500257308 */ /* 0x000fe20000000800 */
[----:B------:R-:W-:-:S07]  /*d2f0*/  FFMA.FTZ R38, R55, UR45, -R7 ;  /* 0x0000002d37267c23 */ /* 0x000fce0008010807 */
[----:B------:R-:W-:Y:S08]  /*d300*/  MUFU.EX2 R34, R34 ;  /* 0x0000002200227308 */ /* 0x000ff00000000800 */
[----:B------:R-:W-:Y:S01]  /*d310*/  MUFU.EX2 R44, R44 ;  /* 0x0000002c002c7308 */ /* 0x000fe20000000800 */
[----:B------:R-:W-:Y:S01]  /*d320*/  F2FP.BF16.F32.PACK_AB R9, R5, R9 ;  /* 0x000000090509723e */ /* 0x000fe200000010ff */
[----:B------:R-:W-:Y:S01]  /*d330*/  FFMA.FTZ R60, R60, UR45, -R67 ;  /* 0x0000002d3c3c7c23 */ /* 0x000fe20008010843 */
[----:B------:R1:W-:Y:S05]  /*d340*/  SYNCS.ARRIVE.TRANS64.RED.A1T0 RZ, [R0+URZ], RZ ;  /* 0x000000ff00ff79a7 */ /* 0x0003ea000810043f */
[----:B------:R-:W2:Y:S01]  /*d350*/  MUFU.EX2 R21, R43 ;  /* 0x0000002b00157308 */ /* 0x000ea20000000800 */
[----:B-----5:R-:W-:Y:S01]  /*d360*/  FADD.FTZ R52, R28, R61 ;  /* 0x0000003d1c347221 */ /* 0x020fe20000010000 */
[----:B---3--:R-:W-:-:S06]  /*d370*/  FADD.FTZ R65, R10, R65 ;  /* 0x000000410a417221 */ /* 0x008fcc0000010000 */
[----:B------:R-:W3:Y:S01]  /*d380*/  MUFU.EX2 R27, R46 ;  /* 0x0000002e001b7308 */ /* 0x000ee20000000800 */
[----:B----4-:R-:W-:Y:S01]  /*d390*/  FADD.FTZ R61, R71, R52 ;  /* 0x00000034473d7221 */ /* 0x010fe20000010000 */
[----:B0-----:R-:W-:Y:S01]  /*d3a0*/  FADD.FTZ R52, R20, R65 ;  /* 0x0000004114347221 */ /* 0x001fe20000010000 */
[----:B------:R-:W-:Y:S02]  /*d3b0*/  F2FP.BF16.F32.PACK_AB R15, R10, R15 ;  /* 0x0000000f0a0f723e */ /* 0x000fe400000010ff */
[----:B------:R-:W-:Y:S01]  /*d3c0*/  F2FP.BF16.F32.PACK_AB R10, R29, R14 ;  /* 0x0000000e1d0a723e */ /* 0x000fe200000010ff */
[----:B--2---:R-:W-:-:S04]  /*d3d0*/  FADD.FTZ R52, R21, R52 ;  /* 0x0000003415347221 */ /* 0x004fc80000010000 */
[----:B---3--:R-:W-:Y:S02]  /*d3e0*/  FADD.FTZ R29, R27, R52 ;  /* 0x000000341b1d7221 */ /* 0x008fe40000010000 */
[----:B------:R-:W2:Y:S01]  /*d3f0*/  LDL R52, [R1+0x50] ;  /* 0x0000500001347983 */ /* 0x000ea20000100800 */
[----:B------:R-:W-:Y:S01]  /*d400*/  FFMA.FTZ R47, R70, UR45, -R7 ;  /* 0x0000002d462f7c23 */ /* 0x000fe20008010807 */
[----:B------:R-:W-:-:S06]  /*d410*/  FFMA.FTZ R70, R36, UR45, -R67 ;  /* 0x0000002d24467c23 */ /* 0x000fcc0008010843 */
[----:B------:R-:W0:Y:S01]  /*d420*/  MUFU.EX2 R70, R70 ;  /* 0x0000004600467308 */ /* 0x000e220000000800 */
[----:B------:R-:W-:Y:S01]  /*d430*/  FFMA.FTZ R36, R48, UR45, -R67 ;  /* 0x0000002d30247c23 */ /* 0x000fe20008010843 */
[----:B------:R-:W-:-:S06]  /*d440*/  F2FP.BF16.F32.PACK_AB R13, R8, R13 ;  /* 0x0000000d080d723e */ /* 0x000fcc00000010ff */
[----:B------:R-:W3:Y:S01]  /*d450*/  MUFU.EX2 R26, R26 ;  /* 0x0000001a001a7308 */ /* 0x000ee20000000800 */
[----:B------:R-:W-:Y:S01]  /*d460*/  F2FP.BF16.F32.PACK_AB R8, R25, R12 ;  /* 0x0000000c1908723e */ /* 0x000fe200000010ff */
[----:B0-----:R-:W-:-:S06]  /*d470*/  FADD.FTZ R6, R70, R61 ;  /* 0x0000003d46067221 */ /* 0x001fcc0000010000 */
[----:B------:R-:W0:Y:S01]  /*d480*/  MUFU.EX2 R36, R36 ;  /* 0x0000002400247308 */ /* 0x000e220000000800 */
[----:B------:R-:W-:-:S04]  /*d490*/  FADD.FTZ R61, R75, R6 ;  /* 0x000000064b3d7221 */ /* 0x000fc80000010000 */
[----:B------:R-:W-:-:S03]  /*d4a0*/  FADD.FTZ R12, R24, R61 ;  /* 0x0000003d180c7221 */ /* 0x000fc60000010000 */
[----:B------:R-:W4:Y:S01]  /*d4b0*/  MUFU.EX2 R30, R30 ;  /* 0x0000001e001e7308 */ /* 0x000f220000000800 */
[----:B------:R-:W-:Y:S01]  /*d4c0*/  FADD.FTZ R25, R33, R12 ;  /* 0x0000000c21197221 */ /* 0x000fe20000010000 */
[----:B------:R-:W-:-:S06]  /*d4d0*/  F2FP.BF16.F32.PACK_AB R12, R71, R28 ;  /* 0x0000001c470c723e */ /* 0x000fcc00000010ff */
[----:B------:R-:W5:Y:S01]  /*d4e0*/  MUFU.EX2 R41, R41 ;  /* 0x0000002900297308 */ /* 0x000f620000000800 */
[----:B------:R-:W-:Y:S01]  /*d4f0*/  FADD.FTZ R28, R32, R25 ;  /* 0x00000019201c7221 */ /* 0x000fe20000010000 */
[----:B---3--:R-:W-:-:S03]  /*d500*/  FADD.FTZ R61, R26, R29 ;  /* 0x0000001d1a3d7221 */ /* 0x008fc60000010000 */
[----:B------:R-:W-:-:S03]  /*d510*/  FADD.FTZ R29, R37, R28 ;  /* 0x0000001c251d7221 */ /* 0x000fc60000010000 */
[----:B------:R-:W3:Y:S01]  /*d520*/  MUFU.EX2 R45, R45 ;  /* 0x0000002d002d7308 */ /* 0x000ee20000000800 */
[----:B------:R-:W-:Y:S01]  /*d530*/  F2FP.BF16.F32.PACK_AB R25, R21, R20 ;  /* 0x000000141519723e */ /* 0x000fe200000010ff */
[----:B0-----:R-:W-:Y:S01]  /*d540*/  FADD.FTZ R20, R36, R29 ;  /* 0x0000001d24147221 */ /* 0x001fe20000010000 */
[----:B----4-:R-:W-:-:S05]  /*d550*/  FADD.FTZ R61, R30, R61 ;  /* 0x0000003d1e3d7221 */ /* 0x010fca0000010000 */
[----:B------:R-:W0:Y:S01]  /*d560*/  MUFU.EX2 R38, R38 ;  /* 0x0000002600267308 */ /* 0x000e220000000800 */
[----:B-----5:R-:W-:Y:S01]  /*d570*/  FADD.FTZ R21, R41, R20 ;  /* 0x0000001429157221 */ /* 0x020fe20000010000 */
[----:B------:R-:W-:-:S06]  /*d580*/  FADD.FTZ R28, R34, R61 ;  /* 0x0000003d221c7221 */ /* 0x000fcc0000010000 */
[----:B------:R-:W4:Y:S01]  /*d590*/  MUFU.EX2 R40, R40 ;  /* 0x0000002800287308 */ /* 0x000f220000000800 */
[----:B------:R-:W-:Y:S01]  /*d5a0*/  FFMA.FTZ R55, R63, UR45, -R7 ;  /* 0x0000002d3f377c23 */ /* 0x000fe20008010807 */
[----:B------:R-:W-:-:S06]  /*d5b0*/  F2FP.BF16.F32.PACK_AB R14, R75, R70 ;  /* 0x000000464b0e723e */ /* 0x000fcc00000010ff */
[----:B------:R-:W5:Y:S01]  /*d5c0*/  MUFU.EX2 R51, R51 ;  /* 0x0000003300337308 */ /* 0x000f620000000800 */
[----:B------:R1:W-:Y:S01]  /*d5d0*/  STSM.16.M88.4 [R154+0x21800], R8 ;  /* 0x021800089a007844 */ /* 0x0003e20000000200 */
[----:B------:R-:W-:-:S06]  /*d5e0*/  FFMA.FTZ R48, R64, UR45, -R67 ;  /* 0x0000002d40307c23 */ /* 0x000fcc0008010843 */
[----:B------:R-:W5:Y:S01]  /*d5f0*/  MUFU.EX2 R49, R49 ;  /* 0x0000003100317308 */ /* 0x000f620000000800 */
[----:B------:R-:W-:-:S07]  /*d600*/  FFMA.FTZ R50, R66, UR45, -R7 ;  /* 0x0000002d42327c23 */ /* 0x000fce0008010807 */
[----:B------:R-:W5:Y:S01]  /*d610*/  MUFU.EX2 R54, R54 ;  /* 0x0000003600367308 */ /* 0x000f620000000800 */
[----:B-1----:R-:W-:Y:S01]  /*d620*/  FADD.FTZ R10, R44, R21 ;  /* 0x000000152c0a7221 */ /* 0x002fe20000010000 */
[----:B------:R-:W-:Y:S01]  /*d630*/  FADD.FTZ R11, R31, R28 ;  /* 0x0000001c1f0b7221 */ /* 0x000fe20000010000 */
[----:B------:R3:W-:Y:S05]  /*d640*/  STSM.16.M88.4 [R92], R12 ;  /* 0x0000000c5c007844 */ /* 0x0007ea0000000200 */
[----:B------:R-:W1:Y:S08]  /*d650*/  MUFU.EX2 R0, R60 ;  /* 0x0000003c00007308 */ /* 0x000e700000000800 */
[----:B------:R-:W1:Y:S08]  /*d660*/  MUFU.EX2 R39, R39 ;  /* 0x0000002700277308 */ /* 0x000e700000000800 */
[----:B------:R-:W1:Y:S01]  /*d670*/  MUFU.EX2 R53, R53 ;  /* 0x0000003500357308 */ /* 0x000e620000000800 */
[----:B---3--:R-:W-:Y:S01]  /*d680*/  FADD.FTZ R13, R45, R10 ;  /* 0x0000000a2d0d7221 */ /* 0x008fe20000010000 */
[----:B0-----:R-:W-:Y:S01]  /*d690*/  FADD.FTZ R12, R38, R11 ;  /* 0x0000000b260c7221 */ /* 0x001fe20000010000 */
[--C-:B------:R-:W-:Y:S01]  /*d6a0*/  FFMA.FTZ R68, R68, UR45, -R67.reuse ;  /* 0x0000002d44447c23 */ /* 0x100fe20008010843 */
[----:B------:R-:W-:-:S04]  /*d6b0*/  FFMA.FTZ R69, R69, UR45, -R67 ;  /* 0x0000002d45457c23 */ /* 0x000fc80008010843 */
[----:B------:R-:W-:Y:S01]  /*d6c0*/  MUFU.EX2 R57, R57 ;  /* 0x0000003900397308 */ /* 0x000fe20000000800 */
[----:B----4-:R-:W-:Y:S01]  /*d6d0*/  FADD.FTZ R14, R40, R13 ;  /* 0x0000000d280e7221 */ /* 0x010fe20000010000 */
[----:B-----5:R-:W-:Y:S01]  /*d6e0*/  FADD.FTZ R13, R51, R12 ;  /* 0x0000000c330d7221 */ /* 0x020fe20000010000 */
[----:B------:R-:W-:-:S05]  /*d6f0*/  F2FP.BF16.F32.PACK_AB R27, R26, R27 ;  /* 0x0000001b1a1b723e */ /* 0x000fca00000010ff */
[----:B------:R-:W-:Y:S01]  /*d700*/  MUFU.EX2 R58, R58 ;  /* 0x0000003a003a7308 */ /* 0x000fe20000000800 */
[----:B------:R-:W-:Y:S01]  /*d710*/  F2FP.BF16.F32.PACK_AB R24, R33, R24 ;  /* 0x000000182118723e */ /* 0x000fe200000010ff */
[----:B------:R-:W-:Y:S01]  /*d720*/  FFMA.FTZ R72, R72, UR45, -R67 ;  /* 0x0000002d48487c23 */ /* 0x000fe20008010843 */
[----:B------:R-:W-:Y:S01]  /*d730*/  FFMA.FTZ R46, R74, UR45, -R7 ;  /* 0x0000002d4a2e7c23 */ /* 0x000fe20008010807 */
[----:B------:R-:W-:Y:S01]  /*d740*/  FFMA.FTZ R73, R73, UR45, -R67 ;  /* 0x0000002d49497c23 */ /* 0x000fe20008010843 */
[----:B------:R-:W0:Y:S03]  /*d750*/  @P4 LDC R20, c[0x0][0x44c] ;  /* 0x00011300ff144b82 */ /* 0x000e260000000800 */
[----:B------:R-:W3:Y:S01]  /*d760*/  MUFU.EX2 R55, R55 ;  /* 0x0000003700377308 */ /* 0x000ee20000000800 */
[----:B------:R-:W-:Y:S01]  /*d770*/  FADD.FTZ R15, R49, R14 ;  /* 0x0000000e310f7221 */ /* 0x000fe20000010000 */
[----:B------:R-:W-:-:S06]  /*d780*/  FADD.FTZ R12, R54, R13 ;  /* 0x0000000d360c7221 */ /* 0x000fcc0000010000 */
[----:B------:R-:W-:Y:S08]  /*d790*/  MUFU.EX2 R48, R48 ;  /* 0x0000003000307308 */ /* 0x000ff00000000800 */
[----:B------:R-:W4:Y:S01]  /*d7a0*/  MUFU.EX2 R50, R50 ;  /* 0x0000003200327308 */ /* 0x000f220000000800 */
[----:B------:R-:W-:Y:S01]  /*d7b0*/  F2FP.BF16.F32.PACK_AB R26, R37, R32 ;  /* 0x00000020251a723e */ /* 0x000fe200000010ff */
[----:B-1----:R-:W-:Y:S01]  /*d7c0*/  FADD.FTZ R14, R0, R15 ;  /* 0x0000000f000e7221 */ /* 0x002fe20000010000 */
[----:B------:R-:W-:Y:S01]  /*d7d0*/  F2FP.BF16.F32.PACK_AB R9, R34, R30 ;  /* 0x0000001e2209723e */ /* 0x000fe200000010ff */
[----:B------:R-:W-:Y:S01]  /*d7e0*/  FADD.FTZ R12, R39, R12 ;  /* 0x0000000c270c7221 */ /* 0x000fe20000010000 */
[----:B------:R-:W-:-:S03]  /*d7f0*/  F2FP.BF16.F32.PACK_AB R8, R41, R36 ;  /* 0x000000242908723e */ /* 0x000fc600000010ff */
[----:B------:R-:W1:Y:S01]  /*d800*/  MUFU.EX2 R5, R68 ;  /* 0x0000004400057308 */ /* 0x000e620000000800 */
[----:B------:R-:W-:Y:S02]  /*d810*/  F2FP.BF16.F32.PACK_AB R10, R45, R44 ;  /* 0x0000002c2d0a723e */ /* 0x000fe400000010ff */
[----:B------:R-:W-:Y:S01]  /*d820*/  F2FP.BF16.F32.PACK_AB R11, R38, R31 ;  /* 0x0000001f260b723e */ /* 0x000fe200000010ff */
[----:B------:R-:W-:-:S04]  /*d830*/  FADD.FTZ R13, R53, R14 ;  /* 0x0000000e350d7221 */ /* 0x000fc80000010000 */
[----:B------:R-:W5:Y:S01]  /*d840*/  MUFU.EX2 R47, R47 ;  /* 0x0000002f002f7308 */ /* 0x000f620000000800 */
[----:B------:R-:W-:Y:S01]  /*d850*/  STSM.16.M88.4 [R156], R24 ;  /* 0x000000189c007844 */ /* 0x000fe20000000200 */
[----:B---3--:R-:W-:-:S03]  /*d860*/  FADD.FTZ R15, R55, R12 ;  /* 0x0000000c370f7221 */ /* 0x008fc60000010000 */
[----:B------:R3:W-:Y:S03]  /*d870*/  STSM.16.M88.4 [R155], R8 ;  /* 0x000000089b007844 */ /* 0x0007e60000000200 */
[----:B------:R-:W0:Y:S01]  /*d880*/  MUFU.EX2 R6, R69 ;  /* 0x0000004500067308 */ /* 0x000e220000000800 */
[----:B------:R-:W-:Y:S01]  /*d890*/  FFMA.FTZ R76, R76, UR45, -R67 ;  /* 0x0000002d4c4c7c23 */ /* 0x000fe20008010843 */
[----:B----4-:R-:W-:-:S06]  /*d8a0*/  FADD.FTZ R15, R50, R15 ;  /* 0x0000000f320f7221 */ /* 0x010fcc0000010000 */
[----:B------:R-:W4:Y:S01]  /*d8b0*/  MUFU.EX2 R59, R59 ;  /* 0x0000003b003b7308 */ /* 0x000f220000000800 */
[----:B------:R-:W-:Y:S01]  /*d8c0*/  FFMA.FTZ R43, R78, UR45, -R7 ;  /* 0x0000002d4e2b7c23 */ /* 0x000fe20008010807 */
[----:B------:R-:W-:Y:S01]  /*d8d0*/  FFMA.FTZ R77, R77, UR45, -R67 ;  /* 0x0000002d4d4d7c23 */ /* 0x000fe20008010843 */
[----:B------:R-:W-:-:S05]  /*d8e0*/  FFMA.FTZ R63, R79, UR45, -R7 ;  /* 0x0000002d4f3f7c23 */ /* 0x000fca0008010807 */
[----:B------:R-:W-:Y:S01]  /*d8f0*/  MUFU.EX2 R62, R62 ;  /* 0x0000003e003e7308 */ /* 0x000fe20000000800 */
[----:B---3--:R-:W-:Y:S01]  /*d900*/  F2FP.BF16.F32.PACK_AB R10, R53, R0 ;  /* 0x00000000350a723e */ /* 0x008fe200000010ff */
[----:B------:R-:W-:-:S06]  /*d910*/  FADD.FTZ R0, R48, R13 ;  /* 0x0000000d30007221 */ /* 0x000fcc0000010000 */
[----:B------:R-:W3:Y:S01]  /*d920*/  MUFU.EX2 R72, R72 ;  /* 0x0000004800487308 */ /* 0x000ee20000000800 */
[----:B------:R-:W-:Y:S01]  /*d930*/  FADD.FTZ R0, R57, R0 ;  /* 0x0000000039007221 */ /* 0x000fe20000010000 */
[----:B------:R-:W-:Y:S01]  /*d940*/  FADD.FTZ R14, R58, R15 ;  /* 0x0000000f3a0e7221 */ /* 0x000fe20000010000 */
[----:B------:R-:W-:Y:S01]  /*d950*/  FFMA.FTZ R80, R80, UR45, -R67 ;  /* 0x0000002d50507c23 */ /* 0x000fe20008010843 */
[----:B------:R-:W-:-:S04]  /*d960*/  FFMA.FTZ R42, R82, UR45, -R7 ;  /* 0x0000002d522a7c23 */ /* 0x000fc80008010807 */
[----:B------:R-:W3:Y:S01]  /*d970*/  MUFU.EX2 R46, R46 ;  /* 0x0000002e002e7308 */ /* 0x000ee20000000800 */
[----:B-1----:R-:W-:Y:S01]  /*d980*/  FADD.FTZ R15, R5, R0 ;  /* 0x00000000050f7221 */ /* 0x002fe20000010000 */
[----:B-----5:R-:W-:Y:S01]  /*d990*/  FADD.FTZ R0, R47, R14 ;  /* 0x0000000e2f007221 */ /* 0x020fe20000010000 */
[----:B------:R-:W1:Y:S05]  /*d9a0*/  @P4 LDC R26, c[0x0][0x450] ;  /* 0x00011400ff1a4b82 */ /* 0x000e6a0000000800 */
[----:B------:R-:W5:Y:S01]  /*d9b0*/  MUFU.EX2 R73, R73 ;  /* 0x0000004900497308 */ /* 0x000f620000000800 */
[C---:B0-----:R-:W-:Y:S01]  /*d9c0*/  FADD.FTZ R21, R6.reuse, R15 ;  /* 0x0000000f06157221 */ /* 0x041fe20000010000 */
[----:B------:R-:W-:-:S06]  /*d9d0*/  F2FP.BF16.F32.PACK_AB R14, R6, R5 ;  /* 0x00000005060e723e */ /* 0x000fcc00000010ff */
[----:B------:R-:W0:Y:S01]  /*d9e0*/  MUFU.EX2 R76, R76 ;  /* 0x0000004c004c7308 */ /* 0x000e220000000800 */
[----:B------:R-:W-:Y:S01]  /*d9f0*/  FFMA.FTZ R81, R81, UR45, -R67 ;  /* 0x0000002d51517c23 */ /* 0x000fe20008010843 */
[----:B----4-:R-:W-:-:S06]  /*da00*/  FADD.FTZ R5, R59, R0 ;  /* 0x000000003b057221 */ /* 0x010fcc0000010000 */
[----:B------:R-:W4:Y:S01]  /*da10*/  MUFU.EX2 R43, R43 ;  /* 0x0000002b002b7308 */ /* 0x000f220000000800 */
[----:B------:R-:W-:Y:S01]  /*da20*/  FFMA.FTZ R66, R83, UR45, -R7 ;  /* 0x0000002d53427c23 */ /* 0x000fe20008010807 */
[----:B---3--:R-:W-:-:S06]  /*da30*/  FADD.FTZ R0, R72, R21 ;  /* 0x0000001548007221 */ /* 0x008fcc0000010000 */
[----:B------:R-:W3:Y:S01]  /*da40*/  MUFU.EX2 R77, R77 ;  /* 0x0000004d004d7308 */ /* 0x000ee20000000800 */
[----:B------:R-:W-:Y:S01]  /*da50*/  FFMA.FTZ R35, R86, UR45, -R7 ;  /* 0x0000002d56237c23 */ /* 0x000fe20008010807 */
[----:B------:R-:W-:-:S06]  /*da60*/  FADD.FTZ R5, R46, R5 ;  /* 0x000000052e057221 */ /* 0x000fcc0000010000 */
[----:B------:R-:W1:Y:S01]  /*da70*/  MUFU.EX2 R63, R63 ;  /* 0x0000003f003f7308 */ /* 0x000e620000000800 */
[----:B------:R-:W-:Y:S01]  /*da80*/  FFMA.FTZ R7, R87, UR45, -R7 ;  /* 0x0000002d57077c23 */ /* 0x000fe20008010807 */
[----:B-----5:R-:W-:-:S06]  /*da90*/  FADD.FTZ R21, R73, R0 ;  /* 0x0000000049157221 */ /* 0x020fcc0000010000 */
[----:B------:R-:W5:Y:S01]  /*daa0*/  MUFU.EX2 R80, R80 ;  /* 0x0000005000507308 */ /* 0x000f620000000800 */
[----:B------:R-:W-:Y:S01]  /*dab0*/  FADD.FTZ R6, R62, R5 ;  /* 0x000000053e067221 */ /* 0x000fe20000010000 */
[----:B------:R-:W-:-:S06]  /*dac0*/  FFMA.FTZ R84, R84, UR45, -R67 ;  /* 0x0000002d54547c23 */ /* 0x000fcc0008010843 */
[----:B------:R-:W5:Y:S01]  /*dad0*/  MUFU.EX2 R42, R42 ;  /* 0x0000002a002a7308 */ /* 0x000f620000000800 */
[----:B------:R-:W-:Y:S01]  /*dae0*/  FFMA.FTZ R67, R85, UR45, -R67 ;  /* 0x0000002d55437c23 */ /* 0x000fe20008010843 */
[----:B------:R-:W-:Y:S01]  /*daf0*/  F2FP.BF16.F32.PACK_AB R8, R49, R40 ;  /* 0x000000283108723e */ /* 0x000fe200000010ff */
[----:B------:R-:W-:Y:S01]  /*db00*/  @P4 IMAD.HI.U32 R25, R91, R20, RZ ;  /* 0x000000145b194227 */ /* 0x000fe200078e00ff */
[----:B------:R-:W-:-:S04]  /*db10*/  F2FP.BF16.F32.PACK_AB R9, R54, R51 ;  /* 0x000000333609723e */ /* 0x000fc800000010ff */
[----:B------:R-:W2:Y:S01]  /*db20*/  MUFU.EX2 R81, R81 ;  /* 0x0000005100517308 */ /* 0x000ea20000000800 */
[----:B------:R-:W-:Y:S01]  /*db30*/  F2FP.BF16.F32.PACK_AB R11, R55, R39 ;  /* 0x00000027370b723e */ /* 0x000fe200000010ff */
[----:B0-----:R-:W-:Y:S01]  /*db40*/  FADD.FTZ R20, R76, R21 ;  /* 0x000000154c147221 */ /* 0x001fe20000010000 */
[----:B----4-:R-:W-:-:S05]  /*db50*/  FADD.FTZ R6, R43, R6 ;  /* 0x000000062b067221 */ /* 0x010fca0000010000 */
[----:B------:R-:W0:Y:S01]  /*db60*/  MUFU.EX2 R66, R66 ;  /* 0x0000004200427308 */ /* 0x000e220000000800 */
[----:B------:R1:W-:Y:S01]  /*db70*/  STSM.16.M88.4 [R154+0x27800], R8 ;  /* 0x027800089a007844 */ /* 0x0003e20000000200 */
[----:B---3--:R-:W-:-:S06]  /*db80*/  FADD.FTZ R5, R77, R20 ;  /* 0x000000144d057221 */ /* 0x008fcc0000010000 */
[----:B------:R-:W-:Y:S08]  /*db90*/  MUFU.EX2 R35, R35 ;  /* 0x0000002300237308 */ /* 0x000ff00000000800 */
[----:B------:R2:W3:Y:S01]  /*dba0*/  MUFU.EX2 R0, R7 ;  /* 0x0000000700007308 */ /* 0x0004e20000000800 */
[----:B-1----:R-:W-:Y:S01]  /*dbb0*/  FADD.FTZ R11, R63, R6 ;  /* 0x000000063f0b7221 */ /* 0x002fe20000010000 */
[----:B-----5:R-:W-:Y:S01]  /*dbc0*/  FADD.FTZ R6, R80, R5 ;  /* 0x0000000550067221 */ /* 0x020fe20000010000 */
[----:B------:R-:W-:-:S05]  /*dbd0*/  IMAD.MOV.U32 R24, RZ, RZ, R91 ;  /* 0x000000ffff187224 */ /* 0x000fca00078e005b */
[----:B------:R-:W-:Y:S01]  /*dbe0*/  MUFU.EX2 R84, R84 ;  /* 0x0000005400547308 */ /* 0x000fe20000000800 */
[----:B------:R-:W-:Y:S01]  /*dbf0*/  FADD.FTZ R5, R42, R11 ;  /* 0x0000000b2a057221 */ /* 0x000fe20000010000 */
[----:B------:R-:W-:-:S06]  /*dc00*/  F2FP.BF16.F32.PACK_AB R12, R57, R48 ;  /* 0x00000030390c723e */ /* 0x000fcc00000010ff */
[----:B------:R-:W1:Y:S01]  /*dc10*/  MUFU.EX2 R67, R67 ;  /* 0x0000004300437308 */ /* 0x000e620000000800 */
[----:B------:R-:W-:Y:S02]  /*dc20*/  F2FP.BF16.F32.PACK_AB R13, R58, R50 ;  /* 0x000000323a0d723e */ /* 0x000fe400000010ff */
[----:B------:R-:W-:Y:S02]  /*dc30*/  F2FP.BF16.F32.PACK_AB R15, R59, R47 ;  /* 0x0000002f3b0f723e */ /* 0x000fe400000010ff */
[----:B------:R-:W-:Y:S01]  /*dc40*/  @P4 SHF.R.U32.HI R24, RZ, R26, R25 ;  /* 0x0000001aff184219 */ /* 0x000fe20000011619 */
[----:B--2---:R-:W-:Y:S01]  /*dc50*/  FADD.FTZ R7, R81, R6 ;  /* 0x0000000651077221 */ /* 0x004fe20000010000 */
[----:B0-----:R-:W-:Y:S01]  /*dc60*/  FADD.FTZ R6, R66, R5 ;  /* 0x0000000542067221 */ /* 0x001fe20000010000 */
[----:B------:R3:W-:Y:S01]  /*dc70*/  STSM.16.M88.4 [R52], R12 ;  /* 0x0000000c34007844 */ /* 0x0007e20000000200 */
[----:B------:R-:W-:Y:S02]  /*dc80*/  IADD3 R5, R24, R89, -R90 ;  /* 0x0000005918057210 */ /* 0x000fe40007ffe85a */
[----:B------:R-:W-:-:S02]  /*dc90*/  F2FP.BF16.F32.PACK_AB R8, R73, R72 ;  /* 0x000000484908723e */ /* 0x000fc400000010ff */
[----:B------:R-:W-:Y:S02]  /*dca0*/  F2FP.BF16.F32.PACK_AB R9, R62, R46 ;  /* 0x0000002e3e09723e */ /* 0x000fe400000010ff */
[----:B------:R-:W-:Y:S02]  /*dcb0*/  F2FP.BF16.F32.PACK_AB R10, R77, R76 ;  /* 0x0000004c4d0a723e */ /* 0x000fe400000010ff */
[----:B------:R-:W-:Y:S02]  /*dcc0*/  F2FP.BF16.F32.PACK_AB R11, R63, R43 ;  /* 0x0000002b3f0b723e */ /* 0x000fe400000010ff */
[----:B---3--:R-:W-:Y:S01]  /*dcd0*/  F2FP.BF16.F32.PACK_AB R15, R0, R35 ;  /* 0x00000023000f723e */ /* 0x008fe200000010ff */
[----:B------:R-:W-:Y:S01]  /*dce0*/  FADD.FTZ R35, R35, R6 ;  /* 0x0000000623237221 */ /* 0x000fe20000010000 */
[----:B------:R-:W-:Y:S02]  /*dcf0*/  SHF.R.S32.HI R6, RZ, 0x1f, R5 ;  /* 0x0000001fff067819 */ /* 0x000fe40000011405 */
[----:B------:R-:W-:-:S02]  /*dd00*/  F2FP.BF16.F32.PACK_AB R12, R81, R80 ;  /* 0x00000050510c723e */ /* 0x000fc400000010ff */
[----:B------:R-:W-:Y:S02]  /*dd10*/  F2FP.BF16.F32.PACK_AB R13, R66, R42 ;  /* 0x0000002a420d723e */ /* 0x000fe400000010ff */
[----:B-1----:R-:W-:Y:S02]  /*dd20*/  F2FP.BF16.F32.PACK_AB R14, R67, R84 ;  /* 0x00000054430e723e */ /* 0x002fe400000010ff */
[----:B------:R-:W-:Y:S01]  /*dd30*/  LEA.HI R5, R6, R5, RZ, 0x7 ;  /* 0x0000000506057211 */ /* 0x000fe200078f38ff */
[----:B------:R0:W-:Y:S03]  /*dd40*/  STSM.16.M88.4 [R156+0x6000], R8 ;  /* 0x006000089c007844 */ /* 0x0001e60000000200 */
[----:B------:R-:W-:Y:S01]  /*dd50*/  SHF.R.S32.HI R5, RZ, 0x7, R5 ;  /* 0x00000007ff057819 */ /* 0x000fe20000011405 */
[----:B------:R0:W-:Y:S01]  /*dd60*/  STSM.16.M88.4 [R155+0x6000], R12 ;  /* 0x0060000c9b007844 */ /* 0x0001e20000000200 */
[----:B------:R1:W-:Y:S06]  /*dd70*/  MEMBAR.ALL.CTA ;  /* 0x0000000000007992 */ /* 0x0003ec0000008000 */
[----:B-1----:R-:W1:Y:S01]  /*dd80*/  FENCE.VIEW.ASYNC.S ;  /* 0x00000000000073c6 */ /* 0x002e620000000000 */
[----:B------:R-:W-:Y:S01]  /*dd90*/  VIMNMX R20, RZ, R5, !PT ;  /* 0x00000005ff147248 */ /* 0x000fe20007fe0100 */
[----:B------:R-:W-:-:S04]  /*dda0*/  VIADD R6, R88, 0xfffffffe ;  /* 0xfffffffe58067836 */ /* 0x000fc80000000000 */
[----:B------:R0:W-:Y:S01]  /*ddb0*/  STL [R1+0x30], R20 ;  /* 0x0000301401007387 */ /* 0x0001e20000100800 */
[----:B------:R-:W-:Y:S01]  /*ddc0*/  ISETP.GE.AND P1, PT, R6, R20, PT ;  /* 0x000000140600720c */ /* 0x000fe20003f26270 */
[----:B------:R-:W-:Y:S01]  /*ddd0*/  FADD.FTZ R84, R84, R7 ;  /* 0x0000000754547221 */ /* 0x000fe20000010000 */
[----:B------:R-:W-:Y:S01]  /*dde0*/  @P4 LOP3.LUT R23, R23, 0x8, RZ, 0xfc, !PT ;  /* 0x0000000817174812 */ /* 0x000fe200078efcff */
[----:B------:R-:W-:Y:S01]  /*ddf0*/  FADD.FTZ R0, R0, R35 ;  /* 0x0000002300007221 */ /* 0x000fe20000010000 */
[----:B------:R-:W-:Y:S01]  /*de00*/  CS2R R134, SRZ ;  /* 0x0000000000867805 */ /* 0x000fe2000001ff00 */
[----:B------:R-:W-:Y:S01]  /*de10*/  FADD.FTZ R139, R67, R84 ;  /* 0x00000054438b7221 */ /* 0x000fe20000010000 */
        /* <DEDUP_REMOVED lines=23> */
[----:B-1----:R-:W-:Y:S01]  /*df90*/  NOP ;  /* 0x0000000000007918 */ /* 0x002fe20000000000 */
[----:B0-----:R-:W-:Y:S05]  /*dfa0*/  @!P1 BRA `(.L_x_2415) ;  /* 0x0000002c00a49947 */ /* 0x001fea0003800000 */
[----:B------:R-:W-:Y:S02]  /*dfb0*/  IMAD.MOV.U32 R8, RZ, RZ, R3 ;  /* 0x000000ffff087224 */ /* 0x000fe400078e0003 */
[----:B------:R-:W-:Y:S02]  /*dfc0*/  IMAD.MOV.U32 R5, RZ, RZ, R4 ;  /* 0x000000ffff057224 */ /* 0x000fe400078e0004 */
[----:B------:R-:W-:Y:S02]  /*dfd0*/  IMAD.MOV.U32 R9, RZ, RZ, R138 ;  /* 0x000000ffff097224 */ /* 0x000fe400078e008a */
[----:B------:R-:W-:Y:S02]  /*dfe0*/  IMAD.MOV.U32 R7, RZ, RZ, R19 ;  /* 0x000000ffff077224 */ /* 0x000fe400078e0013 */
[----:B------:R-:W-:-:S07]  /*dff0*/  IMAD.MOV.U32 R135, RZ, RZ, RZ ;  /* 0x000000ffff877224 */ /* 0x000fce00078e00ff */
.L_x_2427:
        /* <DEDUP_REMOVED lines=9> */
.L_x_2417:
[----:B------:R-:W-:Y:S01]  /*e090*/  VIADD R3, R7, 0x1 ;  /* 0x0000000107037836 */ /* 0x000fe20000000000 */
[----:B------:R-:W-:-:S04]  /*e0a0*/  SHF.L.U32 R4, R138, 0x1f, RZ ;  /* 0x0000001f8a047819 */ /* 0x000fc800000006ff */
[----:B------:R-:W-:-:S04]  /*e0b0*/  ISETP.NE.AND P2, PT, R3, 0x2, PT ;  /* 0x000000020300780c */ /* 0x000fc80003f45270 */
[----:B------:R-:W-:-:S05]  /*e0c0*/  SEL R3, R3, RZ, P2 ;  /* 0x000000ff03037207 */ /* 0x000fca0001000000 */
[----:B------:R-:W-:-:S04]  /*e0d0*/  IMAD R3, R3, 0x8, R2 ;  /* 0x0000000803037824 */ /* 0x000fc800078e0202 */
[----:B------:R0:W1:Y:S01]  /*e0e0*/  SYNCS.PHASECHK.TRANS64.TRYWAIT P2, [R3+URZ+0x2d830], R4 ;  /* 0x02d83004030075a7 */ /* 0x000062000804017f */
[----:B------:R-:W-:Y:S05]  /*e0f0*/  @!P0 BRA `(.L_x_2418) ;  /* 0x0000000000048947 */ /* 0x000fea0003800000 */
[----:B------:R-:W-:Y:S01]  /*e100*/  BPT.TRAP 0x1 ;  /* 0x000000040000795c */ /* 0x000fe20000300000 */
.L_x_2418:
[----:B------:R-:W-:Y:S04]  /*e110*/  BSSY B0, `(.L_x_2416) ;  /* 0x0000004000007945 */ /* 0x000fe80003800000 */
[----:B-1----:R-:W-:Y:S05]  /*e120*/  @P2 BRA `(.L_x_2419) ;  /* 0x0000000000082947 */ /* 0x002fea0003800000 */
[----:B------:R-:W1:Y:S02]  /*e130*/  SYNCS.PHASECHK.TRANS64.TRYWAIT P2, [R3+URZ+0x2d830], R4 ;  /* 0x02d83004030075a7 */ /* 0x000e64000804017f */
[----:B-1----:R-:W-:Y:S05]  /*e140*/  @!P2 BRA `(.L_x_2420) ;  /* 0x000000f40018a947 */ /* 0x002fea0003800000 */
.L_x_2419:
[----:B------:R-:W-:Y:S05]  /*e150*/  BSYNC B0 ;  /* 0x0000000000007941 */ /* 0x000fea0003800000 */
.L_x_2416:
        /* <DEDUP_REMOVED lines=64> */
.L_x_2422:
[----:B------:R-:W-:Y:S01]  /*e560*/  SHF.L.U32 R3, R9, 0x1f, RZ ;  /* 0x0000001f09037819 */ /* 0x000fe200000006ff */
[----:B------:R-:W-:-:S04]  /*e570*/  IMAD R4, R7, 0x8, R2 ;  /* 0x0000000807047824 */ /* 0x000fc800078e0202 */
[----:B------:R0:W1:Y:S01]  /*e580*/  SYNCS.PHASECHK.TRANS64.TRYWAIT P1, [R4+URZ+0x2d850], R3 ;  /* 0x02d85003040075a7 */ /* 0x000062000802017f */
[----:B------:R-:W-:Y:S05]  /*e590*/  @!P0 BRA `(.L_x_2423) ;  /* 0x0000000000048947 */ /* 0x000fea0003800000 */
[----:B------:R-:W-:Y:S01]  /*e5a0*/  BPT.TRAP 0x1 ;  /* 0x000000040000795c */ /* 0x000fe20000300000 */
.L_x_2423:
[----:B-1----:R-:W-:Y:S05]  /*e5b0*/  @P1 BRA `(.L_x_2421) ;  /* 0x0000000000081947 */ /* 0x002fea0003800000 */
[----:B------:R-:W1:Y:S02]  /*e5c0*/  SYNCS.PHASECHK.TRANS64.TRYWAIT P1, [R4+URZ+0x2d850], R3 ;  /* 0x02d85003040075a7 */ /* 0x000e64000802017f */
[----:B-1----:R-:W-:Y:S05]  /*e5d0*/  @!P1 BRA `(.L_x_2424) ;  /* 0x000000f000089947 */ /* 0x002fea0003800000 */
.L_x_2421:
        /* <DEDUP_REMOVED lines=8> */
[----:B------:R-:W-:Y:S02]  /*e660*/  R2UR UR7, R11 ;  /* 0x000000000b0772ca */ /* 0x000fe400000e0000 */
        /* <DEDUP_REMOVED lines=87> */
.L_x_2425:
[----:B------:R-:W2:Y:S01]  /*ebe0*/  LDL R13, [R1+0x54] ;  /* 0x00005400010d7983 */ /* 0x000ea20000100800 */
[----:B------:R-:W1:Y:S03]  /*ebf0*/  LDC R4, c[0x0][0x448] ;  /* 0x00011200ff047b82 */ /* 0x000e660000000800 */
[----:B0-----:R-:W2:Y:S04]  /*ec00*/  LDL R3, [R1+0x68] ;  /* 0x0000680001037983 */ /* 0x001ea80000100800 */
[----:B------:R-:W3:Y:S04]  /*ec10*/  LDL R12, [R1+0x64] ;  /* 0x00006400010c7983 */ /* 0x000ee80000100800 */
[----:B------:R-:W4:Y:S04]  /*ec20*/  LDL R11, [R1+0x58] ;  /* 0x00005800010b7983 */ /* 0x000f280000100800 */
[----:B------:R-:W4:Y:S01]  /*ec30*/  LDL R10, [R1+0x48] ;  /* 0x00004800010a7983 */ /* 0x000f220000100800 */
[----:B------:R-:W-:Y:S01]  /*ec40*/  LOP3.LUT R23, R23, 0xffffffdf, RZ, 0xc0, !PT ;  /* 0xffffffdf17177812 */ /* 0x000fe200078ec0ff */
[----:B------:R-:W-:Y:S01]  /*ec50*/  UMOV UR45, UR44 ;  /* 0x0000002c002d7c82 */ /* 0x000fe20008000000 */
[----:B------:R-:W-:-:S02]  /*ec60*/  IMAD R15, R19, 0x8, R2 ;  /* 0x00000008130f7824 */ /* 0x000fc400078e0202 */
[----:B------:R-:W-:Y:S01]  /*ec70*/  @P0 LOP3.LUT R23, R23, 0x20, RZ, 0xfc, !PT ;  /* 0x0000002017170812 */ /* 0x000fe200078efcff */
[----:B------:R-:W-:Y:S02]  /*ec80*/  IMAD.U32 R20, RZ, RZ, UR40 ;  /* 0x00000028ff147e24 */ /* 0x000fe4000f8e00ff */
[----:B------:R-:W-:Y:S01]  /*ec90*/  VIADD R15, R15, 0x2d840 ;  /* 0x0002d8400f0f7836 */ /* 0x000fe20000000000 */
[----:B-1----:R-:W-:Y:S02]  /*eca0*/  ISETP.NE.AND P1, PT, R4, 0x1, PT ;  /* 0x000000010400780c */ /* 0x002fe40003f25270 */
[----:B------:R-:W-:Y:S02]  /*ecb0*/  LOP3.LUT R23, R23, 0xffffffbf, RZ, 0xc0, !PT ;  /* 0xffffffbf17177812 */ /* 0x000fe400078ec0ff */
[----:B------:R-:W-:-:S04]  /*ecc0*/  PRMT R15, R20, 0x654, R15 ;  /* 0x00000654140f7816 */ /* 0x000fc8000000000f */
[----:B------:R0:W-:Y:S05]  /*ecd0*/  SYNCS.ARRIVE.TRANS64.RED.A1T0 RZ, [R15+URZ], RZ ;  /* 0x000000ff0fff79a7 */ /* 0x0001ea000810043f */
[----:B------:R-:W1:Y:S08]  /*ece0*/  @P1 LDC R9, c[0x0][0x44c] ;  /* 0x00011300ff091b82 */ /* 0x000e700000000800 */
[----:B------:R-:W5:Y:S01]  /*ecf0*/  @P1 LDC R4, c[0x0][0x450] ;  /* 0x00011400ff041b82 */ /* 0x000f620000000800 */
[----:B--2---:R-:W-:-:S04]  /*ed00*/  IMAD.IADD R3, R3, 0x1, R13 ;  /* 0x0000000103037824 */ /* 0x004fc800078e020d */
[----:B-1----:R-:W-:-:S05]  /*ed10*/  @P1 IMAD.HI.U32 R9, R3, R9, RZ ;  /* 0x0000000903091227 */ /* 0x002fca00078e00ff */
[----:B-----5:R-:W-:Y:S01]  /*ed20*/  @P1 SHF.R.U32.HI R3, RZ, R4, R9 ;  /* 0x00000004ff031219 */ /* 0x020fe20000011609 */
[----:B------:R-:W-:-:S04]  /*ed30*/  IMAD.MOV.U32 R9, RZ, RZ, -0x80 ;  /* 0xffffff80ff097424 */ /* 0x000fc800078e00ff */
[----:B------:R-:W1:Y:S01]  /*ed40*/  SHFL.IDX PT, R4, R3, RZ, 0x1c1f ;  /* 0x001c1fff03047589 */ /* 0x000e6200000e0000 */
[----:B------:R-:W-:-:S03]  /*ed50*/  IMAD R9, R6, R9, 0x1 ;  /* 0x0000000106097424 */ /* 0x000fc600078e0209 */
[----:B------:R-:W2:Y:S01]  /*ed60*/  SHFL.IDX PT, R3, R3, 0x1, 0x1c1f ;  /* 0x003c1f0003037f89 */ /* 0x000ea200000e0000 */
[----:B---3--:R-:W-:-:S05]  /*ed70*/  IMAD R9, R12, -0x2, R9 ;  /* 0xfffffffe0c097824 */ /* 0x008fca00078e0209 */
[----:B----4-:R-:W-:-:S05]  /*ed80*/  IADD3 R9, -R10, R9, R11 ;  /* 0x000000090a097210 */ /* 0x010fca0007ffe10b */
[C---:B-1----:R-:W-:Y:S02]  /*ed90*/  IMAD.IADD R4, R9.reuse, 0x1, R4 ;  /* 0x0000000109047824 */ /* 0x042fe400078e0204 */
[----:B--2---:R-:W-:-:S03]  /*eda0*/  IMAD.IADD R3, R9, 0x1, R3 ;  /* 0x0000000109037824 */ /* 0x004fc600078e0203 */
[C---:B------:R-:W-:Y:S02]  /*edb0*/  ISETP.GT.AND P4, PT, R4.reuse, RZ, PT ;  /* 0x000000ff0400720c */ /* 0x040fe40003f84270 */
[C---:B------:R-:W-:Y:S02]  /*edc0*/  ISETP.GT.AND P3, PT, R4.reuse, 0x1, PT ;  /* 0x000000010400780c */ /* 0x040fe40003f64270 */
[C---:B------:R-:W-:Y:S02]  /*edd0*/  ISETP.GT.AND P2, PT, R4.reuse, 0x8, PT ;  /* 0x000000080400780c */ /* 0x040fe40003f44270 */
[----:B------:R-:W-:Y:S02]  /*ede0*/  ISETP.GT.AND P1, PT, R4, 0x9, PT ;  /* 0x000000090400780c */ /* 0x000fe40003f24270 */
[----:B------:R-:W-:Y:S02]  /*edf0*/  FSEL R24, R24, -INF , P4 ;  /* 0xff80000018187808 */ /* 0x000fe40002000000 */
[----:B------:R-:W-:-:S02]  /*ee00*/  FSEL R25, R25, -INF , P3 ;  /* 0xff80000019197808 */ /* 0x000fc40001800000 */
[----:B------:R-:W-:Y:S02]  /*ee10*/  FSEL R28, R28, -INF , P2 ;  /* 0xff8000001c1c7808 */ /* 0x000fe40001000000 */
[----:B------:R-:W-:Y:S02]  /*ee20*/  FSEL R29, R29, -INF , P1 ;  /* 0xff8000001d1d7808 */ /* 0x000fe40000800000 */
[C---:B------:R-:W-:Y:S02]  /*ee30*/  ISETP.GT.AND P4, PT, R4.reuse, 0x10, PT ;  /* 0x000000100400780c */ /* 0x040fe40003f84270 */
[C---:B------:R-:W-:Y:S02]  /*ee40*/  ISETP.GT.AND P3, PT, R4.reuse, 0x11, PT ;  /* 0x000000110400780c */ /* 0x040fe40003f64270 */
[C---:B------:R-:W-:Y:S02]  /*ee50*/  ISETP.GT.AND P2, PT, R4.reuse, 0x18, PT ;  /* 0x000000180400780c */ /* 0x040fe40003f44270 */
        /* <DEDUP_REMOVED lines=8> */
[----:B------:R-:W-:Y:S02]  /*eee0*/  ISETP.GT.AND P1, PT, R4, 0x29, PT ;  /* 0x000000290400780c */ /* 0x000fe40003f24270 */
[----:B------:R-:W-:Y:S02]  /*eef0*/  FSEL R40, R40, -INF , P4 ;  /* 0xff80000028287808 */ /* 0x000fe40002000000 */
[----:B------:R-:W-:Y:S02]  /*ef00*/  FSEL R41, R41, -INF , P3 ;  /* 0xff80000029297808 */ /* 0x000fe40001800000 */
[----:B------:R-:W-:Y:S02]  /*ef10*/  FSEL R44, R44, -INF , P2 ;  /* 0xff8000002c2c7808 */ /* 0x000fe40001000000 */
[----:B------:R-:W-:-:S02]  /*ef20*/  FSEL R45, R45, -INF , P1 ;  /* 0xff8000002d2d7808 */ /* 0x000fc40000800000 */
[C---:B------:R-:W-:Y:S02]  /*ef30*/  ISETP.GT.AND P4, PT, R4.reuse, 0x30, PT ;  /* 0x000000300400780c */ /* 0x040fe40003f84270 */
        /* <DEDUP_REMOVED lines=35> */
[----:B------:R-:W-:Y:S02]  /*f170*/  FMNMX.FTZ R4, R24, R5, !PT ;  /* 0x0000000518047209 */ /* 0x000fe40007810000 */
        /* <DEDUP_REMOVED lines=8> */
[----:B------:R-:W-:Y:S02]  /*f200*/  ISETP.GT.AND P4, PT, R3, RZ, PT ;  /* 0x000000ff0300720c */ /* 0x000fe40003f84270 */
[----:B------:R-:W-:Y:S02]  /*f210*/  FMNMX.FTZ R4, R33, R4, !PT ;  /* 0x0000000421047209 */ /* 0x000fe40007810000 */
[----:B------:R-:W-:-:S02]  /*f220*/  ISETP.GT.AND P3, PT, R3, 0x1, PT ;  /* 0x000000010300780c */ /* 0x000fc40003f64270 */
[----:B------:R-:W-:Y:S02]  /*f230*/  FMNMX.FTZ R4, R36, R4, !PT ;  /* 0x0000000424047209 */ /* 0x000fe40007810000 */
[----:B------:R-:W-:Y:S02]  /*f240*/  ISETP.GT.AND P2, PT, R3, 0x8, PT ;  /* 0x000000080300780c */ /* 0x000fe40003f44270 */
[----:B------:R-:W-:Y:S02]  /*f250*/  FMNMX.FTZ R4, R37, R4, !PT ;  /* 0x0000000425047209 */ /* 0x000fe40007810000 */
[----:B------:R-:W-:Y:S02]  /*f260*/  ISETP.GT.AND P1, PT, R3, 0x9, PT ;  /* 0x000000090300780c */ /* 0x000fe40003f24270 */
[----:B------:R-:W-:Y:S02]  /*f270*/  FMNMX.FTZ R4, R40, R4, !PT ;  /* 0x0000000428047209 */ /* 0x000fe40007810000 */
[----:B------:R-:W-:-:S02]  /*f280*/  FSEL R26, R26, -INF , P4 ;  /* 0xff8000001a1a7808 */ /* 0x000fc40002000000 */
[----:B------:R-:W-:Y:S02]  /*f290*/  FMNMX.FTZ R4, R41, R4, !PT ;  /* 0x0000000429047209 */ /* 0x000fe40007810000 */
[----:B------:R-:W-:Y:S02]  /*f2a0*/  FSEL R27, R27, -INF , P3 ;  /* 0xff8000001b1b7808 */ /* 0x000fe40001800000 */
[----:B------:R-:W-:Y:S02]  /*f2b0*/  FMNMX.FTZ R4, R44, R4, !PT ;  /* 0x000000042c047209 */ /* 0x000fe40007810000 */
[----:B------:R-:W-:Y:S02]  /*f2c0*/  FSEL R30, R30, -INF , P2 ;  /* 0xff8000001e1e7808 */ /* 0x000fe40001000000 */
[----:B------:R-:W-:Y:S02]  /*f2d0*/  FMNMX.FTZ R4, R45, R4, !PT ;  /* 0x000000042d047209 */ /* 0x000fe40007810000 */
[----:B------:R-:W-:-:S02]  /*f2e0*/  FSEL R31, R31, -INF , P1 ;  /* 0xff8000001f1f7808 */ /* 0x000fc40000800000 */
[----:B------:R-:W-:Y:S02]  /*f2f0*/  FMNMX.FTZ R4, R48, R4, !PT ;  /* 0x0000000430047209 */ /* 0x000fe40007810000 */
[----:B------:R-:W-:Y:S02]  /*f300*/  ISETP.GT.AND P4, PT, R3, 0x10, PT ;  /* 0x000000100300780c */ /* 0x000fe40003f84270 */
[----:B------:R-:W-:Y:S02]  /*f310*/  FMNMX.FTZ R4, R49, R4, !PT ;  /* 0x0000000431047209 */ /* 0x000fe40007810000 */
[C---:B------:R-:W-:Y:S02]  /*f320*/  ISETP.GT.AND P3, PT, R3.reuse, 0x11, PT ;  /* 0x000000110300780c */ /* 0x040fe40003f64270 */
[----:B------:R-:W-:Y:S02]  /*f330*/  FMNMX.FTZ R4, R52, R4, !PT ;  /* 0x0000000434047209 */ /* 0x000fe40007810000 */
[----:B------:R-:W-:-:S02]  /*f340*/  ISETP.GT.AND P2, PT, R3, 0x18, PT ;  /* 0x000000180300780c */ /* 0x000fc40003f44270 */
[----:B------:R-:W-:Y:S02]  /*f350*/  FMNMX.FTZ R4, R53, R4, !PT ;  /* 0x0000000435047209 */ /* 0x000fe40007810000 */
[----:B------:R-:W-:Y:S02]  /*f360*/  ISETP.GT.AND P1, PT, R3, 0x19, PT ;  /* 0x000000190300780c */ /* 0x000fe40003f24270 */
        /* <DEDUP_REMOVED lines=9> */
[----:B------:R-:W-:-:S02]  /*f400*/  ISETP.GT.AND P4, PT, R3, 0x20, PT ;  /* 0x000000200300780c */ /* 0x000fc40003f84270 */
[----:B------:R-:W-:Y:S02]  /*f410*/  FMNMX.FTZ R4, R65, R4, !PT ;  /* 0x0000000441047209 */ /* 0x000fe40007810000 */
[C---:B------:R-:W-:Y:S02]  /*f420*/  ISETP.GT.AND P3, PT, R3.reuse, 0x21, PT ;  /* 0x000000210300780c */ /* 0x040fe40003f64270 */
[----:B------:R-:W-:Y:S02]  /*f430*/  FMNMX.FTZ R4, R68, R4, !PT ;  /* 0x0000000444047209 */ /* 0x000fe40007810000 */
[----:B------:R-:W-:Y:S02]  /*f440*/  ISETP.GT.AND P2, PT, R3, 0x28, PT ;  /* 0x000000280300780c */ /* 0x000fe40003f44270 */
[----:B------:R-:W-:Y:S02]  /*f450*/  FMNMX.FTZ R4, R69, R4, !PT ;  /* 0x0000000445047209 */ /* 0x000fe40007810000 */
        /* <DEDUP_REMOVED lines=10> */
[----:B------:R-:W-:Y:S02]  /*f500*/  ISETP.GT.AND P4, PT, R3, 0x30, PT ;  /* 0x000000300300780c */ /* 0x000fe40003f84270 */
[----:B------:R-:W-:Y:S02]  /*f510*/  FMNMX.FTZ R4, R81, R4, !PT ;  /* 0x0000000451047209 */ /* 0x000fe40007810000 */
[----:B------:R-:W-:-:S02]  /*f520*/  ISETP.GT.AND P3, PT, R3, 0x31, PT ;  /* 0x000000310300780c */ /* 0x000fc40003f64270 */
[----:B------:R-:W-:Y:S02]  /*f530*/  FMNMX.FTZ R4, R84, R4, !PT ;  /* 0x0000000454047209 */ /* 0x000fe40007810000 */
[----:B------:R-:W-:Y:S02]  /*f540*/  ISETP.GT.AND P2, PT, R3, 0x38, PT ;  /* 0x000000380300780c */ /* 0x000fe40003f44270 */
[----:B------:R-:W-:Y:S02]  /*f550*/  FMNMX.FTZ R4, R85, R4, !PT ;  /* 0x0000000455047209 */ /* 0x000fe40007810000 */
[C---:B------:R-:W-:Y:S02]  /*f560*/  ISETP.GT.AND P1, PT, R3.reuse, 0x39, PT ;  /* 0x000000390300780c */ /* 0x040fe40003f24270 */
[----:B------:R-:W-:Y:S01]  /*f570*/  ISETP.GT.AND P0, PT, R3, 0x61, PT ;  /* 0x000000610300780c */ /* 0x000fe20003f04270 */
[----:B------:R-:W1:Y:S01]  /*f580*/  SHFL.BFLY PT, R9, R4, 0x2, 0x1f ;  /* 0x0c401f0004097f89 */ /* 0x000e6200000e0000 */
[----:B------:R-:W-:-:S02]  /*f590*/  FSEL R50, R50, -INF , P4 ;  /* 0xff80000032327808 */ /* 0x000fc40002000000 */
[----:B------:R-:W-:Y:S02]  /*f5a0*/  FSEL R51, R51, -INF , P3 ;  /* 0xff80000033337808 */ /* 0x000fe40001800000 */
[----:B------:R-:W-:Y:S02]  /*f5b0*/  FSEL R54, R54, -INF , P2 ;  /* 0xff80000036367808 */ /* 0x000fe40001000000 */
[----:B------:R-:W-:Y:S02]  /*f5c0*/  FSEL R55, R55, -INF , P1 ;  /* 0xff80000037377808 */ /* 0x000fe40000800000 */
        /* <DEDUP_REMOVED lines=8> */
[----:B-1----:R-:W-:-:S02]  /*f650*/  FMNMX.FTZ R4, R4, R9, !PT ;  /* 0x0000000904047209 */ /* 0x002fc40007810000 */
[C---:B------:R-:W-:Y:S02]  /*f660*/  ISETP.GT.AND P4, PT, R3.reuse, 0x50, PT ;  /* 0x000000500300780c */ /* 0x040fe40003f84270 */
[C---:B------:R-:W-:Y:S01]  /*f670*/  ISETP.GT.AND P3, PT, R3.reuse, 0x51, PT ;  /* 0x000000510300780c */ /* 0x040fe20003f64270 */
[----:B------:R-:W1:Y:S01]  /*f680*/  SHFL.BFLY PT, R9, R4, 0x1, 0x1f ;  /* 0x0c201f0004097f89 */ /* 0x000e6200000e0000 */
[C---:B------:R-:W-:Y:S02]  /*f690*/  ISETP.GT.AND P2, PT, R3.reuse, 0x58, PT ;  /* 0x000000580300780c */ /* 0x040fe40003f44270 */
[----:B------:R-:W-:Y:S02]  /*f6a0*/  ISETP.GT.AND P1, PT, R3, 0x59, PT ;  /* 0x000000590300780c */ /* 0x000fe40003f24270 */
[----:B------:R-:W-:Y:S02]  /*f6b0*/  FSEL R66, R66, -INF , P4 ;  /* 0xff80000042427808 */ /* 0x000fe40002000000 */
[----:B------:R-:W-:-:S02]  /*f6c0*/  FSEL R67, R67, -INF , P3 ;  /* 0xff80000043437808 */ /* 0x000fc40001800000 */
[----:B------:R-:W-:Y:S02]  /*f6d0*/  @P0 LOP3.LUT R23, R23, 0x40, RZ, 0xfc, !PT ;  /* 0x0000004017170812 */ /* 0x000fe400078efcff */
[----:B------:R-:W-:Y:S02]  /*f6e0*/  FSEL R70, R70, -INF , P2 ;  /* 0xff80000046467808 */ /* 0x000fe40001000000 */
[----:B------:R-:W-:Y:S02]  /*f6f0*/  FSEL R71, R71, -INF , P1 ;  /* 0xff80000047477808 */ /* 0x000fe40000800000 */
[C---:B------:R-:W-:Y:S02]  /*f700*/  ISETP.GT.AND P1, PT, R3.reuse, 0x69, PT ;  /* 0x000000690300780c */ /* 0x040fe40003f24270 */
[C---:B------:R-:W-:Y:S02]  /*f710*/  ISETP.GT.AND P2, PT, R3.reuse, 0x70, PT ;  /* 0x000000700300780c */ /* 0x040fe40003f44270 */
[----:B------:R-:W-:-:S02]  /*f720*/  ISETP.GT.AND P3, PT, R3, 0x71, PT ;  /* 0x000000710300780c */ /* 0x000fc40003f64270 */
[C---:B------:R-:W-:Y:S02]  /*f730*/  ISETP.GT.AND P4, PT, R3.reuse, 0x78, PT ;  /* 0x000000780300780c */ /* 0x040fe40003f84270 */
[C---:B------:R-:W-:Y:S02]  /*f740*/  ISETP.GT.AND P5, PT, R3.reuse, 0x79, PT ;  /* 0x000000790300780c */ /* 0x040fe40003fa4270 */
[----:B-1----:R-:W-:Y:S02]  /*f750*/  FMNMX.FTZ R4, R4, R9, !PT ;  /* 0x0000000904047209 */ /* 0x002fe40007810000 */
[----:B------:R-:W-:Y:S02]  /*f760*/  ISETP.GT.AND P0, PT, R3, 0x60, PT ;  /* 0x000000600300780c */ /* 0x000fe40003f04270 */
[----:B------:R-:W-:Y:S02]  /*f770*/  FSETP.NEU.FTZ.AND P6, PT, R4, -INF , PT ;  /* 0xff8000000400780b */ /* 0x000fe40003fdd000 */
[----:B------:R-:W-:-:S02]  /*f780*/  FSEL R74, R74, -INF , P0 ;  /* 0xff8000004a4a7808 */ /* 0x000fc40000000000 */
[C---:B------:R-:W-:Y:S02]  /*f790*/  FSEL R9, R4.reuse, RZ, P6 ;  /* 0x000000ff04097208 */ /* 0x040fe40003000000 */
[----:B------:R-:W-:Y:S02]  /*f7a0*/  LOP3.LUT P0, RZ, R23, 0x40, RZ, 0xc0, !PT ;  /* 0x0000004017ff7812 */ /* 0x000fe4000780c0ff */
[----:B------:R-:W-:Y:S01]  /*f7b0*/  FSEL R79, R79, -INF , P1 ;  /* 0xff8000004f4f7808 */ /* 0x000fe20000800000 */
[----:B------:R-:W-:Y:S01]  /*f7c0*/  FADD.FTZ R5, -R9, R5 ;  /* 0x0000000509057221 */ /* 0x000fe20000010100 */
[----:B------:R-:W-:Y:S01]  /*f7d0*/  FMUL.FTZ R9, R4, UR45 ;  /* 0x0000002d04097c20 */ /* 0x000fe20008410000 */
[----:B------:R-:W-:Y:S02]  /*f7e0*/  FSEL R75, R75, -INF , P0 ;  /* 0xff8000004b4b7808 */ /* 0x000fe40000000000 */
[----:B------:R-:W-:Y:S01]  /*f7f0*/  FSEL R82, R82, -INF , P2 ;  /* 0xff80000052527808 */ /* 0x000fe20001000000 */
[----:B------:R-:W-:Y:S01]  /*f800*/  FMUL.FTZ R5, R5, UR45 ;  /* 0x0000002d05057c20 */ /* 0x000fe20008410000 */
[----:B------:R-:W-:-:S02]  /*f810*/  FSEL R9, R9, RZ, P6 ;  /* 0x000000ff09097208 */ /* 0x000fc40003000000 */
[----:B------:R-:W-:Y:S02]  /*f820*/  ISETP.GT.AND P6, PT, R3, 0x68, PT ;  /* 0x000000680300780c */ /* 0x000fe40003fc4270 */
[----:B------:R-:W-:Y:S01]  /*f830*/  FMNMX.FTZ R3, R26, R8, !PT ;  /* 0x000000081a037209 */ /* 0x000fe20007810000 */
[--C-:B------:R-:W-:Y:S01]  /*f840*/  FFMA.FTZ R24, R24, UR45, -R9.reuse ;  /* 0x0000002d18187c23 */ /* 0x100fe20008010809 */
[----:B------:R-:W-:Y:S01]  /*f850*/  FSEL R78, R78, -INF , P6 ;  /* 0xff8000004e4e7808 */ /* 0x000fe20003000000 */
[--C-:B------:R-:W-:Y:S01]  /*f860*/  FFMA.FTZ R25, R25, UR45, -R9.reuse ;  /* 0x0000002d19197c23 */ /* 0x100fe20008010809 */
[----:B------:R-:W-:Y:S01]  /*f870*/  FMNMX.FTZ R3, R27, R3, !PT ;  /* 0x000000031b037209 */ /* 0x000fe20007810000 */
[----:B------:R-:W-:Y:S01]  /*f880*/  MUFU.EX2 R5, R5 ;  /* 0x0000000500057308 */ /* 0x000fe20000000800 */
[----:B------:R-:W-:Y:S01]  /*f890*/  FSEL R83, R83, -INF , P3 ;  /* 0xff80000053537808 */ /* 0x000fe20001800000 */
[--C-:B------:R-:W-:Y:S01]  /*f8a0*/  FFMA.FTZ R28, R28, UR45, -R9.reuse ;  /* 0x0000002d1c1c7c23 */ /* 0x100fe20008010809 */
[----:B------:R-:W-:Y:S01]  /*f8b0*/  FMNMX.FTZ R3, R30, R3, !PT ;  /* 0x000000031e037209 */ /* 0x000fe20007810000 */
[--C-:B------:R-:W-:Y:S01]  /*f8c0*/  FFMA.FTZ R29, R29, UR45, -R9.reuse ;  /* 0x0000002d1d1d7c23 */ /* 0x100fe20008010809 */
[----:B------:R-:W-:Y:S01]  /*f8d0*/  FSEL R86, R86, -INF , P4 ;  /* 0xff80000056567808 */ /* 0x000fe20002000000 */
[--C-:B------:R-:W-:Y:S01]  /*f8e0*/  FFMA.FTZ R32, R32, UR45, -R9.reuse ;  /* 0x0000002d20207c23 */ /* 0x100fe20008010809 */
[----:B------:R-:W-:Y:S01]  /*f8f0*/  FMNMX.FTZ R3, R31, R3, !PT ;  /* 0x000000031f037209 */ /* 0x000fe20007810000 */
[----:B------:R-:W1:Y:S01]  /*f900*/  MUFU.EX2 R24, R24 ;  /* 0x0000001800187308 */ /* 0x000e620000000800 */
[----:B------:R-:W-:Y:S01]  /*f910*/  FSEL R87, R87, -INF , P5 ;  /* 0xff80000057577808 */ /* 0x000fe20002800000 */
[--C-:B------:R-:W-:Y:S01]  /*f920*/  FFMA.FTZ R33, R33, UR45, -R9.reuse ;  /* 0x0000002d21217c23 */ /* 0x100fe20008010809 */
[----:B------:R-:W-:Y:S01]  /*f930*/  FMNMX.FTZ R3, R34, R3, !PT ;  /* 0x0000000322037209 */ /* 0x000fe20007810000 */
[--C-:B------:R-:W-:Y:S01]  /*f940*/  FFMA.FTZ R36, R36, UR45, -R9.reuse ;  /* 0x0000002d24247c23 */ /* 0x100fe20008010809 */
[--C-:B------:R-:W-:Y:S01]  /*f950*/  FFMA.FTZ R37, R37, UR45, -R9.reuse ;  /* 0x0000002d25257c23 */ /* 0x100fe20008010809 */
[--C-:B------:R-:W-:Y:S01]  /*f960*/  FFMA.FTZ R40, R40, UR45, -R9.reuse ;  /* 0x0000002d28287c23 */ /* 0x100fe20008010809 */
[----:B------:R-:W-:Y:S01]  /*f970*/  FMNMX.FTZ R3, R35, R3, !PT ;  /* 0x0000000323037209 */ /* 0x000fe20007810000 */
[----:B------:R-:W2:Y:S01]  /*f980*/  MUFU.EX2 R25, R25 ;  /* 0x0000001900197308 */ /* 0x000ea20000000800 */
[--C-:B------:R-:W-:Y:S01]  /*f990*/  FFMA.FTZ R41, R41, UR45, -R9.reuse ;  /* 0x0000002d29297c23 */ /* 0x100fe20008010809 */
[--C-:B------:R-:W-:Y:S01]  /*f9a0*/  FFMA.FTZ R44, R44, UR45, -R9.reuse ;  /* 0x0000002d2c2c7c23 */ /* 0x100fe20008010809 */
[----:B------:R-:W-:Y:S01]  /*f9b0*/  FMNMX.FTZ R3, R38, R3, !PT ;  /* 0x0000000326037209 */ /* 0x000fe20007810000 */
[--C-:B------:R-:W-:Y:S01]  /*f9c0*/  FFMA.FTZ R45, R45, UR45, -R9.reuse ;  /* 0x0000002d2d2d7c23 */ /* 0x100fe20008010809 */
[--C-:B------:R-:W-:Y:S01]  /*f9d0*/  FFMA.FTZ R48, R48, UR45, -R9.reuse ;  /* 0x0000002d30307c23 */ /* 0x100fe20008010809 */
[--C-:B------:R-:W-:Y:S01]  /*f9e0*/  FFMA.FTZ R49, R49, UR45, -R9.reuse ;  /* 0x0000002d31317c23 */ /* 0x100fe20008010809 */
[----:B------:R-:W-:Y:S01]  /*f9f0*/  FMNMX.FTZ R3, R39, R3, !PT ;  /* 0x0000000327037209 */ /* 0x000fe20007810000 */
[----:B------:R-:W-:Y:S01]  /*fa00*/  MUFU.EX2 R28, R28 ;  /* 0x0000001c001c7308 */ /* 0x000fe20000000800 */
[----:B-1----:R-:W-:Y:S01]  /*fa10*/  FFMA.FTZ R139, R5, R139, R24 ;  /* 0x0000008b058b7223 */ /* 0x002fe20000010018 */
[--C-:B------:R-:W-:Y:S01]  /*fa20*/  FFMA.FTZ R52, R52, UR45, -R9.reuse ;  /* 0x0000002d34347c23 */ /* 0x100fe20008010809 */
[----:B------:R-:W-:Y:S01]  /*fa30*/  FMNMX.FTZ R3, R42, R3, !PT ;  /* 0x000000032a037209 */ /* 0x000fe20007810000 */
[--C-:B------:R-:W-:Y:S01]  /*fa40*/  FFMA.FTZ R53, R53, UR45, -R9.reuse ;  /* 0x0000002d35357c23 */ /* 0x100fe20008010809 */
[--C-:B------:R-:W-:Y:S01]  /*fa50*/  FFMA.FTZ R56, R56, UR45, -R9.reuse ;  /* 0x0000002d38387c23 */ /* 0x100fe20008010809 */
[----:B------:R-:W-:Y:S01]  /*fa60*/  FFMA.FTZ R57, R57, UR45, -R9 ;  /* 0x0000002d39397c23 */ /* 0x000fe20008010809 */
[----:B------:R-:W-:Y:S01]  /*fa70*/  FMNMX.FTZ R3, R43, R3, !PT ;  /* 0x000000032b037209 */ /* 0x000fe20007810000 */
[----:B------:R-:W-:Y:S01]  /*fa80*/  MUFU.EX2 R29, R29 ;  /* 0x0000001d001d7308 */ /* 0x000fe20000000800 */
[----:B--2---:R-:W-:Y:S01]  /*fa90*/  FADD.FTZ R139, R25, R139 ;  /* 0x0000008b198b7221 */ /* 0x004fe20000010000 */
        /* <DEDUP_REMOVED lines=20> */
[----:B------:R-:W-:Y:S01]  /*fbe0*/  FFMA.FTZ R9, R85, UR45, -R9 ;  /* 0x0000002d55097c23 */ /* 0x000fe20008010809 */
[----:B------:R-:W-:Y:S01]  /*fbf0*/  FMNMX.FTZ R3, R55, R3, !PT ;  /* 0x0000000337037209 */ /* 0x000fe20007810000 */
[----:B------:R-:W-:Y:S01]  /*fc00*/  MUFU.EX2 R36, R36 ;  /* 0x0000002400247308 */ /* 0x000fe20000000800 */
[----:B------:R-:W-:-:S02]  /*fc10*/  LOP3.LUT P0, RZ, R23, 0x20, RZ, 0xc0, !PT ;  /* 0x0000002017ff7812 */ /* 0x000fc4000780c0ff */
        /* <DEDUP_REMOVED lines=24> */
[----:B------:R-:W1:Y:S04]  /*fda0*/  SHFL.BFLY PT, R10, R3, 0x2, 0x1f ;  /* 0x0c401f00030a7f89 */ /* 0x000e6800000e0000 */
[----:B------:R-:W-:Y:S08]  /*fdb0*/  MUFU.EX2 R53, R53 ;  /* 0x0000003500357308 */ /* 0x000ff00000000800 */
[----:B------:R-:W-:Y:S08]  /*fdc0*/  MUFU.EX2 R56, R56 ;  /* 0x0000003800387308 */ /* 0x000ff00000000800 */
[----:B------:R-:W-:Y:S01]  /*fdd0*/  MUFU.EX2 R57, R57 ;  /* 0x0000003900397308 */ /* 0x000fe20000000800 */
[----:B-1----:R-:W-:-:S07]  /*fde0*/  FMNMX.FTZ R3, R3, R10, !PT ;  /* 0x0000000a03037209 */ /* 0x002fce0007810000 */
[----:B------:R-:W-:Y:S01]  /*fdf0*/  MUFU.EX2 R60, R60 ;  /* 0x0000003c003c7308 */ /* 0x000fe20000000800 */
[----:B------:R-:W1:Y:S07]  /*fe00*/  SHFL.BFLY PT, R10, R3, 0x1, 0x1f ;  /* 0x0c201f00030a7f89 */ /* 0x000e6e00000e0000 */
[----:B------:R-:W-:Y:S08]  /*fe10*/  MUFU.EX2 R61, R61 ;  /* 0x0000003d003d7308 */ /* 0x000ff00000000800 */
[----:B------:R-:W-:Y:S08]  /*fe20*/  MUFU.EX2 R64, R64 ;  /* 0x0000004000407308 */ /* 0x000ff00000000800 */
[----:B------:R-:W-:Y:S01]  /*fe30*/  MUFU.EX2 R65, R65 ;  /* 0x0000004100417308 */ /* 0x000fe20000000800 */
[----:B-1----:R-:W-:-:S04]  /*fe40*/  FMNMX.FTZ R3, R3, R10, !PT ;  /* 0x0000000a03037209 */ /* 0x002fc80007810000 */
[----:B------:R-:W-:-:S03]  /*fe50*/  FSETP.NEU.FTZ.AND P1, PT, R3, -INF , PT ;  /* 0xff8000000300780b */ /* 0x000fc60003f3d000 */
[----:B------:R-:W-:Y:S01]  /*fe60*/  MUFU.EX2 R68, R68 ;  /* 0x0000004400447308 */ /* 0x000fe20000000800 */
[----:B------:R-:W-:-:S05]  /*fe70*/  FSEL R10, R3, RZ, P1 ;  /* 0x000000ff030a7208 */ /* 0x000fca0000800000 */
[----:B------:R-:W-:Y:S01]  /*fe80*/  FADD.FTZ R8, -R10, R8 ;  /* 0x000000080a087221 */ /* 0x000fe20000010100 */
[----:B------:R-:W-:Y:S01]  /*fe90*/  FMUL.FTZ R10, R3, UR45 ;  /* 0x0000002d030a7c20 */ /* 0x000fe20008410000 */
[----:B------:R-:W-:Y:S02]  /*fea0*/  MUFU.EX2 R69, R69 ;  /* 0x0000004500457308 */ /* 0x000fe40000000800 */
[----:B------:R-:W-:Y:S02]  /*feb0*/  FMUL.FTZ R8, R8, UR45 ;  /* 0x0000002d08087c20 */ /* 0x000fe40008410000 */
[----:B------:R-:W-:-:S04]  /*fec0*/  FSEL R10, R10, RZ, P1 ;  /* 0x000000ff0a0a7208 */ /* 0x000fc80000800000 */
        /* <DEDUP_REMOVED lines=34> */
[----:B------:R-:W-:Y:S01]  /*100f0*/  FADD.FTZ R0, R28, R139 ;  /* 0x0000008b1c007221 */ /* 0x000fe20000010000 */
[--C-:B------:R-:W-:Y:S01]  /*10100*/  FFMA.FTZ R79, R79, UR45, -R10.reuse ;  /* 0x0000002d4f4f7c23 */ /* 0x100fe2000801080a */
[--C-:B------:R-:W-:Y:S01]  /*10110*/  FFMA.FTZ R82, R82, UR45, -R10.reuse ;  /* 0x0000002d52527c23 */ /* 0x100fe2000801080a */
[----:B------:R-:W-:Y:S01]  /*10120*/  FFMA.FTZ R83, R83, UR45, -R10 ;  /* 0x0000002d53537c23 */ /* 0x000fe2000801080a */
[----:B------:R-:W-:Y:S01]  /*10130*/  FADD.FTZ R0, R29, R0 ;  /* 0x000000001d007221 */ /* 0x000fe20000010000 */
[----:B------:R-:W-:Y:S01]  /*10140*/  FFMA.FTZ R86, R86, UR45, -R10 ;  /* 0x0000002d56567c23 */ /* 0x000fe2000801080a */
        /* <DEDUP_REMOVED lines=97> */
.L_x_2426:
        /* <DEDUP_REMOVED lines=110> */
.L_x_2415:
[----:B------:R-:W-:-:S13]  /*10e40*/  ISETP.GE.AND P1, PT, R6, RZ, PT ;  /* 0x000000ff0600720c */ /* 0x000fda0003f26270 */
[----:B------:R-:W-:Y:S05]  /*10e50*/  @!P1 BRA `(.L_x_2428) ;  /* 0x00000024001c9947 */ /* 0x000fea0003800000 */
[----:B------:R-:W-:Y:S02]  /*10e60*/  IMAD.MOV.U32 R9, RZ, RZ, R3 ;  /* 0x000000ffff097224 */ /* 0x000fe400078e0003 */
[----:B------:R-:W-:Y:S02]  /*10e70*/  IMAD.MOV.U32 R8, RZ, RZ, R4 ;  /* 0x000000ffff087224 */ /* 0x000fe400078e0004 */
[----:B------:R-:W-:Y:S02]  /*10e80*/  IMAD.MOV.U32 R7, RZ, RZ, R138 ;  /* 0x000000ffff077224 */ /* 0x000fe400078e008a */
[----:B------:R-:W-:-:S07]  /*10e90*/  IMAD.MOV.U32 R5, RZ, RZ, R19 ;  /* 0x000000ffff057224 */ /* 0x000fce00078e0013 */
.L_x_2440:
[----:B------:R-:W2:Y:S01]  /*10ea0*/  LDL R3, [R1+0x24] ;  /* 0x0000240001037983 */ /* 0x000ea20000100800 */
[----:B------:R-:W-:Y:S01]  /*10eb0*/  ISETP.NE.AND P1, PT, R5, 0x1, PT ;  /* 0x000000010500780c */ /* 0x000fe20003f25270 */
[----:B------:R-:W-:Y:S05]  /*10ec0*/  YIELD ;  /* 0x0000000000007946 */ /* 0x000fea0003800000 */
[----:B------:R-:W-:-:S04]  /*10ed0*/  SEL R138, RZ, 0x1, P1 ;  /* 0x00000001ff8a7807 */ /* 0x000fc80000800000 */
[----:B------:R-:W-:Y:S02]  /*10ee0*/  LOP3.LUT R138, R7, R138, RZ, 0x3c, !PT ;  /* 0x0000008a078a7212 */ /* 0x000fe400078e3cff */
[----:B--2---:R-:W-:-:S13]  /*10ef0*/  ISETP.NE.AND P1, PT, R3, RZ, PT ;  /* 0x000000ff0300720c */ /* 0x004fda0003f25270 */
[----:B-1----:R-:W-:Y:S05]  /*10f00*/  @P1 BRA `(.L_x_2429) ;  /* 0x00000000003c1947 */ /* 0x002fea0003800000 */
[----:B------:R-:W-:Y:S05]  /*10f10*/  @!P0 BRA `(.L_x_2430) ;  /* 0x0000000000048947 */ /* 0x000fea0003800000 */
[----:B------:R-:W-:Y:S01]  /*10f20*/  BPT.TRAP 0x1 ;  /* 0x000000040000795c */ /* 0x000fe20000300000 */
.L_x_2430:
        /* <DEDUP_REMOVED lines=8> */
.L_x_2431:
[----:B------:R-:W-:Y:S04]  /*10fb0*/  BSSY B0, `(.L_x_2429) ;  /* 0x0000004000007945 */ /* 0x000fe80003800000 */
[----:B-1----:R-:W-:Y:S05]  /*10fc0*/  @P2 BRA `(.L_x_2432) ;  /* 0x0000000000082947 */ /* 0x002fea0003800000 */
[----:B------:R-:W1:Y:S02]  /*10fd0*/  SYNCS.PHASECHK.TRANS64.TRYWAIT P2, [R3+URZ+0x2d830], R4 ;  /* 0x02d83004030075a7 */ /* 0x000e64000804017f */
[----:B-1----:R-:W-:Y:S05]  /*10fe0*/  @!P2 BRA `(.L_x_2433) ;  /* 0x000000c40098a947 */ /* 0x002fea0003800000 */
.L_x_2432:
[----:B------:R-:W-:Y:S05]  /*10ff0*/  BSYNC B0 ;  /* 0x0000000000007941 */ /* 0x000fea0003800000 */
.L_x_2429:
        /* <DEDUP_REMOVED lines=64> */
.L_x_2435:
[----:B------:R-:W-:Y:S01]  /*11400*/  SHF.L.U32 R3, R7, 0x1f, RZ ;  /* 0x0000001f07037819 */ /* 0x000fe200000006ff */
[----:B------:R-:W-:-:S04]  /*11410*/  IMAD R4, R5, 0x8, R2 ;  /* 0x0000000805047824 */ /* 0x000fc800078e0202 */
[----:B------:R0:W1:Y:S01]  /*11420*/  SYNCS.PHASECHK.TRANS64.TRYWAIT P1, [R4+URZ+0x2d850], R3 ;  /* 0x02d85003040075a7 */ /* 0x000062000802017f */
[----:B------:R-:W-:Y:S05]  /*11430*/  @!P0 BRA `(.L_x_2436) ;  /* 0x0000000000048947 */ /* 0x000fea0003800000 */
[----:B------:R-:W-:Y:S01]  /*11440*/  BPT.TRAP 0x1 ;  /* 0x000000040000795c */ /* 0x000fe20000300000 */
.L_x_2436:
[----:B-1----:R-:W-:Y:S05]  /*11450*/  @P1 BRA `(.L_x_2434) ;  /* 0x0000000000081947 */ /* 0x002fea0003800000 */
[----:B------:R-:W1:Y:S02]  /*11460*/  SYNCS.PHASECHK.TRANS64.TRYWAIT P1, [R4+URZ+0x2d850], R3 ;  /* 0x02d85003040075a7 */ /* 0x000e64000802017f */
[----:B-1----:R-:W-:Y:S05]  /*11470*/  @!P1 BRA `(.L_x_2437) ;  /* 0x000000c000889947 */ /* 0x002fea0003800000 */
.L_x_2434:
        /* <DEDUP_REMOVED lines=96> */
.L_x_2438:
        /* <DEDUP_REMOVED lines=44> */
[----:B------:R-:W-:-:S03]  /*11d40*/  FMNMX.FTZ R3, R27, R3, !PT ;  /* 0x000000031b037209 */ /* 0x000fc60007810000 */
[----:B------:R-:W-:Y:S01]  /*11d50*/  FMUL.FTZ R8, R8, UR45 ;  /* 0x0000002d08087c20 */ /* 0x000fe20008410000 */
[----:B------:R-:W-:-:S04]  /*11d60*/  FMNMX.FTZ R3, R30, R3, !PT ;  /* 0x000000031e037209 */ /* 0x000fc80007810000 */
[----:B------:R-:W-:Y:S01]  /*11d70*/  FMNMX.FTZ R3, R31, R3, !PT ;  /* 0x000000031f037209 */ /* 0x000fe20007810000 */
[----:B------:R-:W-:Y:S03]  /*11d80*/  MUFU.EX2 R8, R8 ;  /* 0x0000000800087308 */ /* 0x000fe60000000800 */
        /* <DEDUP_REMOVED lines=95> */
[----:B------:R-:W-:Y:S01]  /*12380*/  FFMA.FTZ R72, R72, UR45, -R7 ;  /* 0x0000002d48487c23 */ /* 0x000fe20008010807 */
[--C-:B------:R-:W-:Y:S01]  /*12390*/  FFMA.FTZ R74, R74, UR45, -R10.reuse ;  /* 0x0000002d4a4a7c23 */ /* 0x100fe2000801080a */
        /* <DEDUP_REMOVED lines=18> */
[----:B------:R-:W-:Y:S01]  /*124c0*/  FFMA.FTZ R7, R85, UR45, -R7 ;  /* 0x0000002d55077c23 */ /* 0x000fe20008010807 */
[----:B------:R-:W-:-:S05]  /*124d0*/  FFMA.FTZ R10, R87, UR45, -R10 ;  /* 0x0000002d570a7c23 */ /* 0x000fca000801080a */
        /* <DEDUP_REMOVED lines=114> */
.L_x_2439:
[----:B------:R-:W2:Y:S04]  /*12c00*/  LDL R46, [R1+0x4c] ;  /* 0x00004c00012e7983 */ /* 0x000ea80000100800 */
[----:B------:R-:W3:Y:S01]  /*12c10*/  LDL R38, [R1+0x50] ;  /* 0x0000500001267983 */ /* 0x000ee20000100800 */
[----:B------:R-:W-:Y:S01]  /*12c20*/  IMAD R5, R5, 0x8, R2 ;  /* 0x0000000805057824 */ /* 0x000fe200078e0202 */
[----:B------:R-:W-:Y:S01]  /*12c30*/  F2FP.BF16.F32.PACK_AB R24, R25, R24 ;  /* 0x000000181918723e */ /* 0x000fe200000010ff */
[----:B------:R-:W-:Y:S01]  /*12c40*/  IMAD.U32 R30, RZ, RZ, UR40 ;  /* 0x00000028ff1e7e24 */ /* 0x000fe2000f8e00ff */
[----:B------:R-:W-:Y:S01]  /*12c50*/  F2FP.BF16.F32.PACK_AB R25, R21, R26 ;  /* 0x0000001a1519723e */ /* 0x000fe200000010ff */
[----:B------:R-:W-:Y:S01]  /*12c60*/  VIADD R5, R5, 0x2d860 ;  /* 0x0002d86005057836 */ /* 0x000fe20000000000 */
[----:B------:R-:W-:Y:S01]  /*12c70*/  F2FP.BF16.F32.PACK_AB R32, R33, R32 ;  /* 0x000000202120723e */ /* 0x000fe200000010ff */
[----:B------:R-:W-:Y:S01]  /*12c80*/  FMUL.FTZ R88, R88, R8 ;  /* 0x0000000858587220 */ /* 0x000fe20000410000 */
[----:B------:R-:W-:Y:S01]  /*12c90*/  F2FP.BF16.F32.PACK_AB R26, R29, R28 ;  /* 0x0000001c1d1a723e */ /* 0x000fe200000010ff */
[-C--:B------:R-:W-:Y:S01]  /*12ca0*/  FMUL.FTZ R89, R89, R8.reuse ;  /* 0x0000000859597220 */ /* 0x080fe20000410000 */
[----:B------:R-:W-:Y:S01]  /*12cb0*/  PRMT R5, R30, 0x654, R5 ;  /* 0x000006541e057816 */ /* 0x000fe20000000005 */
[-C--:B------:R-:W-:Y:S01]  /*12cc0*/  FMUL.FTZ R92, R92, R8.reuse ;  /* 0x000000085c5c7220 */ /* 0x080fe20000410000 */
[----:B------:R-:W-:Y:S01]  /*12cd0*/  F2FP.BF16.F32.PACK_AB R27, R31, R27 ;  /* 0x0000001b1f1b723e */ /* 0x000fe200000010ff */
[----:B------:R-:W-:Y:S01]  /*12ce0*/  FMUL.FTZ R93, R93, R8 ;  /* 0x000000085d5d7220 */ /* 0x000fe20000410000 */
[----:B------:R-:W-:Y:S01]  /*12cf0*/  F2FP.BF16.F32.PACK_AB R33, R20, R34 ;  /* 0x000000221421723e */ /* 0x000fe200000010ff */
[----:B------:R0:W-:Y:S01]  /*12d00*/  SYNCS.ARRIVE.TRANS64.RED.A1T0 RZ, [R5+URZ], RZ ;  /* 0x000000ff05ff79a7 */ /* 0x0001e2000810043f */
[----:B------:R-:W-:Y:S01]  /*12d10*/  F2FP.BF16.F32.PACK_AB R40, R41, R40 ;  /* 0x000000282928723e */ /* 0x000fe200000010ff */
[----:B------:R1:W-:Y:S01]  /*12d20*/  STSM.16.M88.4 [R154+0x21800], R24 ;  /* 0x021800189a007844 */ /* 0x0003e20000000200 */
        /* <DEDUP_REMOVED lines=87> */
[----:B0-----:R-:W0:Y:S02]  /*132a0*/  FENCE.VIEW.ASYNC.S ;  /* 0x00000000000073c6 */ /* 0x001e240000000000 */
[----:B0-----:R-:W-:Y:S01]  /*132b0*/  NOP ;  /* 0x0000000000007918 */ /* 0x001fe20000000000 */
[----:B------:R-:W-:Y:S05]  /*132c0*/  @P1 BRA `(.L_x_2440) ;  /* 0xffffffd800f41947 */ /* 0x000fea000383ffff */
.L_x_2428:
[----:B------:R-:W-:Y:S05]  /*132d0*/  WARPSYNC.ALL ;  /* 0x0000000000007948 */ /* 0x000fea0003800000 */
[----:B------:R-:W-:Y:S06]  /*132e0*/  BAR.ARV 0x8, 0x200 ;  /* 0x0208000000007b1d */ /* 0x000fec0000002000 */
[----:B------:R-:W-:Y:S05]  /*132f0*/  @!P0 BRA `(.L_x_2441) ;  /* 0x0000000000048947 */ /* 0x000fea0003800000 */
[----:B------:R-:W-:Y:S01]  /*13300*/  BPT.TRAP 0x1 ;  /* 0x000000040000795c */ /* 0x000fe20000300000 */
.L_x_2441:
[----:B------:R-:W-:Y:S01]  /*13310*/  IMAD R5, R19, 0x8, R2 ;  /* 0x0000000813057824 */ /* 0x000fe200078e0202 */
[----:B------:R-:W-:-:S04]  /*13320*/  SHF.L.U32 R8, R138, 0x1f, RZ ;  /* 0x0000001f8a087819 */ /* 0x000fc800000006ff */
[----:B------:R0:W2:Y:S01]  /*13330*/  SYNCS.PHASECHK.TRANS64.TRYWAIT P1, [R5+URZ+0x2d850], R8 ;  /* 0x02d85008050075a7 */ /* 0x0000a2000802017f */
[----:B------:R-:W-:Y:S05]  /*13340*/  @!P0 BRA `(.L_x_2442) ;  /* 0x0000000000048947 */ /* 0x000fea0003800000 */
[----:B------:R-:W-:Y:S01]  /*13350*/  BPT.TRAP 0x1 ;  /* 0x000000040000795c */ /* 0x000fe20000300000 */
.L_x_2442:
        /* <DEDUP_REMOVED lines=10> */
.L_x_2443:
[----:B0-2---:R-:W-:Y:S01]  /*13400*/  IMAD R8, R19, 0x600, R2 ;  /* 0x0000060013087824 */ /* 0x005fe200078e0202 */
        /* <DEDUP_REMOVED lines=14> */
[----:B------:R-:W-:Y:S02]  /*134f0*/  IMAD.U32 R15, RZ, RZ, UR45 ;  /* 0x0000002dff0f7e24 */ /* 0x000fe4000f8e00ff */
[----:B-1----:R-:W-:Y:S02]  /*13500*/  IMAD.MOV.U32 R40, RZ, RZ, -0x800000 ;  /* 0xff800000ff287424 */ /* 0x002fe400078e00ff */
        /* <DEDUP_REMOVED lines=9> */
[----:B------:R-:W-:-:S02]  /*135a0*/  WARPGROUP.DEPBAR.LE gsb0, 0x0 ;  /* 0x00008000000079c5 */ /* 0x000fc40000010000 */
        /* <DEDUP_REMOVED lines=55> */
[----:B------:R-:W-:Y:S01]  /*13920*/  R2UR UR4, R6 ;  /* 0x00000000060472ca */ /* 0x000fe200000e0000 */
[----:B0-----:R-:W-:Y:S01]  /*13930*/  FADD.FTZ R6, R2, R139 ;  /* 0x0000008b02067221 */ /* 0x001fe20000010000 */
[----:B------:R-:W-:Y:S01]  /*13940*/  R2UR UR5, R7 ;  /* 0x00000000070572ca */ /* 0x000fe200000e0000 */
[----:B------:R-:W-:Y:S01]  /*13950*/  IMAD.MOV.U32 R2, RZ, RZ, RZ ;  /* 0x000000ffff027224 */ /* 0x000fe200078e00ff */
[----:B------:R-:W-:Y:S01]  /*13960*/  R2UR UR6, R8 ;  /* 0x00000000080672ca */ /* 0x000fe200000e0000 */
[----:B------:R-:W0:Y:S01]  /*13970*/  SHFL.BFLY PT, R7, R0, 0x2, 0x1f ;  /* 0x0c401f0000077f89 */ /* 0x000e2200000e0000 */
[----:B------:R-:W-:Y:S01]  /*13980*/  R2UR UR7, R9 ;  /* 0x00000000090772ca */ /* 0x000fe200000e0000 */
[----:B0-----:R-:W-:Y:S01]  /*13990*/  FADD.FTZ R8, R7, R0 ;  /* 0x0000000007087221 */ /* 0x001fe20000010000 */
        /* <DEDUP_REMOVED lines=17> */
[----:B-1----:R-:W-:Y:S01]  /*13ab0*/  @P2 FMUL.FTZ R6, R11, 0.69314718246459960938 ;  /* 0x3f3172180b062820 */ /* 0x002fe20000410000 */
[----:B------:R-:W-:Y:S02]  /*13ac0*/  WARPGROUP.DEPBAR.LE gsb0, 0x0 ;  /* 0x00008000000079c5 */ /* 0x000fe40000010000 */
[----:B------:R-:W-:Y:S01]  /*13ad0*/  WARPGROUP.ARRIVE ;  /* 0x00000000000079c5 */ /* 0x000fe20000000000 */
[----:B------:R-:W-:-:S05]  /*13ae0*/  @P2 FFMA.FTZ R0, R15, R3, R6 ;  /* 0x000000030f002223 */ /* 0x000fca0000010006 */
[----:B------:R-:W-:Y:S03]  /*13af0*/  HGMMA.64x96x16.F32.BF16 R88, gdesc[UR4].tnspB, R88, gsb0 ;  /* 0x41600000045879f0 */ /* 0x000fe60008001858 */
[----:B------:R-:W-:Y:S02]  /*13b00*/  WARPGROUP.DEPBAR.LE gsb0, 0x0 ;  /* 0x00008000000079c5 */ /* 0x000fe40000010000 */
[----:B------:R-:W-:Y:S05]  /*13b10*/  @!P0 BRA `(.L_x_2445) ;  /* 0x0000000000048947 */ /* 0x000fea0003800000 */
[----:B------:R-:W-:Y:S01]  /*13b20*/  BPT.TRAP 0x1 ;  /* 0x000000040000795c */ /* 0x000fe20000300000 */
.L_x_2445:
[----:B------:R-:W-:Y:S02]  /*13b30*/  VIADD R5, R5, 0x2d860 ;  /* 0x0002d86005057836 */ /* 0x000fe40000000000 */
[-C--:B---3--:R-:W-:Y:S01]  /*13b40*/  FMUL.FTZ R3, R88, R7.reuse ;  /* 0x0000000758037220 */ /* 0x088fe20000410000 */
        /* <DEDUP_REMOVED lines=11> */
[-C--:B------:R-:W-:Y:S01]  /*13c00*/  FMUL.FTZ R101, R101, R7.reuse ;  /* 0x0000000765657220 */ /* 0x080fe20000410000 */
[-C--:B------:R-:W-:Y:S01]  /*13c10*/  FMUL.FTZ R104, R104, R7.reuse ;  /* 0x0000000768687220 */ /* 0x080fe20000410000 */
[-C--:B------:R-:W-:Y:S01]  /*13c20*/  FMUL.FTZ R105, R105, R7.reuse ;  /* 0x0000000769697220 */ /* 0x080fe20000410000 */
[-C--:B------:R-:W-:Y:S01]  /*13c30*/  FMUL.FTZ R26, R108, R7.reuse ;  /* 0x000000076c1a7220 */ /* 0x080fe20000410000 */
[-C--:B------:R-:W-:Y:S01]  /*13c40*/  FMUL.FTZ R109, R109, R7.reuse ;  /* 0x000000076d6d7220 */ /* 0x080fe20000410000 */
[-C--:B------:R-:W-:Y:S01]  /*13c50*/  FMUL.FTZ R112, R112, R7.reuse ;  /* 0x0000000770707220 */ /* 0x080fe20000410000 */
[----:B-1----:R-:W-:Y:S01]  /*13c60*/  SEL R5, RZ, 0x1, P0 ;  /* 0x00000001ff057807 */ /* 0x002fe20000000000 */
        /* <DEDUP_REMOVED lines=11> */
[-C--:B0-----:R-:W-:Y:S01]  /*13d20*/  FMUL.FTZ R90, R90, R2.reuse ;  /* 0x000000025a5a7220 */ /* 0x081fe20000410000 */
        /* <DEDUP_REMOVED lines=26> */
[----:B------:R-:W-:-:S11]  /*13ed0*/  SEL R19, R19, RZ, P0 ;  /* 0x000000ff13137207 */ /* 0x000fd60000000000 */
.L_x_2373:
[----:B------:R-:W3:Y:S01]  /*13ee0*/  LDL R52, [R1+0x6c] ;  /* 0x00006c0001347983 */ /* 0x000ee20000100800 */
[----:B------:R-:W-:Y:S05]  /*13ef0*/  WARPSYNC.ALL ;  /* 0x0000000000007948 */ /* 0x000fea0003800000 */
[----:B---3--:R-:W-:Y:S01]  /*13f00*/  SHF.R.S32.HI R29, RZ, 0x1f, R52 ;  /* 0x0000001fff1d7819 */ /* 0x008fe20000011434 */
        /* <DEDUP_REMOVED lines=9> */
[----:B------:R-:W3:Y:S01]  /*13fa0*/  LDL R4, [R1+0x84] ;  /* 0x0000840001047983 */ /* 0x000ee20000100800 */
[----:B------:R-:W4:Y:S01]  /*13fb0*/  S2R R5, SR_SWINHI ;  /* 0x0000000000057919 */ /* 0x000f220000002f00 */
[----:B------:R-:W-:Y:S05]  /*13fc0*/  WARPSYNC.ALL ;  /* 0x0000000000007948 */ /* 0x000fea0003800000 */
[----:B------:R-:W-:Y:S01]  /*13fd0*/  F2FP.BF16.F32.PACK_AB R6, R93, R6 ;  /* 0x000000065d06723e */ /* 0x000fe200000010ff */
[----:B------:R-:W-:Y:S01]  /*13fe0*/  ULDC.64 UR4, c[0x0][0xc00] ;  /* 0x0003000000047ab9 */ /* 0x000fe20000000a00 */
[----:B------:R-:W2:Y:S01]  /*13ff0*/  LDL R55, [R1+0x70] ;  /* 0x0000700001377983 */ /* 0x000ea20000100800 */
[----:B------:R-:W-:-:S02]  /*14000*/  MOV R20, R2 ;  /* 0x0000000200147202 */ /* 0x000fc40000000f00 */
[----:B----4-:R-:W-:Y:S02]  /*14010*/  MOV R21, R5 ;  /* 0x0000000500157202 */ /* 0x010fe40000000f00 */
[----:B------:R-:W-:Y:S02]  /*14020*/  F2FP.BF16.F32.PACK_AB R7, R30, R7 ;  /* 0x000000071e07723e */ /* 0x000fe400000010ff */
[----:B------:R-:W-:Y:S01]  /*14030*/  F2FP.BF16.F32.PACK_AB R26, R109, R26 ;  /* 0x0000001a6d1a723e */ /* 0x000fe200000010ff */
[----:B------:R-:W-:Y:S01]  /*14040*/  IMAD.MOV.U32 R42, RZ, RZ, RZ ;  /* 0x000000ffff2a7224 */ /* 0x000fe200078e00ff */
[----:B------:R-:W-:Y:S01]  /*14050*/  BAR.SYNC.DEFER_BLOCKING 0x1, 0x180 ;  /* 0x0046000000007b1d */ /* 0x000fe20000010000 */
[----:B---3--:R-:W-:-:S03]  /*14060*/  IMAD.WIDE R4, R4, 0x2, R20 ;  /* 0x0000000204047825 */ /* 0x008fc600078e0214 */
[----:B------:R-:W-:-:S04]  /*14070*/  IADD3 R31, P4, R4, 0x20, RZ ;  /* 0x00000020041f7810 */ /* 0x000fc80007f9e0ff */
[----:B------:R-:W-:Y:S02]  /*14080*/  LOP3.LUT R8, R31, 0x180, RZ, 0xc0, !PT ;  /* 0x000001801f087812 */ /* 0x000fe400078ec0ff */
[----:B------:R-:W-:Y:S02]  /*14090*/  IADD3 R37, P3, R4, 0x3000, RZ ;  /* 0x0000300004257810 */ /* 0x000fe40007f7e0ff */
[----:B------:R-:W-:Y:S02]  /*140a0*/  SHF.R.U64 R8, R8, 0x3, RZ ;  /* 0x0000000308087819 */ /* 0x000fe400000012ff */
[C---:B------:R-:W-:Y:S02]  /*140b0*/  IADD3 R39, P2, R4.reuse, 0x3020, RZ ;  /* 0x0000302004277810 */ /* 0x040fe40007f5e0ff */
[C---:B--2---:R-:W-:Y:S02]  /*140c0*/  IADD3 R41, P0, R4.reuse, 0x6020, RZ ;  /* 0x0000602004297810 */ /* 0x044fe40007f1e0ff */
[----:B------:R-:W-:-:S02]  /*140d0*/  LOP3.LUT R9, R4, 0x180, RZ, 0xc0, !PT ;  /* 0x0000018004097812 */ /* 0x000fc400078ec0ff */
[----:B-1----:R-:W-:Y:S02]  /*140e0*/  IADD3 R32, P1, R4, 0x6000, RZ ;  /* 0x0000600004207810 */ /* 0x002fe40007f3e0ff */
[----:B------:R-:W-:Y:S02]  /*140f0*/  LOP3.LUT R12, R8, R31, RZ, 0x3c, !PT ;  /* 0x0000001f080c7212 */ /* 0x000fe400078e3cff */
[----:B------:R-:W-:Y:S02]  /*14100*/  LOP3.LUT R8, R37, 0x180, RZ, 0xc0, !PT ;  /* 0x0000018025087812 */ /* 0x000fe400078ec0ff */
[----:B------:R-:W-:Y:S02]  /*14110*/  LOP3.LUT R10, R39, 0x180, RZ, 0xc0, !PT ;  /* 0x00000180270a7812 */ /* 0x000fe400078ec0ff */
[----:B------:R-:W-:Y:S02]  /*14120*/  LOP3.LUT R36, R41, 0x180, RZ, 0xc0, !PT ;  /* 0x0000018029247812 */ /* 0x000fe400078ec0ff */
[----:B------:R-:W-:-:S02]  /*14130*/  SHF.R.U64 R9, R9, 0x3, RZ ;  /* 0x0000000309097819 */ /* 0x000fc400000012ff */
[----:B------:R-:W-:Y:S02]  /*14140*/  LOP3.LUT R31, R32, 0x180, RZ, 0xc0, !PT ;  /* 0x00000180201f7812 */ /* 0x000fe400078ec0ff */
[----:B------:R-:W-:Y:S02]  /*14150*/  SHF.R.U64 R8, R8, 0x3, RZ ;  /* 0x0000000308087819 */ /* 0x000fe400000012ff */
[----:B------:R-:W-:Y:S01]  /*14160*/  SHF.R.U64 R10, R10, 0x3, RZ ;  /* 0x000000030a0a7819 */ /* 0x000fe200000012ff */
[--C-:B------:R-:W-:Y:S01]  /*14170*/  IMAD.X R13, RZ, RZ, R5.reuse, P4 ;  /* 0x000000ffff0d7224 */ /* 0x100fe200020e0605 */
[----:B------:R-:W-:Y:S01]  /*14180*/  SHF.R.U64 R36, R36, 0x3, RZ ;  /* 0x0000000324247819 */ /* 0x000fe200000012ff */
[--C-:B------:R-:W-:Y:S01]  /*14190*/  IMAD.X R15, RZ, RZ, R5.reuse, P3 ;  /* 0x000000ffff0f7224 */ /* 0x100fe200018e0605 */
[----:B------:R-:W-:Y:S01]  /*141a0*/  LOP3.LUT R4, R9, R4, RZ, 0x3c, !PT ;  /* 0x0000000409047212 */ /* 0x000fe200078e3cff */
[----:B------:R-:W-:Y:S01]  /*141b0*/  IMAD.X R25, RZ, RZ, R5, P2 ;  /* 0x000000ffff197224 */ /* 0x000fe200010e0605 */
[----:B------:R-:W-:-:S02]  /*141c0*/  SHF.R.U64 R31, R31, 0x3, RZ ;  /* 0x000000031f1f7819 */ /* 0x000fc400000012ff */
[----:B------:R-:W-:Y:S02]  /*141d0*/  LOP3.LUT R14, R8, R37, RZ, 0x3c, !PT ;  /* 0x00000025080e7212 */ /* 0x000fe400078e3cff */
[----:B------:R-:W-:Y:S01]  /*141e0*/  LOP3.LUT R24, R10, R39, RZ, 0x3c, !PT ;  /* 0x000000270a187212 */ /* 0x000fe200078e3cff */
[--C-:B------:R-:W-:Y:S01]  /*141f0*/  IMAD.X R9, RZ, RZ, R5.reuse, P1 ;  /* 0x000000ffff097224 */ /* 0x100fe200008e0605 */
[----:B------:R-:W-:Y:S01]  /*14200*/  LOP3.LUT R10, R36, R41, RZ, 0x3c, !PT ;  /* 0x00000029240a7212 */ /* 0x000fe200078e3cff */
[----:B------:R-:W-:Y:S01]  /*14210*/  IMAD.X R11, RZ, RZ, R5, P0 ;  /* 0x000000ffff0b7224 */ /* 0x000fe200000e0605 */
[----:B------:R-:W-:Y:S02]  /*14220*/  LOP3.LUT R8, R31, R32, RZ, 0x3c, !PT ;  /* 0x000000201f087212 */ /* 0x000fe400078e3cff */
[----:B------:R-:W-:Y:S02]  /*14230*/  MOV R36, R4 ;  /* 0x0000000400247202 */ /* 0x000fe40000000f00 */
[----:B------:R-:W-:-:S02]  /*14240*/  F2FP.BF16.F32.PACK_AB R4, R28, R3 ;  /* 0x000000031c04723e */ /* 0x000fc400000010ff */
[----:B------:R-:W-:Y:S02]  /*14250*/  F2FP.BF16.F32.PACK_AB R5, R91, R90 ;  /* 0x0000005a5b05723e */ /* 0x000fe400000010ff */
[----:B------:R-:W-:Y:S02]  /*14260*/  MOV R32, R12 ;  /* 0x0000000c00207202 */ /* 0x000fe40000000f00 */
[----:B------:R-:W-:Y:S02]  /*14270*/  MOV R31, R14 ;  /* 0x0000000e001f7202 */ /* 0x000fe40000000f00 */
[----:B------:R-:W-:Y:S02]  /*14280*/  MOV R30, R24 ;  /* 0x00000018001e7202 */ /* 0x000fe40000000f00 */
[----:B------:R-:W-:Y:S02]  /*14290*/  F2FP.BF16.F32.PACK_AB R12, R27, R96 ;  /* 0x000000601b0c723e */ /* 0x000fe400000010ff */
[----:B------:R-:W-:-:S02]  /*142a0*/  F2FP.BF16.F32.PACK_AB R13, R99, R98 ;  /* 0x00000062630d723e */ /* 0x000fc400000010ff */
[----:B------:R-:W-:Y:S02]  /*142b0*/  F2FP.BF16.F32.PACK_AB R14, R101, R100 ;  /* 0x00000064650e723e */ /* 0x000fe400000010ff */
[----:B------:R-:W-:Y:S02]  /*142c0*/  F2FP.BF16.F32.PACK_AB R15, R103, R102 ;  /* 0x00000066670f723e */ /* 0x000fe400000010ff */
[----:B------:R-:W-:Y:S02]  /*142d0*/  F2FP.BF16.F32.PACK_AB R24, R105, R104 ;  /* 0x000000686918723e */ /* 0x000fe400000010ff */
[----:B------:R-:W-:Y:S02]  /*142e0*/  F2FP.BF16.F32.PACK_AB R25, R107, R106 ;  /* 0x0000006a6b19723e */ /* 0x000fe400000010ff */
[----:B------:R-:W-:Y:S01]  /*142f0*/  F2FP.BF16.F32.PACK_AB R27, R111, R110 ;  /* 0x0000006e6f1b723e */ /* 0x000fe200000010ff */
[----:B------:R1:W-:Y:S04]  /*14300*/  STSM.16.M88.4 [R36], R4 ;  /* 0x0000000424007844 */ /* 0x0003e80000000200 */
[----:B------:R2:W-:Y:S04]  /*14310*/  STSM.16.M88.4 [R32], R12 ;  /* 0x0000000c20007844 */ /* 0x0005e80000000200 */
[----:B------:R3:W-:Y:S01]  /*14320*/  STSM.16.M88.4 [R31], R24 ;  /* 0x000000181f007844 */ /* 0x0007e20000000200 */
[----:B------:R-:W-:-:S02]  /*14330*/  ISETP.NE.U32.AND P0, PT, RZ, UR4, PT ;  /* 0x00000004ff007c0c */ /* 0x000fc4000bf05070 */
[----:B------:R-:W-:Y:S02]  /*14340*/  MOV R28, R8 ;  /* 0x00000008001c7202 */ /* 0x000fe40000000f00 */
[----:B------:R-:W-:Y:S02]  /*14350*/  MOV R3, R10 ;  /* 0x0000000a00037202 */ /* 0x000fe40000000f00 */
[----:B------:R-:W-:Y:S02]  /*14360*/  F2FP.BF16.F32.PACK_AB R8, R121, R120 ;  /* 0x000000787908723e */ /* 0x000fe400000010ff */
[----:B-1----:R-:W-:Y:S02]  /*14370*/  F2FP.BF16.F32.PACK_AB R4, R113, R112 ;  /* 0x000000707104723e */ /* 0x002fe400000010ff */
[----:B------:R-:W-:Y:S01]  /*14380*/  F2FP.BF16.F32.PACK_AB R5, R115, R114 ;  /* 0x000000727305723e */ /* 0x000fe200000010ff */
[----:B--2---:R-:W1:Y:S01]  /*14390*/  LDC R32, c[0x0][0xbe8] ;  /* 0x0002fa00ff207b82 */ /* 0x004e620000000800 */
[C---:B---3--:R-:W-:Y:S01]  /*143a0*/  IMAD.SHL.U32 R26, R52.reuse, 0x4, RZ ;  /* 0x00000004341a7824 */ /* 0x048fe200078e00ff */
[----:B------:R-:W-:-:S02]  /*143b0*/  SHF.L.U64.HI R31, R52, 0x2, R29 ;  /* 0x00000002341f7819 */ /* 0x000fc4000001021d */
[----:B------:R-:W-:Y:S02]  /*143c0*/  F2FP.BF16.F32.PACK_AB R6, R117, R116 ;  /* 0x000000747506723e */ /* 0x000fe400000010ff */
[----:B------:R-:W-:Y:S02]  /*143d0*/  IADD3 R24, P1, R26, UR4, RZ ;  /* 0x000000041a187c10 */ /* 0x000fe4000ff3e0ff */
        /* <DEDUP_REMOVED lines=8> */
[----:B------:R-:W-:Y:S02]  /*14460*/  ISETP.NE.AND.EX P0, PT, RZ, UR5, PT, P0 ;  /* 0x00000005ff007c0c */ /* 0x000fe4000bf05300 */
[----:B------:R-:W-:Y:S01]  /*14470*/  IADD3.X R25, R31, UR5, RZ, P1, !PT ;  /* 0x000000051f197c10 */ /* 0x000fe20008ffe4ff */
[----:B------:R-:W-:Y:S01]  /*14480*/  ULDC.64 UR4, c[0x0][0xc08] ;  /* 0x0003020000047ab9 */ /* 0x000fe20000000a00 */
[----:B------:R2:W-:Y:S01]  /*14490*/  STSM.16.M88.4 [R30], R4 ;  /* 0x000000041e007844 */ /* 0x0005e20000000200 */
[----:B------:R-:W-:-:S03]  /*144a0*/  ISETP.NE.U32.AND P2, PT, RZ, UR4, PT ;  /* 0x00000004ff007c0c */ /* 0x000fc6000bf45070 */
[----:B------:R3:W-:Y:S01]  /*144b0*/  STSM.16.M88.4 [R28], R8 ;  /* 0x000000081c007844 */ /* 0x0007e20000000200 */
[----:B------:R-:W-:-:S03]  /*144c0*/  ISETP.NE.AND.EX P2, PT, RZ, UR5, PT, P2 ;  /* 0x00000005ff007c0c */ /* 0x000fc6000bf45320 */
[----:B------:R3:W-:Y:S01]  /*144d0*/  STSM.16.M88.4 [R3], R12 ;  /* 0x0000000c03007844 */ /* 0x0007e20000000200 */
[----:B------:R-:W-:Y:S09]  /*144e0*/  BAR.SYNC.DEFER_BLOCKING 0x1, 0x180 ;  /* 0x0046000000007b1d */ /* 0x000ff20000010000 */
[----:B--2---:R-:W-:Y:S01]  /*144f0*/  @P2 IADD3 R4, P3, R26, UR4, RZ ;  /* 0x000000041a042c10 */ /* 0x004fe2000ff7e0ff */
[----:B------:R-:W-:-:S02]  /*14500*/  ULDC UR4, c[0x0][0xa88] ;  /* 0x0002a20000047ab9 */ /* 0x000fc40000000800 */
[----:B------:R-:W-:Y:S01]  /*14510*/  IMAD.U32 R7, RZ, RZ, UR4 ;  /* 0x00000004ff077e24 */ /* 0x000fe2000f8e00ff */
[----:B------:R-:W-:Y:S01]  /*14520*/  @P2 IADD3.X R5, R31, UR5, RZ, P3, !PT ;  /* 0x000000051f052c10 */ /* 0x000fe20009ffe4ff */
[----:B------:R3:W5:Y:S04]  /*14530*/  @P0 LDG.E R42, desc[UR38][R24.64] ;  /* 0x00000026182a0981 */ /* 0x000768000c1e1900 */
[----:B------:R3:W5:Y:S01]  /*14540*/  @P2 LDG.E R7, desc[UR38][R4.64] ;  /* 0x0000002604072981 */ /* 0x000762000c1e1900 */
[----:B-1----:R-:W-:-:S13]  /*14550*/  ISETP.NE.AND P1, PT, R32, 0x1, PT ;  /* 0x000000012000780c */ /* 0x002fda0003f25270 */
[----:B------:R-:W1:Y:S08]  /*14560*/  @P1 LDC R6, c[0x0][0xbec] ;  /* 0x0002fb00ff061b82 */ /* 0x000e700000000800 */
[----:B------:R-:W2:Y:S01]  /*14570*/  @P1 LDC R27, c[0x0][0xbf0] ;  /* 0x0002fc00ff1b1b82 */ /* 0x000ea20000000800 */
[----:B------:R-:W-:Y:S01]  /*14580*/  SHF.R.S32.HI R41, RZ, 0x1f, R55 ;  /* 0x0000001fff297819 */ /* 0x000fe20000011437 */
[----:B---3--:R-:W-:Y:S06]  /*14590*/  @P2 BRA `(.L_x_2448) ;  /* 0x0000000000102947 */ /* 0x008fec0003800000 */
[----:B------:R-:W-:Y:S05]  /*145a0*/  @!P0 BRA `(.L_x_2448) ;  /* 0x00000000000c8947 */ /* 0x000fea0003800000 */
[----:B------:R-:W3:Y:S04]  /*145b0*/  LDG.E R4, desc[UR38][R24.64] ;  /* 0x0000002618047981 */ /* 0x000ee8000c1e1900 */
[----:B-----5:R-:W3:Y:S02]  /*145c0*/  LDG.E R7, desc[UR38][R24.64+0x4] ;  /* 0x0000042618077981 */ /* 0x020ee4000c1e1900 */
[----:B---3--:R-:W-:-:S07]  /*145d0*/  IMAD.IADD R7, R7, 0x1, -R4 ;  /* 0x0000000107077824 */ /* 0x008fce00078e0a04 */
.L_x_2448:
[----:B------:R-:W3:Y:S01]  /*145e0*/  LDL R5, [R1+0x68] ;  /* 0x0000680001057983 */ /* 0x000ee20000100800 */
[----:B------:R-:W-:Y:S01]  /*145f0*/  ULDC.64 UR4, c[0x0][0xb90] ;  /* 0x0002e40000047ab9 */ /* 0x000fe20000000a00 */
[----:B------:R-:W4:Y:S01]  /*14600*/  S2R R4, SR_TID.X ;  /* 0x0000000000047919 */ /* 0x000f220000002100 */
[----:B-----5:R-:W-:Y:S02]  /*14610*/  SHF.R.S32.HI R43, RZ, 0x1f, R42 ;  /* 0x0000001fff2b7819 */ /* 0x020fe4000001142a */
[----:B------:R-:W-:Y:S01]  /*14620*/  SEL R48, R29, RZ, !P0 ;  /* 0x000000ff1d307207 */ /* 0x000fe20004000000 */
[----:B------:R-:W3:Y:S01]  /*14630*/  LDL.LU R54, [R1+0x54] ;  /* 0x0000540001367983 */ /* 0x000ee20000300800 */
[----:B------:R-:W-:Y:S01]  /*14640*/  IMAD R3, R41, UR4, RZ ;  /* 0x0000000429037c24 */ /* 0x000fe2000f8e02ff */
[----:B------:R-:W-:Y:S01]  /*14650*/  SEL R49, R52, RZ, !P0 ;  /* 0x000000ff34317207 */ /* 0x000fe20004000000 */
[----:B------:R-:W-:Y:S01]  /*14660*/  IMAD R50, R7, R32, RZ ;  /* 0x0000002007327224 */ /* 0x000fe200078e02ff */
[----:B------:R-:W2:Y:S01]  /*14670*/  LDL R10, [R1+0x80] ;  /* 0x00008000010a7983 */ /* 0x000ea20000100800 */
[----:B------:R-:W-:Y:S01]  /*14680*/  IMAD R13, R55, UR5, R3 ;  /* 0x00000005370d7c24 */ /* 0x000fe2000f8e0203 */
[----:B------:R-:W0:Y:S01]  /*14690*/  @P1 LDC R51, c[0x0][0xbec] ;  /* 0x0002fb00ff331b82 */ /* 0x000e220000000800 */
[----:B----4-:R-:W-:-:S05]  /*146a0*/  VIADD R24, R4, 0xffffff80 ;  /* 0xffffff8004187836 */ /* 0x010fca0000000000 */
        /* <DEDUP_REMOVED lines=8> */
[----:B------:R-:W-:-:S04]  /*14730*/  IMAD R11, R53, 0x20, R3 ;  /* 0x00000020350b7824 */ /* 0x000fc800078e0203 */
[----:B------:R-:W-:Y:S01]  /*14740*/  IMAD.WIDE R20, R11, 0x2, R20 ;  /* 0x000000020b147825 */ /* 0x000fe200078e0214 */
[----:B------:R-:W-:-:S04]  /*14750*/  SHF.R.S32.HI R14, RZ, 0x1f, R24 ;  /* 0x0000001fff0e7819 */ /* 0x000fc80000011418 */
[----:B------:R-:W-:-:S04]  /*14760*/  LEA.HI R14, R14, R24, RZ, 0x7 ;  /* 0x000000180e0e7211 */ /* 0x000fc800078f38ff */
[----:B------:R-:W-:-:S05]  /*14770*/  LOP3.LUT R14, R14, 0xffffff80, RZ, 0xc0, !PT ;  /* 0xffffff800e0e7812 */ /* 0x000fca00078ec0ff */
[----:B------:R-:W-:Y:S01]  /*14780*/  IMAD.IADD R14, R24, 0x1, -R14 ;  /* 0x00000001180e7824 */ /* 0x000fe200078e0a0e */
[C---:B------:R-:W-:Y:S02]  /*14790*/  IADD3 R25, P5, R20.reuse, 0x4800, RZ ;  /* 0x0000480014197810 */ /* 0x040fe40007fbe0ff */
[----:B------:R-:W-:Y:S02]  /*147a0*/  IADD3 R29, P4, R20, 0x6000, RZ ;  /* 0x00006000141d7810 */ /* 0x000fe40007f9e0ff */
[----:B------:R-:W-:Y:S02]  /*147b0*/  LOP3.LUT R24, R25, 0x180, RZ, 0xc0, !PT ;  /* 0x0000018019187812 */ /* 0x000fe400078ec0ff */
[----:B------:R-:W-:Y:S02]  /*147c0*/  LOP3.LUT R28, R29, 0x180, RZ, 0xc0, !PT ;  /* 0x000001801d1c7812 */ /* 0x000fe400078ec0ff */
[----:B------:R-:W-:Y:S02]  /*147d0*/  SHF.R.U64 R24, R24, 0x3, RZ ;  /* 0x0000000318187819 */ /* 0x000fe400000012ff */
[----:B------:R-:W-:-:S02]  /*147e0*/  SHF.R.U64 R28, R28, 0x3, RZ ;  /* 0x000000031c1c7819 */ /* 0x000fc400000012ff */
[----:B------:R-:W-:Y:S01]  /*147f0*/  LOP3.LUT R24, R24, R25, RZ, 0x3c, !PT ;  /* 0x0000001918187212 */ /* 0x000fe200078e3cff */
[--C-:B------:R-:W-:Y:S01]  /*14800*/  IMAD.X R25, RZ, RZ, R21.reuse, P5 ;  /* 0x000000ffff197224 */ /* 0x100fe200028e0615 */
[----:B------:R-:W-:Y:S01]  /*14810*/  LOP3.LUT R28, R28, R29, RZ, 0x3c, !PT ;  /* 0x0000001d1c1c7212 */ /* 0x000fe200078e3cff */
[----:B------:R-:W-:Y:S01]  /*14820*/  IMAD.X R29, RZ, RZ, R21, P4 ;  /* 0x000000ffff1d7224 */ /* 0x000fe200020e0615 */
[----:B------:R-:W-:Y:S01]  /*14830*/  BSSY B1, `(.L_x_2449) ;  /* 0x0000081000017945 */ /* 0x000fe20003800000 */
[----:B---3--:R-:W-:Y:S02]  /*14840*/  IMAD.IADD R15, R5, 0x1, R54 ;  /* 0x00000001050f7824 */ /* 0x008fe400078e0236 */
[----:B------:R-:W-:Y:S01]  /*14850*/  IMAD.WIDE.U32 R4, R55, UR4, R42 ;  /* 0x0000000437047c25 */ /* 0x000fe2000f8e002a */
[----:B------:R-:W-:-:S03]  /*14860*/  ULDC.64 UR4, c[0x0][0xb98] ;  /* 0x0002e60000047ab9 */ /* 0x000fc60000000a00 */
[----:B-1----:R-:W-:-:S04]  /*14870*/  @P1 IMAD.HI.U32 R6, R15, R6, RZ ;  /* 0x000000060f061227 */ /* 0x002fc800078e00ff */
[----:B------:R-:W-:Y:S01]  /*14880*/  IMAD.MOV.U32 R9, RZ, RZ, R15 ;  /* 0x000000ffff097224 */ /* 0x000fe200078e000f */
[----:B--2---:R-:W-:Y:S01]  /*14890*/  @P1 SHF.R.U32.HI R9, RZ, R27, R6 ;  /* 0x0000001bff091219 */ /* 0x004fe20000011606 */
[----:B------:R-:W-:-:S04]  /*148a0*/  IMAD.IADD R5, R5, 0x1, R13 ;  /* 0x0000000105057824 */ /* 0x000fc800078e020d */
[----:B------:R-:W-:Y:S02]  /*148b0*/  IMAD.MOV R13, RZ, RZ, -R9 ;  /* 0x000000ffff0d7224 */ /* 0x000fe400078e0a09 */
[----:B------:R-:W-:Y:S02]  /*148c0*/  IMAD R6, R48, UR4, RZ ;  /* 0x0000000430067c24 */ /* 0x000fe4000f8e02ff */
[----:B------:R-:W-:-:S04]  /*148d0*/  IMAD.WIDE.U32 R4, R49, UR4, R4 ;  /* 0x0000000431047c25 */ /* 0x000fc8000f8e0004 */
[----:B------:R-:W-:Y:S01]  /*148e0*/  IMAD R11, R32, R13, R15 ;  /* 0x0000000d200b7224 */ /* 0x000fe200078e020f */
[----:B------:R-:W-:Y:S01]  /*148f0*/  SHF.R.S32.HI R13, RZ, 0x1f, R9 ;  /* 0x0000001fff0d7819 */ /* 0x000fe20000011409 */
[----:B------:R-:W-:Y:S01]  /*14900*/  IMAD R8, R49, UR5, R6 ;  /* 0x0000000531087c24 */ /* 0x000fe2000f8e0206 */
[----:B------:R-:W-:Y:S01]  /*14910*/  IADD3 R4, P0, R9, R4, RZ ;  /* 0x0000000409047210 */ /* 0x000fe20007f1e0ff */
[----:B------:R-:W-:Y:S01]  /*14920*/  ULDC.64 UR4, c[0x0][0xb88] ;  /* 0x0002e20000047ab9 */ /* 0x000fe20000000a00 */
[----:B------:R-:W-:Y:S02]  /*14930*/  SHF.R.S32.HI R6, RZ, 0x1f, R11 ;  /* 0x0000001fff067819 */ /* 0x000fe4000001140b */
[----:B------:R-:W-:-:S03]  /*14940*/  IADD3.X R5, R13, R5, R8, P0, !PT ;  /* 0x000000050d057210 */ /* 0x000fc600007fe408 */
[----:B------:R-:W-:Y:S02]  /*14950*/  IMAD R6, R6, UR4, RZ ;  /* 0x0000000406067c24 */ /* 0x000fe4000f8e02ff */
[----:B------:R-:W-:-:S04]  /*14960*/  IMAD.WIDE.U32 R4, R11, UR4, R4 ;  /* 0x000000040b047c25 */ /* 0x000fc8000f8e0004 */
[----:B------:R-:W-:Y:S01]  /*14970*/  IMAD R15, R11, UR5, R6 ;  /* 0x000000050b0f7c24 */ /* 0x000fe2000f8e0206 */
[----:B------:R-:W-:Y:S01]  /*14980*/  ULDC.64 UR4, c[0x0][0xb50] ;  /* 0x0002d40000047ab9 */ /* 0x000fe20000000a00 */
[----:B------:R-:W-:Y:S02]  /*14990*/  IADD3 R9, P2, R20, 0x1800, RZ ;  /* 0x0000180014097810 */ /* 0x000fe40007f5e0ff */
[----:B------:R-:W-:Y:S01]  /*149a0*/  IMAD.IADD R5, R5, 0x1, R15 ;  /* 0x0000000105057824 */ /* 0x000fe200078e020f */
[C---:B------:R-:W-:Y:S02]  /*149b0*/  LEA R6, P0, R4.reuse, UR4, 0x2 ;  /* 0x0000000404067c11 */ /* 0x040fe4000f8010ff */
[----:B------:R-:W-:Y:S02]  /*149c0*/  LOP3.LUT R8, R9, 0x180, RZ, 0xc0, !PT ;  /* 0x0000018009087812 */ /* 0x000fe400078ec0ff */
[----:B------:R-:W-:Y:S01]  /*149d0*/  LEA.HI.X R4, R4, UR5, R5, 0x2, P0 ;  /* 0x0000000504047c11 */ /* 0x000fe200080f1405 */
[----:B------:R-:W-:Y:S01]  /*149e0*/  SHFL.IDX PT, R44, R6, RZ, 0x1c1f ;  /* 0x001c1fff062c7589 */ /* 0x000fe200000e0000 */
[----:B------:R-:W-:Y:S01]  /*149f0*/  SHF.R.U64 R8, R8, 0x3, RZ ;  /* 0x0000000308087819 */ /* 0x000fe200000012ff */
[----:B------:R-:W-:Y:S01]  /*14a00*/  IMAD.IADD R5, R10, 0x1, R54 ;  /* 0x000000010a057824 */ /* 0x000fe200078e0236 */
[----:B------:R-:W-:Y:S01]  /*14a10*/  IADD3 R13, P3, R20, 0x3000, RZ ;  /* 0x00003000140d7810 */ /* 0x000fe20007f7e0ff */
[----:B------:R-:W1:Y:S01]  /*14a20*/  SHFL.IDX PT, R45, R4, RZ, 0x1c1f ;  /* 0x001c1fff042d7589 */ /* 0x000e6200000e0000 */
[----:B------:R-:W-:Y:S01]  /*14a30*/  LOP3.LUT P0, RZ, R14, 0x3, RZ, 0xc0, !PT ;  /* 0x000000030eff7812 */ /* 0x000fe2000780c0ff */
[----:B------:R-:W-:-:S02]  /*14a40*/  ULDC.64 UR4, c[0x0][0xaa0] ;  /* 0x0002a80000047ab9 */ /* 0x000fc40000000a00 */
[----:B------:R-:W-:Y:S01]  /*14a50*/  SHFL.IDX PT, R46, R6, 0x1, 0x1c1f ;  /* 0x003c1f00062e7f89 */ /* 0x000fe200000e0000 */
[----:B------:R-:W-:-:S03]  /*14a60*/  LOP3.LUT R8, R8, R9, RZ, 0x3c, !PT ;  /* 0x0000000908087212 */ /* 0x000fc600078e3cff */
[----:B------:R-:W2:Y:S01]  /*14a70*/  SHFL.IDX PT, R47, R4, 0x1, 0x1c1f ;  /* 0x003c1f00042f7f89 */ /* 0x000ea200000e0000 */
[----:B------:R-:W-:Y:S01]  /*14a80*/  IMAD.X R9, RZ, RZ, R21, P2 ;  /* 0x000000ffff097224 */ /* 0x000fe200010e0615 */
[C---:B------:R-:W-:Y:S01]  /*14a90*/  ISETP.GE.OR P2, PT, R5.reuse, R50, P0 ;  /* 0x000000320500720c */ /* 0x040fe20000746670 */
[----:B------:R-:W-:Y:S01]  /*14aa0*/  VIADD R5, R5, 0x8 ;  /* 0x0000000805057836 */ /* 0x000fe20000000000 */
[----:B------:R-:W-:-:S04]  /*14ab0*/  LOP3.LUT R12, R13, 0x180, RZ, 0xc0, !PT ;  /* 0x000001800d0c7812 */ /* 0x000fc800078ec0ff */
[----:B------:R-:W-:Y:S02]  /*14ac0*/  ISETP.GE.OR P0, PT, R5, R50, P0 ;  /* 0x000000320500720c */ /* 0x000fe40000706670 */
[----:B------:R-:W-:-:S04]  /*14ad0*/  SHF.R.U64 R12, R12, 0x3, RZ ;  /* 0x000000030c0c7819 */ /* 0x000fc800000012ff */
[----:B------:R-:W-:Y:S01]  /*14ae0*/  LOP3.LUT R12, R12, R13, RZ, 0x3c, !PT ;  /* 0x0000000d0c0c7212 */ /* 0x000fe200078e3cff */
[--C-:B------:R-:W-:Y:S01]  /*14af0*/  IMAD.X R13, RZ, RZ, R21.reuse, P3 ;  /* 0x000000ffff0d7224 */ /* 0x100fe200018e0615 */
[----:B-1----:R-:W-:Y:S01]  /*14b00*/  @!P2 ST.E desc[UR38][R44.64], R40 ;  /* 0x000000282c00a985 */ /* 0x002fe2000c101926 */
[C---:B------:R-:W-:Y:S02]  /*14b10*/  IADD3 R7, P3, R20.reuse, 0x7800, RZ ;  /* 0x0000780014077810 */ /* 0x040fe40007f7e0ff */
[----:B------:R-:W-:Y:S02]  /*14b20*/  LOP3.LUT R11, R20, 0x180, RZ, 0xc0, !PT ;  /* 0x00000180140b7812 */ /* 0x000fe400078ec0ff */
[----:B--2---:R1:W-:Y:S01]  /*14b30*/  @!P0 ST.E desc[UR38][R46.64], R0 ;  /* 0x000000002e008985 */ /* 0x0043e2000c101926 */
[----:B------:R-:W-:Y:S01]  /*14b40*/  LOP3.LUT R4, R7, 0x180, RZ, 0xc0, !PT ;  /* 0x0000018007047812 */ /* 0x000fe200078ec0ff */
[----:B------:R-:W-:Y:S01]  /*14b50*/  IMAD R43, R43, UR4, RZ ;  /* 0x000000042b2b7c24 */ /* 0x000fe2000f8e02ff */
[----:B------:R-:W-:Y:S01]  /*14b60*/  SHF.R.U64 R11, R11, 0x3, RZ ;  /* 0x000000030b0b7819 */ /* 0x000fe200000012ff */
[----:B------:R-:W-:Y:S01]  /*14b70*/  IMAD.X R37, RZ, RZ, R21, P3 ;  /* 0x000000ffff257224 */ /* 0x000fe200018e0615 */
[----:B------:R-:W-:Y:S01]  /*14b80*/  SHF.R.U64 R4, R4, 0x3, RZ ;  /* 0x0000000304047819 */ /* 0x000fe200000012ff */
[----:B-1----:R-:W1:Y:S01]  /*14b90*/  @P1 LDC R47, c[0x0][0xbf0] ;  /* 0x0002fc00ff2f1b82 */ /* 0x002e620000000800 */
[----:B------:R-:W-:Y:S01]  /*14ba0*/  LOP3.LUT R20, R11, R20, RZ, 0x3c, !PT ;  /* 0x000000140b147212 */ /* 0x000fe200078e3cff */
[----:B------:R-:W-:Y:S01]  /*14bb0*/  IMAD R45, R42, UR5, R43 ;  /* 0x000000052a2d7c24 */ /* 0x000fe2000f8e022b */
[----:B------:R-:W-:Y:S01]  /*14bc0*/  LOP3.LUT R36, R4, R7, RZ, 0x3c, !PT ;  /* 0x0000000704247212 */ /* 0x000fe200078e3cff */
[----:B------:R-:W-:Y:S01]  /*14bd0*/  IMAD.WIDE.U32 R42, R42, UR4, RZ ;  /* 0x000000042a2a7c25 */ /* 0x000fe2000f8e00ff */
[----:B------:R-:W-:Y:S01]  /*14be0*/  ULDC.64 UR4, c[0x0][0xae8] ;  /* 0x0002ba0000047ab9 */ /* 0x000fe20000000a00 */
[----:B------:R2:W5:Y:S02]  /*14bf0*/  LD.E.128 R4, desc[UR38][R20.64] ;  /* 0x0000002614047980 */ /* 0x000564000c101d00 */
[----:B------:R-:W-:-:S02]  /*14c00*/  IMAD R0, R56, 0x60, R53 ;  /* 0x0000006038007824 */ /* 0x000fc400078e0235 */
[----:B------:R-:W-:Y:S01]  /*14c10*/  IMAD R41, R41, UR4, RZ ;  /* 0x0000000429297c24 */ /* 0x000fe2000f8e02ff */
[----:B------:R-:W5:Y:S01]  /*14c20*/  LD.E.128 R8, desc[UR38][R8.64] ;  /* 0x0000002608087980 */ /* 0x000f62000c101d00 */
[----:B------:R-:W-:-:S03]  /*14c30*/  IMAD.IADD R40, R54, 0x1, R0 ;  /* 0x0000000136287824 */ /* 0x000fc600078e0200 */
[----:B------:R-:W5:Y:S01]  /*14c40*/  LD.E.128 R12, desc[UR38][R12.64] ;  /* 0x000000260c0c7980 */ /* 0x000f62000c101d00 */
[----:B--2---:R-:W-:Y:S02]  /*14c50*/  IMAD.IADD R21, R43, 0x1, R45 ;  /* 0x000000012b157824 */ /* 0x004fe400078e022d */
[----:B------:R-:W-:Y:S01]  /*14c60*/  IMAD.MOV.U32 R20, RZ, RZ, R42 ;  /* 0x000000ffff147224 */ /* 0x000fe200078e002a */
[----:B------:R-:W5:Y:S01]  /*14c70*/  LD.E.128 R24, desc[UR38][R24.64] ;  /* 0x0000002618187980 */ /* 0x000f62000c101d00 */
[C---:B------:R-:W-:Y:S02]  /*14c80*/  IMAD R41, R55.reuse, UR5, R41 ;  /* 0x0000000537297c24 */ /* 0x040fe4000f8e0229 */
[----:B------:R-:W-:Y:S01]  /*14c90*/  IMAD.WIDE.U32 R20, R55, UR4, R20 ;  /* 0x0000000437147c25 */ /* 0x000fe2000f8e0014 */
[----:B------:R-:W-:Y:S01]  /*14ca0*/  ULDC.64 UR4, c[0x0][0xaf0] ;  /* 0x0002bc0000047ab9 */ /* 0x000fe20000000a00 */
[----:B------:R-:W5:Y:S02]  /*14cb0*/  LD.E.128 R28, desc[UR38][R28.64] ;  /* 0x000000261c1c7980 */ /* 0x000f64000c101d00 */
[----:B0-----:R-:W-:-:S02]  /*14cc0*/  @P1 IMAD.HI.U32 R0, R40, R51, RZ ;  /* 0x0000003328001227 */ /* 0x001fc400078e00ff */
[----:B------:R-:W5:Y:S02]  /*14cd0*/  LD.E.128 R36, desc[UR38][R36.64] ;  /* 0x0000002624247980 */ /* 0x000f64000c101d00 */
        /* <DEDUP_REMOVED lines=16> */
[----:B------:R-:W-:Y:S02]  /*14de0*/  IMAD R0, R0, UR4, RZ ;  /* 0x0000000400007c24 */ /* 0x000fe4000f8e02ff */
[----:B------:R-:W-:Y:S02]  /*14df0*/  IMAD R43, R32, R45, R40 ;  /* 0x0000002d202b7224 */ /* 0x000fe400078e0228 */
[----:B------:R-:W-:-:S02]  /*14e00*/  IMAD R45, R41, UR5, R0 ;  /* 0x00000005292d7c24 */ /* 0x000fc4000f8e0200 */
[----:B------:R-:W-:Y:S01]  /*14e10*/  IMAD.WIDE.U32 R20, R41, UR4, R20 ;  /* 0x0000000429147c25 */ /* 0x000fe2000f8e0014 */
[----:B------:R-:W-:Y:S01]  /*14e20*/  SHF.R.S32.HI R0, RZ, 0x1f, R43 ;  /* 0x0000001fff007819 */ /* 0x000fe2000001142b */
[----:B------:R-:W-:Y:S02]  /*14e30*/  ULDC.64 UR4, c[0x0][0xad8] ;  /* 0x0002b60000047ab9 */ /* 0x000fe40000000a00 */
[----:B------:R-:W-:Y:S02]  /*14e40*/  IMAD.IADD R21, R21, 0x1, R45 ;  /* 0x0000000115157824 */ /* 0x000fe400078e022d */
[----:B------:R-:W-:Y:S02]  /*14e50*/  IMAD R0, R0, UR4, RZ ;  /* 0x0000000400007c24 */ /* 0x000fe4000f8e02ff */
[----:B------:R-:W-:-:S04]  /*14e60*/  IMAD.WIDE.U32 R20, R43, UR4, R20 ;  /* 0x000000042b147c25 */ /* 0x000fc8000f8e0014 */
[----:B------:R-:W-:Y:S01]  /*14e70*/  IMAD R41, R43, UR5, R0 ;  /* 0x000000052b297c24 */ /* 0x000fe2000f8e0200 */
[----:B------:R-:W-:Y:S01]  /*14e80*/  ULDC.64 UR4, c[0x0][0xa80] ;  /* 0x0002a00000047ab9 */ /* 0x000fe20000000a00 */
[----:B------:R-:W-:Y:S01]  /*14e90*/  IMAD.IADD R47, R53, 0x1, R54 ;  /* 0x00000001352f7824 */ /* 0x000fe200078e0236 */
        /* <DEDUP_REMOVED lines=8> */
[----:B0-----:R0:W1:Y:S02]  /*14f20*/  SHFL.IDX PT, R40, R32, RZ, 0x1c1f ;  /* 0x001c1fff20287589 */ /* 0x00106400000e0000 */
[----:B------:R2:W-:Y:S02]  /*14f30*/  SYNCS.ARRIVE.TRANS64.RED.A1T0 RZ, [R0+URZ], RZ ;  /* 0x000000ff00ff79a7 */ /* 0x0005e4000810043f */
[----:B------:R0:W3:Y:S01]  /*14f40*/  SHFL.IDX PT, R41, R46, RZ, 0x1c1f ;  /* 0x001c1fff2e297589 */ /* 0x0000e200000e0000 */
[----:B------:R-:W-:Y:S02]  /*14f50*/  SHF.R.S32.HI R48, RZ, 0x1f, R51 ;  /* 0x0000001fff307819 */ /* 0x000fe40000011433 */
[----:B--2---:R-:W-:Y:S01]  /*14f60*/  SHF.R.S32.HI R0, RZ, 0x1f, R49 ;  /* 0x0000001fff007819 */ /* 0x004fe20000011431 */
[----:B------:R-:W-:Y:S06]  /*14f70*/  @P0 BRA `(.L_x_2450) ;  /* 0x0000000000300947 */ /* 0x000fec0003800000 */
[----:B------:R-:W-:Y:S02]  /*14f80*/  ULDC UR4, c[0x0][0xac8] ;  /* 0x0002b20000047ab9 */ /* 0x000fe40000000800 */
[----:B------:R-:W-:Y:S02]  /*14f90*/  ISETP.GE.AND P1, PT, R51, UR4, PT ;  /* 0x0000000433007c0c */ /* 0x000fe4000bf26270 */
[----:B------:R-:W-:Y:S02]  /*14fa0*/  ISETP.GE.AND P2, PT, R49, UR4, PT ;  /* 0x0000000431007c0c */ /* 0x000fe4000bf46270 */
[----:B------:R-:W-:-:S09]  /*14fb0*/  ISETP.GE.AND P0, PT, R3, UR4, PT ;  /* 0x0000000403007c0c */ /* 0x000fd2000bf06270 */
[-C--:B-1----:R-:W-:Y:S02]  /*14fc0*/  @!P1 LEA R42, P3, R51, R40.reuse, 0x1 ;  /* 0x00000028332a9211 */ /* 0x082fe400078608ff */
[----:B------:R-:W-:Y:S02]  /*14fd0*/  @!P2 LEA R44, P4, R49, R40, 0x1 ;  /* 0x00000028312ca211 */ /* 0x000fe400078808ff */
[----:B---3--:R-:W-:Y:S01]  /*14fe0*/  @!P0 IMAD.WIDE R20, R3, 0x2, R40 ;  /* 0x0000000203148825 */ /* 0x008fe200078e0228 */
[-C--:B------:R-:W-:Y:S02]  /*14ff0*/  @!P1 LEA.HI.X R43, R51, R41.reuse, R48, 0x1, P3 ;  /* 0x00000029332b9211 */ /* 0x080fe400018f0c30 */
[----:B------:R-:W-:Y:S02]  /*15000*/  @!P2 LEA.HI.X R45, R49, R41, R0, 0x1, P4 ;  /* 0x00000029312da211 */ /* 0x000fe400020f0c00 */
[----:B-----5:R2:W-:Y:S04]  /*15010*/  @!P0 ST.E.128 desc[UR38][R20.64], R4 ;  /* 0x0000000414008985 */ /* 0x0205e8000c101d26 */
[----:B------:R2:W-:Y:S04]  /*15020*/  @!P1 ST.E.128 desc[UR38][R42.64], R12 ;  /* 0x0000000c2a009985 */ /* 0x0005e8000c101d26 */
[----:B------:R2:W-:Y:S02]  /*15030*/  @!P2 ST.E.128 desc[UR38][R44.64], R28 ;  /* 0x0000001c2c00a985 */ /* 0x0005e4000c101d26 */
.L_x_2450:
[----:B------:R-:W-:Y:S05]  /*15040*/  BSYNC B1 ;  /* 0x0000000000017941 */ /* 0x000fea0003800000 */
.L_x_2449:
[----:B--2--5:R-:W-:Y:S01]  /*15050*/  VIADD R5, R47, 0x60 ;  /* 0x000000602f057836 */ /* 0x024fe20000000000 */
[----:B------:R2:W4:Y:S04]  /*15060*/  SHFL.IDX PT, R7, R46, 0x1, 0x1c1f ;  /* 0x003c1f002e077f89 */ /* 0x00052800000e0000 */
[----:B------:R-:W-:Y:S01]  /*15070*/  ISETP.GE.AND P0, PT, R5, R50, PT ;  /* 0x000000320500720c */ /* 0x000fe20003f06270 */
[----:B------:R2:W0:-:S12]  /*15080*/  SHFL.IDX PT, R6, R32, 0x1, 0x1c1f ;  /* 0x003c1f0020067f89 */ /* 0x00041800000e0000 */
[----:B--2---:R-:W-:Y:S05]  /*15090*/  @P0 BRA `(.L_x_2451) ;  /* 0x0000000800d80947 */ /* 0x004fea0003800000 */
        /* <DEDUP_REMOVED lines=10> */
[----:B--2---:R-:W-:-:S04]  /*15140*/  LEA R4, P0, R49, R6, 0x1 ;  /* 0x0000000631047211 */ /* 0x004fc800078008ff */
[----:B------:R-:W-:-:S05]  /*15150*/  LEA.HI.X R5, R49, R7, R0, 0x1, P0 ;  /* 0x0000000731057211 */ /* 0x000fca00000f0c00 */
[----:B------:R0:W-:Y:S01]  /*15160*/  ST.E.128 desc[UR38][R4.64], R36 ;  /* 0x0000002404007985 */ /* 0x0001e2000c101d26 */
[----:B------:R-:W-:Y:S05]  /*15170*/  BRA `(.L_x_2451) ;  /* 0x0000000800a07947 */ /* 0x000fea0003800000 */
.L_x_2447:
[C---:B------:R-:W-:Y:S01]  /*15180*/  IMAD.SHL.U32 R6, R52.reuse, 0x4, RZ ;  /* 0x0000000434067824 */ /* 0x040fe200078e00ff */
[----:B------:R-:W-:Y:S01]  /*15190*/  ULDC.64 UR4, c[0x0][0xc00] ;  /* 0x0003000000047ab9 */ /* 0x000fe20000000a00 */
[----:B------:R-:W-:Y:S01]  /*151a0*/  SHF.L.U64.HI R3, R52, 0x2, R29 ;  /* 0x0000000234037819 */ /* 0x000fe2000001021d */
[----:B------:R-:W-:Y:S01]  /*151b0*/  IMAD.MOV.U32 R0, RZ, RZ, RZ ;  /* 0x000000ffff007224 */ /* 0x000fe200078e00ff */
[----:B------:R-:W-:Y:S01]  /*151c0*/  ISETP.NE.U32.AND P0, PT, RZ, UR4, PT ;  /* 0x00000004ff007c0c */ /* 0x000fe2000bf05070 */
[----:B------:R-:W3:Y:S01]  /*151d0*/  LDC R25, c[0x0][0xbe8] ;  /* 0x0002fa00ff197b82 */ /* 0x000ee20000000800 */
[----:B------:R-:W-:Y:S02]  /*151e0*/  IADD3 R4, P1, R6, UR4, RZ ;  /* 0x0000000406047c10 */ /* 0x000fe4000ff3e0ff */
[----:B------:R-:W-:Y:S02]  /*151f0*/  ISETP.NE.AND.EX P0, PT, RZ, UR5, PT, P0 ;  /* 0x00000005ff007c0c */ /* 0x000fe4000bf05300 */
[----:B------:R-:W-:Y:S01]  /*15200*/  IADD3.X R5, R3, UR5, RZ, P1, !PT ;  /* 0x0000000503057c10 */ /* 0x000fe20008ffe4ff */
[----:B------:R-:W-:-:S02]  /*15210*/  ULDC.64 UR4, c[0x0][0xc08] ;  /* 0x0003020000047ab9 */ /* 0x000fc40000000a00 */
[----:B------:R-:W-:-:S04]  /*15220*/  ISETP.NE.U32.AND P1, PT, RZ, UR4, PT ;  /* 0x00000004ff007c0c */ /* 0x000fc8000bf25070 */
[----:B------:R-:W-:-:S04]  /*15230*/  ISETP.NE.AND.EX P1, PT, RZ, UR5, PT, P1 ;  /* 0x00000005ff007c0c */ /* 0x000fc8000bf25310 */
[----:B------:R4:W5:Y:S01]  /*15240*/  @P0 LDG.E R0, desc[UR38][R4.64] ;  /* 0x0000002604000981 */ /* 0x000962000c1e1900 */
[----:B------:R-:W2:Y:S08]  /*15250*/  S2R R10, SR_TID.X ;  /* 0x00000000000a7919 */ /* 0x000eb00000002100 */
[----:B------:R-:W-:Y:S01]  /*15260*/  @P1 IADD3 R6, P2, R6, UR4, RZ ;  /* 0x0000000406061c10 */ /* 0x000fe2000ff5e0ff */
[----:B------:R-:W-:-:S02]  /*15270*/  ULDC UR4, c[0x0][0xa88] ;  /* 0x0002a20000047ab9 */ /* 0x000fc40000000800 */
[----:B------:R-:W-:Y:S01]  /*15280*/  IMAD.U32 R8, RZ, RZ, UR4 ;  /* 0x00000004ff087e24 */ /* 0x000fe2000f8e00ff */
[----:B------:R-:W-:-:S05]  /*15290*/  @P1 IADD3.X R7, R3, UR5, RZ, P2, !PT ;  /* 0x0000000503071c10 */ /* 0x000fca00097fe4ff */
[----:B------:R4:W5:Y:S01]  /*152a0*/  @P1 LDG.E R8, desc[UR38][R6.64] ;  /* 0x0000002606081981 */ /* 0x000962000c1e1900 */
[----:B---3--:R-:W-:-:S13]  /*152b0*/  ISETP.NE.AND P2, PT, R25, 0x1, PT ;  /* 0x000000011900780c */ /* 0x008fda0003f45270 */
[----:B------:R-:W3:Y:S01]  /*152c0*/  @P2 LDC R14, c[0x0][0xbec] ;  /* 0x0002fb00ff0e2b82 */ /* 0x000ee20000000800 */
[----:B--2---:R-:W-:-:S07]  /*152d0*/  VIADD R24, R10, 0xffffff80 ;  /* 0xffffff800a187836 */ /* 0x004fce0000000000 */
[----:B------:R-:W2:Y:S01]  /*152e0*/  @P2 LDC R27, c[0x0][0xbf0] ;  /* 0x0002fc00ff1b2b82 */ /* 0x000ea20000000800 */
[----:B------:R-:W-:Y:S01]  /*152f0*/  ISETP.GE.AND P3, PT, R24, 0xc0, PT ;  /* 0x000000c01800780c */ /* 0x000fe20003f66270 */
[----:B----4-:R-:W-:-:S12]  /*15300*/  @P1 BRA `(.L_x_2452) ;  /* 0x0000000000101947 */ /* 0x010fd80003800000 */
[----:B------:R-:W-:Y:S05]  /*15310*/  @!P0 BRA `(.L_x_2452) ;  /* 0x00000000000c8947 */ /* 0x000fea0003800000 */
[----:B------:R-:W4:Y:S04]  /*15320*/  LDG.E R3, desc[UR38][R4.64] ;  /* 0x0000002604037981 */ /* 0x000f28000c1e1900 */
[----:B-----5:R-:W4:Y:S02]  /*15330*/  LDG.E R8, desc[UR38][R4.64+0x4] ;  /* 0x0000042604087981 */ /* 0x020f24000c1e1900 */
[----:B----4-:R-:W-:-:S07]  /*15340*/  IMAD.IADD R8, R8, 0x1, -R3 ;  /* 0x0000000108087824 */ /* 0x010fce00078e0a03 */
.L_x_2452:
[----:B------:R-:W4:Y:S04]  /*15350*/  LDL R20, [R1+0x70] ;  /* 0x0000700001147983 */ /* 0x000f280000100800 */
[----:B------:R0:W5:Y:S01]  /*15360*/  LDL R26, [R1+0x54] ;  /* 0x00005400011a7983 */ /* 0x0001620000100800 */
[----:B------:R-:W-:Y:S01]  /*15370*/  BSSY B1, `(.L_x_2453) ;  /* 0x000002c000017945 */ /* 0x000fe20003800000 */
[----:B------:R-:W-:Y:S02]  /*15380*/  SEL R13, R52, RZ, !P0 ;  /* 0x000000ff340d7207 */ /* 0x000fe40004000000 */
[----:B------:R-:W-:Y:S02]  /*15390*/  SEL R29, R29, RZ, !P0 ;  /* 0x000000ff1d1d7207 */ /* 0x000fe40004000000 */
[----:B-----5:R-:W-:-:S02]  /*153a0*/  SHF.R.S32.HI R11, RZ, 0x1f, R0 ;  /* 0x0000001fff0b7819 */ /* 0x020fc40000011400 */
[----:B----4-:R-:W-:Y:S01]  /*153b0*/  SHF.R.S32.HI R12, RZ, 0x1f, R20 ;  /* 0x0000001fff0c7819 */ /* 0x010fe20000011414 */
[----:B0-----:R-:W-:Y:S06]  /*153c0*/  @P3 BRA `(.L_x_2454) ;  /* 0x0000000000983947 */ /* 0x001fec0003800000 */
[----:B------:R-:W0:Y:S01]  /*153d0*/  LDC R9, c[0x0][0xbe8] ;  /* 0x0002fa00ff097b82 */ /* 0x000e220000000800 */
[----:B------:R-:W-:Y:S01]  /*153e0*/  IADD3 R10, R26, -0x80, R10 ;  /* 0xffffff801a0a7810 */ /* 0x000fe20007ffe00a */
        /* <DEDUP_REMOVED lines=14> */
[----:B------:R-:W4:Y:S01]  /*154d0*/  @P0 LDC R21, c[0x0][0xbf0] ;  /* 0x0002fc00ff150b82 */ /* 0x000f220000000800 */
[----:B------:R-:W-:-:S04]  /*154e0*/  IMAD.WIDE.U32 R4, R13, UR4, R4 ;  /* 0x000000040d047c25 */ /* 0x000fc8000f8e0004 */
[----:B0-----:R-:W-:-:S05]  /*154f0*/  @P0 IMAD.HI.U32 R6, R10, R15, RZ ;  /* 0x0000000f0a060227 */ /* 0x001fca00078e00ff */
[----:B----4-:R-:W-:Y:S01]  /*15500*/  @P0 SHF.R.U32.HI R3, RZ, R21, R6 ;  /* 0x00000015ff030219 */ /* 0x010fe20000011606 */
[----:B------:R-:W-:-:S03]  /*15510*/  IMAD R6, R29, UR4, RZ ;  /* 0x000000041d067c24 */ /* 0x000fc6000f8e02ff */
[----:B------:R-:W-:Y:S01]  /*15520*/  IADD3 R4, P0, R3, R4, RZ ;  /* 0x0000000403047210 */ /* 0x000fe20007f1e0ff */
[--C-:B------:R-:W-:Y:S02]  /*15530*/  IMAD.MOV R7, RZ, RZ, -R3.reuse ;  /* 0x000000ffff077224 */ /* 0x100fe400078e0a03 */
        /* <DEDUP_REMOVED lines=15> */
.L_x_2454:
[----:B------:R-:W-:Y:S05]  /*15630*/  BSYNC B1 ;  /* 0x0000000000017941 */ /* 0x000fea0003800000 */
.L_x_2453:
        /* <DEDUP_REMOVED lines=15> */
[----:B------:R-:W-:Y:S02]  /*15730*/  IMAD.IADD R9, R26, 0x1, R0 ;  /* 0x000000011a097824 */ /* 0x000fe400078e0200 */
[----:B------:R-:W-:-:S02]  /*15740*/  IMAD R7, R20, UR5, R6 ;  /* 0x0000000514077c24 */ /* 0x000fc4000f8e0206 */
[----:B---3--:R-:W-:-:S04]  /*15750*/  @P2 IMAD.HI.U32 R0, R9, R14, RZ ;  /* 0x0000000e09002227 */ /* 0x008fc800078e00ff */
[----:B------:R-:W-:Y:S01]  /*15760*/  IMAD.WIDE.U32 R4, R20, UR4, R4 ;  /* 0x0000000414047c25 */ /* 0x000fe2000f8e0004 */
[----:B------:R-:W-:-:S03]  /*15770*/  ULDC.64 UR4, c[0x0][0xaf0] ;  /* 0x0002bc0000047ab9 */ /* 0x000fc60000000a00 */
[----:B------:R-:W-:Y:S01]  /*15780*/  IMAD.MOV.U32 R3, RZ, RZ, R9 ;  /* 0x000000ffff037224 */ /* 0x000fe200078e0009 */
[----:B--2---:R-:W-:Y:S01]  /*15790*/  @P2 SHF.R.U32.HI R3, RZ, R27, R0 ;  /* 0x0000001bff032219 */ /* 0x004fe20000011600 */
        /* <DEDUP_REMOVED lines=31> */
.L_x_2617:
        /* <DEDUP_REMOVED lines=10> */
[CC--:B---3--:R-:W-:Y:S02]  /*15a30*/  @!P3 LEA R26, P0, R10.reuse, R14.reuse, 0x1 ;  /* 0x0000000e0a1ab211 */ /* 0x0c8fe400078008ff */
[----:B------:R-:W-:Y:S01]  /*15a40*/  @!P4 LEA R28, P1, R7, R14, 0x1 ;  /* 0x0000000e071cc211 */ /* 0x000fe200078208ff */
[----:B------:R-:W-:Y:S01]  /*15a50*/  @!P2 IMAD.WIDE R12, R9, 0x2, R14 ;  /* 0x00000002090ca825 */ /* 0x000fe200078e020e */
[-C--:B------:R-:W-:Y:S02]  /*15a60*/  @!P3 LEA.HI.X R27, R10, R3.reuse, R20, 0x1, P0 ;  /* 0x000000030a1bb211 */ /* 0x080fe400000f0c14 */
[----:B------:R-:W-:Y:S02]  /*15a70*/  @!P4 LEA.HI.X R29, R7, R3, R24, 0x1, P1 ;  /* 0x00000003071dc211 */ /* 0x000fe400008f0c18 */
[----:B------:R4:W-:Y:S04]  /*15a80*/  @!P2 ST.E.128 desc[UR38][R12.64], RZ ;  /* 0x000000ff0c00a985 */ /* 0x0009e8000c101d26 */
[----:B------:R4:W-:Y:S04]  /*15a90*/  @!P3 ST.E.128 desc[UR38][R26.64], RZ ;  /* 0x000000ff1a00b985 */ /* 0x0009e8000c101d26 */
[----:B------:R4:W-:Y:S02]  /*15aa0*/  @!P4 ST.E.128 desc[UR38][R28.64], RZ ;  /* 0x000000ff1c00c985 */ /* 0x0009e4000c101d26 */
.L_x_2457:
[----:B------:R-:W-:Y:S05]  /*15ab0*/  BSYNC B1 ;  /* 0x0000000000017941 */ /* 0x000fea0003800000 */
.L_x_2456:
[----:B------:R-:W-:-:S03]  /*15ac0*/  UMOV UR4, 0xffffffff ;  /* 0xffffffff00047882 */ /* 0x000fc60000000000 */
[----:B------:R-:W-:Y:S05]  /*15ad0*/  BRA.DIV UR4, `(.L_x_2458) ;  /* 0x0000007e044c7947 */ /* 0x000fea000b800000 */
[----:B--2---:R2:W0:Y:S04]  /*15ae0*/  SHFL.IDX PT, R3, R4, 0x1, 0x1c1f ;  /* 0x003c1f0004037f89 */ /* 0x00442800000e0000 */
[----:B---3--:R2:W3:Y:S02]  /*15af0*/  SHFL.IDX PT, R14, R0, 0x1, 0x1c1f ;  /* 0x003c1f00000e7f89 */ /* 0x0084e400000e0000 */
.L_x_2621:
        /* <DEDUP_REMOVED lines=16> */
.L_x_2451:
[----:B------:R-:W-:Y:S05]  /*15c00*/  BSYNC B0 ;  /* 0x0000000000007941 */ /* 0x000fea0003800000 */
.L_x_2446:
[----:B------:R-:W-:Y:S02]  /*15c10*/  ULDC UR4, c[0x0][0xc3c] ;  /* 0x00030f0000047ab9 */ /* 0x000fe40000000800 */
[----:B-1----:R-:W-:-:S13]  /*15c20*/  ISETP.GE.AND P0, PT, R35, UR4, PT ;  /* 0x0000000423007c0c */ /* 0x002fda000bf06270 */
[----:B------:R-:W-:Y:S05]  /*15c30*/  @!P0 BRA `(.L_x_2459) ;  /* 0xfffffeb800108947 */ /* 0x000fea000383ffff */
[----:B------:R-:W-:Y:S05]  /*15c40*/  BRA `(.L_x_2304) ;  /* 0x0000006c00c47947 */ /* 0x000fea0003800000 */
.L_x_2302:
        /* <DEDUP_REMOVED lines=16> */
.L_x_2460:
        /* <DEDUP_REMOVED lines=42> */
.L_x_2466:
        /* <DEDUP_REMOVED lines=12> */
.L_x_2465:
[----:B------:R-:W-:Y:S05]  /*160b0*/  BSYNC B0 ;  /* 0x0000000000007941 */ /* 0x000fea0003800000 */
.L_x_2464:
        /* <DEDUP_REMOVED lines=21> */
.L_x_2462:
        /* <DEDUP_REMOVED lines=21> */
.L_x_2467:
        /* <DEDUP_REMOVED lines=58> */
.L_x_2463:
[----:B------:R-:W-:Y:S02]  /*16700*/  IMAD.MOV.U32 R17, RZ, RZ, RZ ;  /* 0x000000ffff117224 */ /* 0x000fe400078e00ff */
[----:B------:R-:W-:Y:S02]  /*16710*/  IMAD.U32 R16, RZ, RZ, UR6 ;  /* 0x00000006ff107e24 */ /* 0x000fe4000f8e00ff */
[----:B------:R-:W-:-:S07]  /*16720*/  IMAD.MOV.U32 R18, RZ, RZ, RZ ;  /* 0x000000ffff127224 */ /* 0x000fce00078e00ff */
.L_x_2468:
[----:B------:R-:W-:-:S13]  /*16730*/  ISETP.NE.AND P0, PT, R5, RZ, PT ;  /* 0x000000ff0500720c */ /* 0x000fda0003f05270 */
[----:B------:R-:W0:Y:S01]  /*16740*/  @!P0 S2R R3, SR_CgaCtaId ;  /* 0x0000000000038919 */ /* 0x000e220000008800 */
[----:B------:R-:W-:-:S04]  /*16750*/  @!P0 MOV R0, 0x400 ;  /* 0x0000040000008802 */ /* 0x000fc80000000f00 */
[----:B0-----:R-:W-:-:S05]  /*16760*/  @!P0 LEA R0, R3, R0, 0x18 ;  /* 0x0000000003008211 */ /* 0x001fca00078ec0ff */
[----:B------:R0:W-:Y:S01]  /*16770*/  @!P0 STS.128 [R0+0x2d8d0], R16 ;  /* 0x02d8d01000008388 */ /* 0x0001e20000000c00 */
[----:B------:R-:W-:Y:S06]  /*16780*/  BAR.ARV 0x5, 0x200 ;  /* 0x0148000000007b1d */ /* 0x000fec0000002000 */
.L_x_2461:
        /* <DEDUP_REMOVED lines=33> */
[----:B------:R0:W-:Y:S04]  /*169a0*/  STL [R1], R4 ;  /* 0x0000000401007387 */ /* 0x0001e80000100800 */
[----:B------:R1:W-:Y:S04]  /*169b0*/  STL [R1+0x48], RZ ;  /* 0x000048ff01007387 */ /* 0x0003e80000100800 */
[----:B------:R1:W-:Y:S01]  /*169c0*/  STL [R1+0x4], R6 ;  /* 0x0000040601007387 */ /* 0x0003e20000100800 */
[----:B0-----:R-:W-:Y:S02]  /*169d0*/  LOP3.LUT R4, R3, R2, RZ, 0xfc, !PT ;  /* 0x0000000203047212 */ /* 0x001fe400078efcff */
[----:B------:R-:W-:-:S02]  /*169e0*/  LOP3.LUT R3, R0, 0x20, RZ, 0xfc, !PT ;  /* 0x0000002000037812 */ /* 0x000fc400078efcff */
[----:B------:R-:W-:Y:S01]  /*169f0*/  LOP3.LUT R2, R0, 0x40, RZ, 0xfc, !PT ;  /* 0x0000004000027812 */ /* 0x000fe200078efcff */
[----:B------:R-:W-:-:S05]  /*16a00*/  IMAD R0, R5, 0x2, R22 ;  /* 0x0000000205007824 */ /* 0x000fca00078e0216 */
[----:B------:R1:W-:Y:S02]  /*16a10*/  STL [R1+0x30], R0 ;  /* 0x0000300001007387 */ /* 0x0003e40000100800 */
.L_x_2570:
[----:B0-----:R-:W0:Y:S02]  /*16a20*/  LDC.64 R2, c[0x0][0xc88] ;  /* 0x00032200ff027b82 */ /* 0x001e240000000a00 */
[----:B0-----:R-:W-:-:S05]  /*16a30*/  IMAD.WIDE R2, R19, 0x4, R2 ;  /* 0x0000000413027825 */ /* 0x001fca00078e0202 */
[----:B--2---:R-:W2:Y:S01]  /*16a40*/  LDG.E R29, desc[UR38][R2.64] ;  /* 0x00000026021d7981 */ /* 0x004ea2000c1e1900 */
[----:B------:R-:W-:Y:S05]  /*16a50*/  YIELD ;  /* 0x0000000000007946 */ /* 0x000fea0003800000 */
[----:B------:R-:W-:Y:S01]  /*16a60*/  ULDC.64 UR4, c[0x0][0xa28] ;  /* 0x00028a0000047ab9 */ /* 0x000fe20000000a00 */
[----:B------:R-:W-:Y:S01]  /*16a70*/  IMAD.MOV.U32 R10, RZ, RZ, RZ ;  /* 0x000000ffff0a7224 */ /* 0x000fe200078e00ff */
[----:B------:R-:W-:Y:S01]  /*16a80*/  ISETP.NE.U32.AND P0, PT, RZ, UR4, PT ;  /* 0x00000004ff007c0c */ /* 0x000fe2000bf05070 */
[----:B-1----:R-:W-:Y:S01]  /*16a90*/  IMAD.MOV.U32 R6, RZ, RZ, RZ ;  /* 0x000000ffff067224 */ /* 0x002fe200078e00ff */
[----:B------:R-:W-:Y:S01]  /*16aa0*/  ULDC.64 UR8, c[0x0][0xa18] ;  /* 0x0002860000087ab9 */ /* 0x000fe20000000a00 */
[----:B------:R-:W-:Y:S01]  /*16ab0*/  ULDC.64 UR6, c[0x0][0xa10] ;  /* 0x0002840000067ab9 */ /* 0x000fe20000000a00 */
[----:B------:R-:W-:-:S02]  /*16ac0*/  ISETP.NE.AND.EX P0, PT, RZ, UR5, PT, P0 ;  /* 0x00000005ff007c0c */ /* 0x000fc4000bf05300 */
[----:B--2---:R-:W-:-:S11]  /*16ad0*/  SHF.R.S32.HI R0, RZ, 0x1f, R29 ;  /* 0x0000001fff007819 */ /* 0x004fd6000001141d */
        /* <DEDUP_REMOVED lines=17> */
[----:B---3--:R-:W3:Y:S01]  /*16bf0*/  @P0 LDG.E R6, desc[UR38][R2.64] ;  /* 0x0000002602060981 */ /* 0x008ee2000c1e1900 */
        /* <DEDUP_REMOVED lines=10> */
[----:B------:R-:W-:Y:S01]  /*16ca0*/  ULDC UR4, c[0x0][0x424] ;  /* 0x0001090000047ab9 */ /* 0x000fe20000000800 */
[----:B------:R-:W-:-:S03]  /*16cb0*/  UISETP.NE.AND.EX UP0, UPT, UR5, URZ, UPT, UP0 ;  /* 0x0000003f0500728c */ /* 0x000fc6000bf05300 */
[----:B------:R-:W-:Y:S01]  /*16cc0*/  ULDC UR5, c[0x0][0x2f0] ;  /* 0x0000bc0000057ab9 */ /* 0x000fe20000000800 */
[----:B------:R-:W-:-:S04]  /*16cd0*/  USEL UR4, UR4, 0x1, UP0 ;  /* 0x0000000104047887 */ /* 0x000fc80008000000 */
[----:B------:R-:W-:-:S03]  /*16ce0*/  UIMAD UR4, UR4, UR5, URZ ;  /* 0x00000005040472a4 */ /* 0x000fc6000f8e023f */
[----:B------:R-:W-:Y:S02]  /*16cf0*/  ULDC UR5, c[0x0][0x348] ;  /* 0x0000d20000057ab9 */ /* 0x000fe40000000800 */
[----:B0-----:R-:W-:Y:S02]  /*16d00*/  IMAD.U32 R6, RZ, RZ, UR5 ;  /* 0x00000005ff067e24 */ /* 0x001fe4000f8e00ff */
[----:B------:R-:W-:Y:S01]  /*16d10*/  IMAD.U32 R7, RZ, RZ, UR4 ;  /* 0x00000004ff077e24 */ /* 0x000fe2000f8e00ff */
[----:B---3--:R0:W-:Y:S04]  /*16d20*/  STL [R1+0x40], R8 ;  /* 0x0000400801007387 */ /* 0x0081e80000100800 */
[----:B--2---:R0:W-:Y:S01]  /*16d30*/  STL [R1+0x28], R10 ;  /* 0x0000280a01007387 */ /* 0x0041e20000100800 */
[----:B------:R-:W-:Y:S01]  /*16d40*/  IMAD.MOV.U32 R9, RZ, RZ, R8 ;  /* 0x000000ffff097224 */ /* 0x000fe200078e0008 */
[----:B------:R-:W-:Y:S06]  /*16d50*/  @P2 BRA `(.L_x_2470) ;  /* 0x0000000000142947 */ /* 0x000fec0003800000 */
[----:B------:R-:W-:Y:S05]  /*16d60*/  @!P0 BRA `(.L_x_2470) ;  /* 0x0000000000108947 */ /* 0x000fea0003800000 */
[----:B0-----:R-:W2:Y:S04]  /*16d70*/  LDG.E R8, desc[UR38][R2.64] ;  /* 0x0000002602087981 */ /* 0x001ea8000c1e1900 */
[----:B------:R-:W2:Y:S02]  /*16d80*/  LDG.E R2, desc[UR38][R2.64+0x4] ;  /* 0x0000042602027981 */ /* 0x000ea4000c1e1900 */
[----:B--2---:R-:W-:-:S05]  /*16d90*/  IMAD.IADD R9, R2, 0x1, -R8 ;  /* 0x0000000102097824 */ /* 0x004fca00078e0a08 */
[----:B------:R1:W-:Y:S02]  /*16da0*/  STL [R1+0x40], R9 ;  /* 0x0000400901007387 */ /* 0x0003e40000100800 */
.L_x_2470:
[----:B0-----:R-:W-:Y:S01]  /*16db0*/  IMAD.MOV.U32 R8, RZ, RZ, R29 ;  /* 0x000000ffff087224 */ /* 0x001fe200078e001d */
[----:B------:R-:W-:Y:S02]  /*16dc0*/  ULDC.64 UR4, c[0x0][0xa20] ;  /* 0x0002880000047ab9 */ /* 0x000fe40000000a00 */
[----:B------:R-:W-:Y:S02]  /*16dd0*/  ISETP.NE.U32.AND P0, PT, RZ, UR4, PT ;  /* 0x00000004ff007c0c */ /* 0x000fe4000bf05070 */
[----:B------:R0:W-:Y:S02]  /*16de0*/  STL [R1+0x10], R8 ;  /* 0x0000100801007387 */ /* 0x0001e40000100800 */
[----:B------:R-:W-:-:S13]  /*16df0*/  ISETP.NE.AND.EX P0, PT, RZ, UR5, PT, P0 ;  /* 0x00000005ff007c0c */ /* 0x000fda000bf05300 */
[----:B0-----:R-:W-:Y:S05]  /*16e00*/  @!P0 BRA `(.L_x_2471) ;  /* 0x0000000000108947 */ /* 0x001fea0003800000 */
[----:B------:R-:W-:-:S04]  /*16e10*/  IADD3 R2, P0, R24, UR4, RZ ;  /* 0x0000000418027c10 */ /* 0x000fc8000ff1e0ff */
[----:B------:R-:W-:-:S05]  /*16e20*/  IADD3.X R3, R25, UR5, RZ, P0, !PT ;  /* 0x0000000519037c10 */ /* 0x000fca00087fe4ff */
[----:B------:R0:W5:Y:S01]  /*16e30*/  LDG.E R7, desc[UR38][R2.64] ;  /* 0x0000002602077981 */ /* 0x000162000c1e1900 */
[----:B------:R-:W-:Y:S05]  /*16e40*/  BRA `(.L_x_2472) ;  /* 0x0000000000247947 */ /* 0x000fea0003800000 */
.L_x_2471:
[----:B------:R-:W-:Y:S02]  /*16e50*/  ULDC.64 UR4, c[0x0][0xa08] ;  /* 0x0002820000047ab9 */ /* 0x000fe40000000a00 */
[----:B------:R-:W-:-:S04]  /*16e60*/  ISETP.NE.U32.AND P0, PT, RZ, UR4, PT ;  /* 0x00000004ff007c0c */ /* 0x000fc8000bf05070 */
[----:B------:R-:W-:-:S13]  /*16e70*/  ISETP.NE.AND.EX P0, PT, RZ, UR5, PT, P0 ;  /* 0x00000005ff007c0c */ /* 0x000fda000bf05300 */
[----:B------:R-:W-:Y:S05]  /*16e80*/  @!P0 BRA `(.L_x_2472) ;  /* 0x0000000000148947 */ /* 0x000fea0003800000 */
[----:B------:R-:W0:Y:S02]  /*16e90*/  LDC.64 R2, c[0x0][0xa08] ;  /* 0x00028200ff027b82 */ /* 0x000e240000000a00 */
[----:B0-----:R-:W-:-:S05]  /*16ea0*/  IMAD.WIDE R2, R8, 0x4, R2 ;  /* 0x0000000408027825 */ /* 0x001fca00078e0202 */
[----:B------:R-:W2:Y:S04]  /*16eb0*/  LDG.E R7, desc[UR38][R2.64] ;  /* 0x0000002602077981 */ /* 0x000ea8000c1e1900 */
[----:B------:R-:W2:Y:S02]  /*16ec0*/  LDG.E R2, desc[UR38][R2.64+0x4] ;  /* 0x0000042602027981 */ /* 0x000ea4000c1e1900 */
[----:B--2---:R-:W-:-:S07]  /*16ed0*/  IMAD.IADD R7, R2, 0x1, -R7 ;  /* 0x0000000102077824 */ /* 0x004fce00078e0a07 */
.L_x_2472:
[----:B0-----:R-:W2:Y:S01]  /*16ee0*/  @P1 LDG.E R2, desc[UR38][R4.64] ;  /* 0x0000002604021981 */ /* 0x001ea2000c1e1900 */
[----:B------:R-:W0:Y:S03]  /*16ef0*/  LDC R3, c[0x0][0x448] ;  /* 0x00011200ff037b82 */ /* 0x000e260000000800 */
[----:B------:R3:W2:Y:S01]  /*16f00*/  @P1 LDG.E R4, desc[UR38][R4.64+0x4] ;  /* 0x0000042604041981 */ /* 0x0006a2000c1e1900 */
[----:B-----5:R-:W-:Y:S01]  /*16f10*/  IMAD.IADD R7, R7, 0x1, -R10 ;  /* 0x0000000107077824 */ /* 0x020fe200078e0a0a */
[----:B------:R-:W-:Y:S01]  /*16f20*/  BSSY B0, `(.L_x_2473) ;  /* 0x0000169000007945 */ /* 0x000fe20003800000 */
[----:B0-----:R-:W-:-:S13]  /*16f30*/  ISETP.NE.AND P0, PT, R3, 0x1, PT ;  /* 0x000000010300780c */ /* 0x001fda0003f05270 */
[----:B------:R-:W0:Y:S08]  /*16f40*/  @P0 LDC R3, c[0x0][0x44c] ;  /* 0x00011300ff030b82 */ /* 0x000e300000000800 */
[----:B---3--:R-:W3:Y:S01]  /*16f50*/  @P0 LDC R5, c[0x0][0x450] ;  /* 0x00011400ff050b82 */ /* 0x008ee20000000800 */
[----:B--2---:R-:W-:Y:S02]  /*16f60*/  @P1 IMAD.IADD R6, R4, 0x1, -R2 ;  /* 0x0000000104061824 */ /* 0x004fe400078e0a02 */
[----:B------:R-:W-:-:S02]  /*16f70*/  IMAD R2, R17, 0xc0, RZ ;  /* 0x000000c011027824 */ /* 0x000fc400078e02ff */
[----:B------:R-:W-:Y:S02]  /*16f80*/  IMAD.IADD R4, R7, 0x1, R6 ;  /* 0x0000000107047824 */ /* 0x000fe400078e0206 */
[----:B------:R-:W-:Y:S02]  /*16f90*/  VIADD R2, R2, 0xbf ;  /* 0x000000bf02027836 */ /* 0x000fe40000000000 */
[C---:B------:R-:W-:Y:S01]  /*16fa0*/  VIADD R21, R4.reuse, 0x7f ;  /* 0x0000007f04157836 */ /* 0x040fe20000000000 */
[----:B------:R-:W-:Y:S01]  /*16fb0*/  IADD3 R20, R4, 0x80, -R9 ;  /* 0x0000008004147810 */ /* 0x000fe20007ffe809 */
[----:B0-----:R-:W-:Y:S01]  /*16fc0*/  @P0 IMAD.HI.U32 R3, R2, R3, RZ ;  /* 0x0000000302030227 */ /* 0x001fe200078e00ff */
[----:B------:R0:W-:Y:S04]  /*16fd0*/  STL [R1+0x24], R4 ;  /* 0x0000240401007387 */ /* 0x0001e80000100800 */
[----:B---3--:R-:W-:-:S02]  /*16fe0*/  @P0 SHF.R.U32.HI R2, RZ, R5, R3 ;  /* 0x00000005ff020219 */ /* 0x008fc40000011603 */
[----:B------:R-:W-:-:S03]  /*16ff0*/  SHF.R.S32.HI R3, RZ, 0x1f, R21 ;  /* 0x0000001fff037819 */ /* 0x000fc60000011415 */
[----:B------:R-:W-:Y:S01]  /*17000*/  IMAD.IADD R2, R20, 0x1, R2 ;  /* 0x0000000114027824 */ /* 0x000fe200078e0202 */
[----:B------:R-:W-:-:S04]  /*17010*/  LEA.HI R21, R3, R21, RZ, 0x7 ;  /* 0x0000001503157211 */ /* 0x000fc800078f38ff */
[----:B------:R-:W-:Y:S02]  /*17020*/  SHF.R.S32.HI R3, RZ, 0x1f, R2 ;  /* 0x0000001fff037819 */ /* 0x000fe40000011402 */
[----:B------:R-:W-:Y:S02]  /*17030*/  SHF.R.S32.HI R21, RZ, 0x7, R21 ;  /* 0x00000007ff157819 */ /* 0x000fe40000011415 */
[----:B------:R-:W-:-:S04]  /*17040*/  LEA.HI R3, R3, R2, RZ, 0x7 ;  /* 0x0000000203037211 */ /* 0x000fc800078f38ff */
[----:B------:R-:W-:-:S04]  /*17050*/  SHF.R.S32.HI R3, RZ, 0x7, R3 ;  /* 0x00000007ff037819 */ /* 0x000fc80000011403 */
[----:B------:R-:W-:-:S05]  /*17060*/  VIMNMX R3, R21, R3, PT ;  /* 0x0000000315037248 */ /* 0x000fca0003fe0100 */
[--C-:B------:R-:W-:Y:S02]  /*17070*/  IMAD R3, R3, 0x80, -R7.reuse ;  /* 0x0000008003037824 */ /* 0x100fe400078e0a07 */
[----:B------:R-:W-:-:S03]  /*17080*/  IMAD.MOV R7, RZ, RZ, -R7 ;  /* 0x000000ffff077224 */ /* 0x000fc600078e0a07 */
[----:B------:R-:W-:Y:S02]  /*17090*/  VIMNMX R2, R3, R6, PT ;  /* 0x0000000603027248 */ /* 0x000fe40003fe0100 */
[----:B------:R-:W-:-:S04]  /*170a0*/  VIMNMX R3, RZ, R7, !PT ;  /* 0x00000007ff037248 */ /* 0x000fc80007fe0100 */
        /* <DEDUP_REMOVED lines=16> */
[----:B------:R0:W2:Y:S02]  /*171b0*/  SHFL.IDX PT, R14, R5, RZ, 0x1f ;  /* 0x00001fff050e7589 */ /* 0x0000a400000e0000 */
.L_x_2624:
[----:B--2---:R-:W-:Y:S02]  /*171c0*/  ISETP.NE.AND P0, PT, R14, RZ, PT ;  /* 0x000000ff0e00720c */ /* 0x004fe40003f05270 */
[----:B------:R-:W-:-:S11]  /*171d0*/  PLOP3.LUT P6, PT, PT, PT, PT, 0x8, 0x0 ;  /* 0x000000000000781c */ /* 0x000fd60003fce170 */
[----:B------:R-:W-:Y:S05]  /*171e0*/  @P0 BRA `(.L_x_2476) ;  /* 0x00000000000c0947 */ /* 0x000fea0003800000 */
[----:B------:R-:W-:-:S03]  /*171f0*/  UMOV UR4, 0xffffffff ;  /* 0xffffffff00047882 */ /* 0x000fc60000000000 */
[----:B------:R-:W-:Y:S05]  /*17200*/  BRA.DIV UR4, `(.L_x_2477) ;  /* 0x0000006604fc7947 */ /* 0x000fea000b800000 */
[----:B------:R-:W-:-:S13]  /*17210*/  ELECT P6, URZ, PT ;  /* 0x00000000003f782f */ /* 0x000fda00038c0000 */
.L_x_2476:
        /* <DEDUP_REMOVED lines=9> */
.L_x_2627:
[----:B------:R-:W-:Y:S05]  /*172b0*/  BSYNC B1 ;  /* 0x0000000000017941 */ /* 0x000fea0003800000 */
.L_x_2478:
[----:B------:R-:W-:Y:S04]  /*172c0*/  BSSY B1, `(.L_x_2480) ;  /* 0x000008c000017945 */ /* 0x000fe80003800000 */
[----:B------:R-:W-:Y:S05]  /*172d0*/  @!P6 BRA `(.L_x_2481) ;  /* 0x000000080028e947 */ /* 0x000fea0003800000 */
[----:B------:R-:W2:Y:S01]  /*172e0*/  LDL R7, [R1+0x4] ;  /* 0x0000040001077983 */ /* 0x000ea20000100800 */
[----:B------:R-:W-:Y:S01]  /*172f0*/  IMAD R8, R28, 0x8, R22 ;  /* 0x000000081c087824 */ /* 0x000fe200078e0216 */
[----:B------:R-:W3:Y:S01]  /*17300*/  S2R R6, SR_TID.X ;  /* 0x0000000000067919 */ /* 0x000ee20000002100 */
[----:B------:R-:W-:Y:S01]  /*17310*/  BSSY B2, `(.L_x_2482) ;  /* 0x0000006000027945 */ /* 0x000fe20003800000 */
[----:B---3--:R-:W-:-:S04]  /*17320*/  LOP3.LUT R6, R6, 0x7f, RZ, 0xc0, !PT ;  /* 0x0000007f06067812 */ /* 0x008fc800078ec0ff */
[----:B------:R-:W-:Y:S02]  /*17330*/  ISETP.NE.AND P1, PT, R6, RZ, PT ;  /* 0x000000ff0600720c */ /* 0x000fe40003f25270 */
[----:B--2---:R-:W-:-:S04]  /*17340*/  SHF.L.U32 R10, R7, 0x1f, RZ ;  /* 0x0000001f070a7819 */ /* 0x004fc800000006ff */
[----:B------:R-:W2:Y:S02]  /*17350*/  SYNCS.PHASECHK.TRANS64.TRYWAIT P0, [R8+URZ+0x2d8a0], R10 ;  /* 0x02d8a00a080075a7 */ /* 0x000ea4000800017f */
[----:B--2---:R-:W-:Y:S05]  /*17360*/  @!P0 BRA `(.L_x_2483) ;  /* 0x0000006400d88947 */ /* 0x004fea0003800000 */
.L_x_2628:
[----:B------:R-:W-:Y:S05]  /*17370*/  BSYNC B2 ;  /* 0x0000000000027941 */ /* 0x000fea0003800000 */
.L_x_2482:
[----:B------:R-:W-:Y:S04]  /*17380*/  BSSY B2, `(.L_x_2484) ;  /* 0x0000009000027945 */ /* 0x000fe80003800000 */
[----:B------:R-:W-:Y:S05]  /*17390*/  @P1 BRA `(.L_x_2485) ;  /* 0x00000000001c1947 */ /* 0x000fea0003800000 */
[----:B0-----:R-:W0:Y:S02]  /*173a0*/  S2R R5, SR_TID.X ;  /* 0x0000000000057919 */ /* 0x001e240000002100 */
[----:B0-----:R-:W-:Y:S01]  /*173b0*/  LOP3.LUT R6, R5, 0x1f, RZ, 0xc0, !PT ;  /* 0x0000001f05067812 */ /* 0x001fe200078ec0ff */
[----:B------:R-:W-:-:S03]  /*173c0*/  IMAD.MOV.U32 R5, RZ, RZ, 0x6000 ;  /* 0x00006000ff057424 */ /* 0x000fc600078e00ff */
[----:B------:R-:W-:Y:S01]  /*173d0*/  ISETP.NE.AND P0, PT, R6, RZ, PT ;  /* 0x000000ff0600720c */ /* 0x000fe20003f05270 */
[----:B------:R3:W-:-:S12]  /*173e0*/  SYNCS.ARRIVE.TRANS64 RZ, [R8+URZ+0x2d890], R5 ;  /* 0x02d8900508ff79a7 */ /* 0x0007d8000800003f */
[----:B---3--:R-:W-:Y:S05]  /*173f0*/  @!P0 BRA `(.L_x_2485) ;  /* 0x0000000000048947 */ /* 0x008fea0003800000 */
[----:B------:R-:W-:Y:S01]  /*17400*/  BPT.TRAP 0x1 ;  /* 0x000000040000795c */ /* 0x000fe20000300000 */
.L_x_2485:
[----:B------:R-:W-:Y:S05]  /*17410*/  BSYNC B2 ;  /* 0x0000000000027941 */ /* 0x000fea0003800000 */
.L_x_2484:
        /* <DEDUP_REMOVED lines=10> */
[----:B-1----:R-:W-:Y:S01]  /*174c0*/  VIADD R9, R7, 0x15400 ;  /* 0x0001540007097836 */ /* 0x002fe20000000000 */
[----:B------:R-:W-:-:S09]  /*174d0*/  UMOV UR7, 0x12f00000 ;  /* 0x12f0000000077882 */ /* 0x000fd20000000000 */
.L_x_2486:
        /* <DEDUP_REMOVED lines=16> */
.L_x_2487:
        /* <DEDUP_REMOVED lines=16> */
.L_x_2488:
        /* <DEDUP_REMOVED lines=13> */
.L_x_2629:
[----:B------:R-:W-:Y:S05]  /*177b0*/  BSYNC B2 ;  /* 0x0000000000027941 */ /* 0x000fea0003800000 */
.L_x_2489:
[----:B------:R-:W-:Y:S01]  /*177c0*/  BSSY B2, `(.L_x_2491) ;  /* 0x000000b000027945 */ /* 0x000fe20003800000 */
[----:B0-2---:R-:W-:Y:S02]  /*177d0*/  IMAD.MOV.U32 R10, RZ, RZ, 0x0 ;  /* 0x00000000ff0a7424 */ /* 0x005fe400078e00ff */
        /* <DEDUP_REMOVED lines=9> */
.L_x_2492:
[----:B------:R-:W-:Y:S05]  /*17870*/  BSYNC B2 ;  /* 0x0000000000027941 */ /* 0x000fea0003800000 */
.L_x_2491:
        /* <DEDUP_REMOVED lines=8> */
.L_x_2493:
        /* <DEDUP_REMOVED lines=15> */
.L_x_2494:
        /* <DEDUP_REMOVED lines=15> */
.L_x_2495:
        /* <DEDUP_REMOVED lines=9> */
[----:B--2---:R-:W-:Y:S05]  /*17b70*/  @P0 BRA.U.ANY `(.L_x_2495) ;  /* 0xfffffffd00d80947 */ /* 0x004fea000393ffff */
.L_x_2481:
[----:B------:R-:W-:Y:S05]  /*17b80*/  BSYNC B1 ;  /* 0x0000000000017941 */ /* 0x000fea0003800000 */
.L_x_2480:
[----:B0-----:R-:W2:Y:S01]  /*17b90*/  LDL.LU R5, [R1+0x4] ;  /* 0x0000040001057983 */ /* 0x001ea20000300800 */
[----:B------:R-:W-:Y:S01]  /*17ba0*/  VIADD R28, R28, 0x1 ;  /* 0x000000011c1c7836 */ /* 0x000fe20000000000 */
[----:B------:R-:W-:Y:S01]  /*17bb0*/  PLOP3.LUT P0, PT, PT, PT, PT, 0x8, 0x0 ;  /* 0x000000000000781c */ /* 0x000fe20003f0e170 */
[----:B-1----:R-:W-:-:S03]  /*17bc0*/  VIADD R9, R4, 0xfffffffe ;  /* 0xfffffffe04097836 */ /* 0x002fc60000000000 */
[C---:B------:R-:W-:Y:S02]  /*17bd0*/  ISETP.NE.AND P1, PT, R28.reuse, 0x2, PT ;  /* 0x000000021c00780c */ /* 0x040fe40003f25270 */
[----:B------:R-:W-:Y:S02]  /*17be0*/  ISETP.GE.AND P2, PT, R9, R3, PT ;  /* 0x000000030900720c */ /* 0x000fe40003f46270 */
[----:B------:R-:W-:Y:S02]  /*17bf0*/  SEL R4, RZ, 0x1, P1 ;  /* 0x00000001ff047807 */ /* 0x000fe40000800000 */
[----:B------:R-:W-:Y:S02]  /*17c00*/  SEL R28, R28, RZ, P1 ;  /* 0x000000ff1c1c7207 */ /* 0x000fe40000800000 */
[----:B--2---:R-:W-:-:S05]  /*17c10*/  LOP3.LUT R5, R5, R4, RZ, 0x3c, !PT ;  /* 0x0000000405057212 */ /* 0x004fca00078e3cff */
[----:B------:R0:W-:Y:S02]  /*17c20*/  STL [R1+0x4], R5 ;  /* 0x0000040501007387 */ /* 0x0001e40000100800 */
[----:B------:R-:W-:Y:S05]  /*17c30*/  @!P2 BRA `(.L_x_2474) ;  /* 0x00000008005ca947 */ /* 0x000fea0003800000 */
.L_x_2512:
[----:B------:R-:W-:Y:S05]  /*17c40*/  YIELD ;  /* 0x0000000000007946 */ /* 0x000fea0003800000 */
[----:B------:R-:W-:Y:S04]  /*17c50*/  BSSY B1, `(.L_x_2496) ;  /* 0x000008b000017945 */ /* 0x000fe80003800000 */
[----:B--2---:R-:W-:Y:S05]  /*17c60*/  @!P6 BRA `(.L_x_2497) ;  /* 0x000000080024e947 */ /* 0x004fea0003800000 */
        /* <DEDUP_REMOVED lines=9> */
.L_x_2630:
[----:B------:R-:W-:Y:S05]  /*17d00*/  BSYNC B2 ;  /* 0x0000000000027941 */ /* 0x000fea0003800000 */
.L_x_2498:
        /* <DEDUP_REMOVED lines=9> */
.L_x_2501:
[----:B------:R-:W-:Y:S05]  /*17da0*/  BSYNC B2 ;  /* 0x0000000000027941 */ /* 0x000fea0003800000 */
.L_x_2500:
        /* <DEDUP_REMOVED lines=11> */
.L_x_2502:
        /* <DEDUP_REMOVED lines=16> */
.L_x_2503:
        /* <DEDUP_REMOVED lines=16> */
.L_x_2504:
        /* <DEDUP_REMOVED lines=13> */
.L_x_2631:
[----:B------:R-:W-:Y:S05]  /*18130*/  BSYNC B2 ;  /* 0x0000000000027941 */ /* 0x000fea0003800000 */
.L_x_2505:
        /* <DEDUP_REMOVED lines=11> */
.L_x_2508:
[----:B------:R-:W-:Y:S05]  /*181f0*/  BSYNC B2 ;  /* 0x0000000000027941 */ /* 0x000fea0003800000 */
.L_x_2507:
        /* <DEDUP_REMOVED lines=8> */
.L_x_2509:
        /* <DEDUP_REMOVED lines=15> */
.L_x_2510:
        /* <DEDUP_REMOVED lines=15> */
.L_x_2511:
        /* <DEDUP_REMOVED lines=10> */
.L_x_2497:
[----:B------:R-:W-:Y:S05]  /*18500*/  BSYNC B1 ;  /* 0x0000000000017941 */ /* 0x000fea0003800000 */
.L_x_2496:
        /* <DEDUP_REMOVED lines=10> */
.L_x_2474:
[----:B------:R-:W-:Y:S05]  /*185b0*/  BSYNC B0 ;  /* 0x0000000000007941 */ /* 0x000fea0003800000 */
.L_x_2473:
[----:B------:R-:W3:Y:S01]  /*185c0*/  LDC R0, c[0x0][0x448] ;  /* 0x00011200ff007b82 */ /* 0x000ee20000000800 */
[----:B------:R-:W-:Y:S01]  /*185d0*/  IMAD.MOV.U32 R2, RZ, RZ, 0xc0 ;  /* 0x000000c0ff027424 */ /* 0x000fe200078e00ff */
[----:B------:R-:W-:Y:S05]  /*185e0*/  @!P0 WARPSYNC.ALL ;  /* 0x0000000000008948 */ /* 0x000fea0003800000 */
[----:B------:R-:W-:Y:S01]  /*185f0*/  IMAD R2, R17, R2, 0xbf ;  /* 0x000000bf11027424 */ /* 0x000fe200078e0202 */
[----:B------:R-:W-:Y:S01]  /*18600*/  BSSY B7, `(.L_x_2513) ;  /* 0x000035a000077945 */ /* 0x000fe20003800000 */
[----:B------:R-:W-:Y:S01]  /*18610*/  @!P0 BAR.SYNC.DEFER_BLOCKING 0xc, 0x200 ;  /* 0x0308000000008b1d */ /* 0x000fe20000010000 */
[----:B---3--:R-:W-:-:S13]  /*18620*/  ISETP.NE.AND P1, PT, R0, 0x1, PT ;  /* 0x000000010000780c */ /* 0x008fda0003f25270 */
[----:B------:R-:W3:Y:S08]  /*18630*/  @P1 LDC R0, c[0x0][0x44c] ;  /* 0x00011300ff001b82 */ /* 0x000ef00000000800 */
[----:B------:R-:W4:Y:S01]  /*18640*/  @P1 LDC R3, c[0x0][0x450] ;  /* 0x00011400ff031b82 */ /* 0x000f220000000800 */
[----:B---3--:R-:W-:-:S05]  /*18650*/  @P1 IMAD.HI.U32 R0, R2, R0, RZ ;  /* 0x0000000002001227 */ /* 0x008fca00078e00ff */
[----:B----4-:R-:W-:-:S05]  /*18660*/  @P1 SHF.R.U32.HI R2, RZ, R3, R0 ;  /* 0x00000003ff021219 */ /* 0x010fca0000011600 */
[----:B------:R-:W-:-:S05]  /*18670*/  IMAD.IADD R2, R20, 0x1, R2 ;  /* 0x0000000114027824 */ /* 0x000fca00078e0202 */
[----:B------:R-:W-:-:S04]  /*18680*/  SHF.R.S32.HI R0, RZ, 0x1f, R2 ;  /* 0x0000001fff007819 */ /* 0x000fc80000011402 */
[----:B------:R-:W-:-:S04]  /*18690*/  LEA.HI R0, R0, R2, RZ, 0x7 ;  /* 0x0000000200007211 */ /* 0x000fc800078f38ff */
[----:B------:R-:W-:-:S04]  /*186a0*/  SHF.R.S32.HI R0, RZ, 0x7, R0 ;  /* 0x00000007ff007819 */ /* 0x000fc80000011400 */
[----:B------:R-:W-:-:S04]  /*186b0*/  VIMNMX R4, R21, R0, PT ;  /* 0x0000000015047248 */ /* 0x000fc80003fe0100 */
[----:B------:R-:W-:Y:S01]  /*186c0*/  ISETP.GT.AND P0, PT, R4, RZ, PT ;  /* 0x000000ff0400720c */ /* 0x000fe20003f04270 */
[----:B------:R3:W-:-:S12]  /*186d0*/  STL [R1+0x34], R4 ;  /* 0x0000340401007387 */ /* 0x0007d80000100800 */
[----:B---3--:R-:W-:Y:S05]  /*186e0*/  @P0 BRA `(.L_x_2514) ;  /* 0x0000000000440947 */ /* 0x008fea0003800000 */
[----:B------:R-:W3:Y:S02]  /*186f0*/  S2R R4, SR_TID.X ;  /* 0x0000000000047919 */ /* 0x000ee40000002100 */
[----:B---3--:R-:W-:-:S04]  /*18700*/  LOP3.LUT R4, R4, 0x7f, RZ, 0xc0, !PT ;  /* 0x0000007f04047812 */ /* 0x008fc800078ec0ff */
[----:B------:R-:W-:-:S13]  /*18710*/  ISETP.NE.AND P0, PT, R4, RZ, PT ;  /* 0x000000ff0400720c */ /* 0x000fda0003f05270 */
[----:B------:R-:W-:Y:S05]  /*18720*/  @P0 BRA `(.L_x_2515) ;  /* 0x00000034001c0947 */ /* 0x000fea0003800000 */
[----:B0-----:R-:W0:Y:S01]  /*18730*/  S2R R5, SR_LANEID ;  /* 0x0000000000057919 */ /* 0x001e220000000000 */
[----:B------:R-:W-:Y:S01]  /*18740*/  VOTEU.ANY UR4, UPT, PT ;  /* 0x0000000000047886 */ /* 0x000fe200038e0100 */
[----:B------:R-:W3:Y:S01]  /*18750*/  LDC.64 R2, c[0x0][0xc60] ;  /* 0x00031800ff027b82 */ /* 0x000ee20000000a00 */
[----:B------:R-:W0:Y:S02]  /*18760*/  FLO.U32 R0, UR4 ;  /* 0x0000000400007d00 */ /* 0x000e2400080e0000 */
[----:B0-----:R-:W-:-:S06]  /*18770*/  ISETP.EQ.U32.AND P0, PT, R0, R5, PT ;  /* 0x000000050000720c */ /* 0x001fcc0003f02070 */
[----:B------:R-:W3:Y:S07]  /*18780*/  POPC R5, UR4 ;  /* 0x0000000400057d09 */ /* 0x000eee0008000000 */
[----:B---3--:R-:W3:Y:S01]  /*18790*/  @P0 ATOMG.E.ADD.STRONG.GPU PT, R3, desc[UR38][R2.64], R5 ;  /* 0x00000005020309a8 */ /* 0x008ee200081ee1e6 */
[----:B------:R-:W0:Y:S02]  /*187a0*/  S2R R4, SR_LTMASK ;  /* 0x0000000000047919 */ /* 0x000e240000003900 */
[----:B0-----:R-:W-:-:S04]  /*187b0*/  LOP3.LUT R4, R4, UR4, RZ, 0xc0, !PT ;  /* 0x0000000404047c12 */ /* 0x001fc8000f8ec0ff */
[----:B--2---:R-:W0:Y:S01]  /*187c0*/  POPC R7, R4 ;  /* 0x0000000400077309 */ /* 0x004e220000000000 */
[----:B---3--:R-:W0:Y:S02]  /*187d0*/  SHFL.IDX PT, R0, R3, R0, 0x1f ;  /* 0x00001f0003007589 */ /* 0x008e2400000e0000 */
[----:B0-----:R-:W-:Y:S01]  /*187e0*/  IADD3 R16, R0, UR37, R7 ;  /* 0x0000002500107c10 */ /* 0x001fe2000fffe007 */
[----:B------:R-:W-:Y:S06]  /*187f0*/  BRA `(.L_x_2515) ;  /* 0x0000003000e87947 */ /* 0x000fec0003800000 */
.L_x_2514:
        /* <DEDUP_REMOVED lines=9> */
[----:B------:R-:W3:Y:S01]  /*18890*/  LDC.64 R2, c[0x4][R2] ;  /* 0x0100000002027b82 */ /* 0x000ee20000000a00 */
[----:B0-----:R-:W-:Y:S02]  /*188a0*/  IMAD.U32 R5, RZ, RZ, UR7 ;  /* 0x00000007ff057e24 */ /* 0x001fe4000f8e00ff */
[----:B------:R-:W-:Y:S02]  /*188b0*/  IMAD.U32 R6, RZ, RZ, UR8 ;  /* 0x00000008ff067e24 */ /* 0x000fe4000f8e00ff */
[----:B--2---:R-:W-:-:S02]  /*188c0*/  IMAD.U32 R7, RZ, RZ, UR9 ;  /* 0x00000009ff077e24 */ /* 0x004fc4000f8e00ff */
[----:B------:R-:W-:Y:S02]  /*188d0*/  IMAD.U32 R10, RZ, RZ, UR4 ;  /* 0x00000004ff0a7e24 */ /* 0x000fe4000f8e00ff */
[----:B------:R-:W-:Y:S02]  /*188e0*/  IMAD.U32 R11, RZ, RZ, UR5 ;  /* 0x00000005ff0b7e24 */ /* 0x000fe4000f8e00ff */
[----:B------:R-:W-:Y:S02]  /*188f0*/  IMAD.MOV.U32 R8, RZ, RZ, 0x70 ;  /* 0x00000070ff087424 */ /* 0x000fe400078e00ff */
[----:B------:R-:W-:Y:S02]  /*18900*/  IMAD.MOV.U32 R12, RZ, RZ, 0x1 ;  /* 0x00000001ff0c7424 */ /* 0x000fe400078e00ff */
[----:B------:R-:W-:-:S07]  /*18910*/  IMAD.MOV.U32 R13, RZ, RZ, RZ ;  /* 0x000000ffff0d7224 */ /* 0x000fce00078e00ff */
[----:B------:R-:W-:-:S07]  /*18920*/  LEPC R20, `(.L_x_2517) ;  /* 0x000000001014794e */ /* 0x000fce0000000000 */
[----:B-1-3--:R-:W-:Y:S05]  /*18930*/  CALL.ABS.NOINC R2 ;  /* 0x0000000002007343 */ /* 0x00afea0003c00000 */
.L_x_2517:
[----:B------:R-:W-:Y:S05]  /*18940*/  BSYNC B6 ;  /* 0x0000000000067941 */ /* 0x000fea0003800000 */
.L_x_2516:
        /* <DEDUP_REMOVED lines=8> */
[----:B------:R3:W4:Y:S01]  /*189d0*/  LDC.64 R2, c[0x4][R27] ;  /* 0x010000001b027b82 */ /* 0x0007220000000a00 */
[----:B------:R-:W-:Y:S02]  /*189e0*/  IMAD.U32 R4, RZ, RZ, UR6 ;  /* 0x00000006ff047e24 */ /* 0x000fe4000f8e00ff */
[----:B0-----:R-:W-:Y:S02]  /*189f0*/  IMAD.U32 R5, RZ, RZ, UR7 ;  /* 0x00000007ff057e24 */ /* 0x001fe4000f8e00ff */
[----:B------:R-:W-:Y:S02]  /*18a00*/  IMAD.U32 R6, RZ, RZ, UR8 ;  /* 0x00000008ff067e24 */ /* 0x000fe4000f8e00ff */
[----:B--2---:R-:W-:-:S02]  /*18a10*/  IMAD.U32 R7, RZ, RZ, UR9 ;  /* 0x00000009ff077e24 */ /* 0x004fc4000f8e00ff */
[----:B------:R-:W-:Y:S02]  /*18a20*/  IMAD.U32 R10, RZ, RZ, UR4 ;  /* 0x00000004ff0a7e24 */ /* 0x000fe4000f8e00ff */
[----:B------:R-:W-:Y:S02]  /*18a30*/  IMAD.U32 R11, RZ, RZ, UR5 ;  /* 0x00000005ff0b7e24 */ /* 0x000fe4000f8e00ff */
[----:B------:R-:W-:Y:S02]  /*18a40*/  IMAD.MOV.U32 R8, RZ, RZ, 0x70 ;  /* 0x00000070ff087424 */ /* 0x000fe400078e00ff */
[----:B------:R-:W-:Y:S02]  /*18a50*/  IMAD.MOV.U32 R12, RZ, RZ, 0x1 ;  /* 0x00000001ff0c7424 */ /* 0x000fe400078e00ff */
[----:B---3--:R-:W-:-:S07]  /*18a60*/  IMAD.MOV.U32 R13, RZ, RZ, RZ ;  /* 0x000000ffff0d7224 */ /* 0x008fce00078e00ff */
[----:B------:R-:W-:-:S07]  /*18a70*/  LEPC R20, `(.L_x_2520) ;  /* 0x000000001014794e */ /* 0x000fce0000000000 */
[----:B-1--4-:R-:W-:Y:S05]  /*18a80*/  CALL.ABS.NOINC R2 ;  /* 0x0000000002007343 */ /* 0x012fea0003c00000 */
.L_x_2520:
        /* <DEDUP_REMOVED lines=15> */
.L_x_2519:
[----:B------:R-:W-:Y:S05]  /*18b80*/  BSYNC B6 ;  /* 0x0000000000067941 */ /* 0x000fea0003800000 */
.L_x_2518:
[----:B------:R3:W4:Y:S01]  /*18b90*/  LDL R20, [R1+0x10] ;  /* 0x0000100001147983 */ /* 0x0007220000100800 */
[----:B------:R-:W-:Y:S01]  /*18ba0*/  ULDC.64 UR4, c[0x0][0x9f8] ;  /* 0x00027e0000047ab9 */ /* 0x000fe20000000a00 */
[----:B--2---:R-:W2:Y:S01]  /*18bb0*/  LDC R7, c[0x0][0x430] ;  /* 0x00010c00ff077b82 */ /* 0x004ea20000000800 */
[----:B------:R-:W-:Y:S01]  /*18bc0*/  ISETP.NE.U32.AND P0, PT, RZ, UR4, PT ;  /* 0x00000004ff007c0c */ /* 0x000fe2000bf05070 */
[----:B------:R-:W3:Y:S03]  /*18bd0*/  LDL R27, [R1+0x34] ;  /* 0x00003400011b7983 */ /* 0x000ee60000100800 */
[----:B------:R-:W-:Y:S01]  /*18be0*/  ISETP.NE.AND.EX P0, PT, RZ, UR5, PT, P0 ;  /* 0x00000005ff007c0c */ /* 0x000fe2000bf05300 */
[----:B------:R-:W3:Y:S04]  /*18bf0*/  LDL R21, [R1+0x24] ;  /* 0x0000240001157983 */ /* 0x000ee80000100800 */
[----:B------:R-:W3:Y:S08]  /*18c00*/  LDL R2, [R1+0x28] ;  /* 0x0000280001027983 */ /* 0x000ef00000100800 */
[----:B------:R-:W-:Y:S01]  /*18c10*/  @P0 IADD3 R24, P1, R24, UR4, RZ ;  /* 0x0000000418180c10 */ /* 0x000fe2000ff3e0ff */
[----:B------:R-:W0:Y:S01]  /*18c20*/  S2R R3, SR_TID.X ;  /* 0x0000000000037919 */ /* 0x000e220000002100 */
[----:B------:R-:W-:-:S02]  /*18c30*/  ULDC UR4, c[0x0][0x2f4] ;  /* 0x0000bd0000047ab9 */ /* 0x000fc40000000800 */
[----:B------:R-:W-:Y:S01]  /*18c40*/  @P0 IADD3.X R25, R25, UR5, RZ, P1, !PT ;  /* 0x0000000519190c10 */ /* 0x000fe20008ffe4ff */
[----:B------:R-:W1:Y:S04]  /*18c50*/  S2R R0, SR_TID.X ;  /* 0x0000000000007919 */ /* 0x000e680000002100 */
[----:B----4-:R-:W4:Y:S01]  /*18c60*/  @P0 LDG.E R20, desc[UR38][R24.64] ;  /* 0x0000002618140981 */ /* 0x010f22000c1e1900 */
[----:B--2---:R-:W-:Y:S01]  /*18c70*/  ISETP.NE.AND P1, PT, R7, 0x1, PT ;  /* 0x000000010700780c */ /* 0x004fe20003f25270 */
[----:B0-----:R-:W-:Y:S01]  /*18c80*/  IMAD.SHL.U32 R3, R3, 0x20, RZ ;  /* 0x0000002003037824 */ /* 0x001fe200078e00ff */
[----:B-1----:R-:W-:Y:S01]  /*18c90*/  LOP3.LUT R0, R0, 0x7f, RZ, 0xc0, !PT ;  /* 0x0000007f00007812 */ /* 0x002fe200078ec0ff */
[----:B---3--:R-:W-:-:S03]  /*18ca0*/  VIADD R27, R27, 0xffffffff ;  /* 0xffffffff1b1b7836 */ /* 0x008fc60000000000 */
[----:B------:R-:W-:Y:S01]  /*18cb0*/  SHF.R.U32.HI R0, RZ, 0x2, R0 ;  /* 0x00000002ff007819 */ /* 0x000fe20000011600 */
[----:B------:R-:W-:Y:S01]  /*18cc0*/  IMAD.SHL.U32 R10, R27, 0x80, RZ ;  /* 0x000000801b0a7824 */ /* 0x000fe200078e00ff */
[----:B------:R-:W-:-:S04]  /*18cd0*/  LOP3.LUT R3, R3, 0x60, RZ, 0xc0, !PT ;  /* 0x0000006003037812 */ /* 0x000fc800078ec0ff */
[----:B------:R-:W-:Y:S01]  /*18ce0*/  LOP3.LUT R0, R10, R0, R3, 0xfe, !PT ;  /* 0x000000000a007212 */ /* 0x000fe200078efe03 */
[----:B------:R-:W0:Y:S08]  /*18cf0*/  @P1 LDC R4, c[0x0][0x434] ;  /* 0x00010d00ff041b82 */ /* 0x000e300000000800 */
[----:B------:R-:W1:Y:S01]  /*18d00*/  @P1 LDC R5, c[0x0][0x438] ;  /* 0x00010e00ff051b82 */ /* 0x000e620000000800 */
[----:B------:R-:W2:Y:S01]  /*18d10*/  S2R R11, SR_TID.X ;  /* 0x00000000000b7919 */ /* 0x000ea20000002100 */
[----:B------:R-:W-:Y:S01]  /*18d20*/  LOP3.LUT R23, R23, 0xfffffff7, RZ, 0xc0, !PT ;  /* 0xfffffff717177812 */ /* 0x000fe200078ec0ff */
[----:B--2---:R-:W-:-:S05]  /*18d30*/  IMAD.SHL.U32 R11, R11, 0x8, RZ ;  /* 0x000000080b0b7824 */ /* 0x004fca00078e00ff */
[----:B------:R-:W-:-:S04]  /*18d40*/  LOP3.LUT R11, R11, 0x18, RZ, 0xc0, !PT ;  /* 0x000000180b0b7812 */ /* 0x000fc800078ec0ff */
[----:B------:R-:W-:Y:S01]  /*18d50*/  LOP3.LUT R12, R11, 0x20, RZ, 0xfc, !PT ;  /* 0x000000200b0c7812 */ /* 0x000fe200078efcff */
[----:B------:R-:W-:Y:S01]  /*18d60*/  UMOV UR5, 0xffffffff ;  /* 0xffffffff00057882 */ /* 0x000fe20000000000 */
[----:B----4-:R-:W-:Y:S01]  /*18d70*/  @P0 STL [R1+0x10], R20 ;  /* 0x0000101401000387 */ /* 0x010fe20000100800 */
[C---:B------:R-:W-:Y:S01]  /*18d80*/  ISETP.GE.AND P0, PT, R0.reuse, R21, PT ;  /* 0x000000150000720c */ /* 0x040fe20003f06270 */
        /* <DEDUP_REMOVED lines=33> */
.L_x_2634:
[----:B------:R-:W-:-:S05]  /*18fa0*/  SHF.R.S32.HI R9, RZ, 0x1f, R18 ;  /* 0x0000001fff097819 */ /* 0x000fca0000011412 */
[----:B------:R0:W-:Y:S01]  /*18fb0*/  STL [R1+0xc], R9 ;  /* 0x00000c0901007387 */ /* 0x0001e20000100800 */
[----:B------:R-:W-:Y:S05]  /*18fc0*/  @!P2 BRA `(.L_x_2522) ;  /* 0x000000000004a947 */ /* 0x000fea0003800000 */
[----:B------:R-:W-:Y:S01]  /*18fd0*/  BPT.TRAP 0x1 ;  /* 0x000000040000795c */ /* 0x000fe20000300000 */
.L_x_2522:
        /* <DEDUP_REMOVED lines=26> */
.L_x_2635:
[----:B------:R-:W-:Y:S05]  /*19180*/  BSYNC B0 ;  /* 0x0000000000007941 */ /* 0x000fea0003800000 */
.L_x_2523:
        /* <DEDUP_REMOVED lines=74> */
.L_x_2645:
        /* <DEDUP_REMOVED lines=12> */
.L_x_2526:
        /* <DEDUP_REMOVED lines=11> */
.L_x_2527:
        /* <DEDUP_REMOVED lines=39> */
.L_x_2529:
[----:B------:R-:W-:Y:S05]  /*19a10*/  BSYNC B6 ;  /* 0x0000000000067941 */ /* 0x000fea0003800000 */
.L_x_2528:
        /* <DEDUP_REMOVED lines=48> */
[----:B------:R-:W-:Y:S02]  /*19d20*/  VIADD R0, R0, 0x80 ;  /* 0x0000008000007836 */ /* 0x000fe40000000000 */
[----:B------:R-:W-:Y:S01]  /*19d30*/  IMAD.IADD R6, R5, 0x1, R6 ;  /* 0x0000000105067824 */ /* 0x000fe200078e0206 */
[C---:B------:R-:W-:Y:S01]  /*19d40*/  LEA R5, P0, R4.reuse, UR8, 0x1 ;  /* 0x0000000804057c11 */ /* 0x040fe2000f8008ff */
[----:B------:R-:W1:Y:S03]  /*19d50*/  S2R R13, SR_TID.X ;  /* 0x00000000000d7919 */ /* 0x000e660000002100 */
[----:B------:R-:W-:Y:S01]  /*19d60*/  LEA.HI.X R4, R4, UR9, R6, 0x1, P0 ;  /* 0x0000000904047c11 */ /* 0x000fe200080f0c06 */
[----:B------:R-:W-:-:S02]  /*19d70*/  IMAD.MOV.U32 R6, RZ, RZ, R0 ;  /* 0x000000ffff067224 */ /* 0x000fc400078e0000 */
        /* <DEDUP_REMOVED lines=8> */
[----:B------:R-:W-:-:S04]  /*19e00*/  IMAD R6, R6, UR5, R7 ;  /* 0x0000000506067c24 */ /* 0x000fc8000f8e0207 */
[----:B------:R-:W-:Y:S01]  /*19e10*/  IMAD.IADD R3, R3, 0x1, R6 ;  /* 0x0000000103037824 */ /* 0x000fe200078e0206 */
[----:B------:R-:W-:Y:S01]  /*19e20*/  SHF.R.S32.HI R6, RZ, 0x1f, R0 ;  /* 0x0000001fff067819 */ /* 0x000fe20000011400 */
[----:B-1----:R-:W-:-:S04]  /*19e30*/  IMAD.SHL.U32 R11, R13, 0x8, RZ ;  /* 0x000000080d0b7824 */ /* 0x002fc800078e00ff */
[----:B------:R-:W-:Y:S02]  /*19e40*/  IMAD R6, R6, UR6, RZ ;  /* 0x0000000606067c24 */ /* 0x000fe4000f8e02ff */
[----:B------:R-:W-:Y:S01]  /*19e50*/  IMAD.WIDE.U32 R2, R0, UR6, R2 ;  /* 0x0000000600027c25 */ /* 0x000fe2000f8e0002 */
[----:B------:R-:W-:-:S03]  /*19e60*/  LOP3.LUT R11, R11, 0x18, RZ, 0xc0, !PT ;  /* 0x000000180b0b7812 */ /* 0x000fc600078ec0ff */
        /* <DEDUP_REMOVED lines=73> */
.L_x_2658:
        /* <DEDUP_REMOVED lines=13> */
.L_x_2531:
        /* <DEDUP_REMOVED lines=18> */
.L_x_2659:
[----:B------:R-:W-:Y:S05]  /*1a4f0*/  BSYNC B0 ;  /* 0x0000000000007941 */ /* 0x000fea0003800000 */
.L_x_2532:
[----:B------:R-:W2:Y:S01]  /*1a500*/  LDL R3, [R1+0x34] ;  /* 0x0000340001037983 */ /* 0x000ea20000100800 */
[----:B------:R-:W-:Y:S01]  /*1a510*/  BSSY B0, `(.L_x_2534) ;  /* 0x00000f6000007945 */ /* 0x000fe20003800000 */
[----:B--2---:R-:W-:-:S13]  /*1a520*/  ISETP.GE.AND P0, PT, R3, 0x2, PT ;  /* 0x000000020300780c */ /* 0x004fda0003f06270 */
[----:B------:R-:W-:Y:S05]  /*1a530*/  @!P0 BRA `(.L_x_2535) ;  /* 0x0000000c00cc8947 */ /* 0x000fea0003800000 */
[----:B------:R-:W2:Y:S01]  /*1a540*/  S2R R2, SR_TID.X ;  /* 0x0000000000027919 */ /* 0x000ea20000002100 */
[----:B-1----:R-:W-:Y:S01]  /*1a550*/  VIADD R0, R3, 0xfffffffe ;  /* 0xfffffffe03007836 */ /* 0x002fe20000000000 */
[----:B------:R-:W-:Y:S01]  /*1a560*/  ULDC UR4, c[0x0][0x2f4] ;  /* 0x0000bd0000047ab9 */ /* 0x000fe20000000800 */
[----:B------:R1:W5:Y:S04]  /*1a570*/  LDL.LU R17, [R1] ;  /* 0x0000000001117983 */ /* 0x0003680000300800 */
[----:B------:R1:W-:Y:S01]  /*1a580*/  STL [R1+0x8], R27 ;  /* 0x0000081b01007387 */ /* 0x0003e20000100800 */
[----:B------:R-:W-:Y:S02]  /*1a590*/  IMAD.MOV.U32 R10, RZ, RZ, R26 ;  /* 0x000000ffff0a7224 */ /* 0x000fe400078e001a */
[----:B--2---:R-:W-:-:S05]  /*1a5a0*/  IMAD.SHL.U32 R4, R2, 0x8, RZ ;  /* 0x0000000802047824 */ /* 0x004fca00078e00ff */
[----:B------:R-:W-:-:S04]  /*1a5b0*/  LOP3.LUT R4, R4, 0x18, RZ, 0xc0, !PT ;  /* 0x0000001804047812 */ /* 0x000fc800078ec0ff */
[C---:B------:R-:W-:Y:S02]  /*1a5c0*/  LOP3.LUT R3, R4.reuse, 0x20, RZ, 0xfc, !PT ;  /* 0x0000002004037812 */ /* 0x040fe400078efcff */
[C---:B------:R-:W-:Y:S02]  /*1a5d0*/  LOP3.LUT R2, R4.reuse, 0x40, RZ, 0xfc, !PT ;  /* 0x0000004004027812 */ /* 0x040fe400078efcff */
[----:B------:R-:W-:Y:S02]  /*1a5e0*/  ISETP.GE.AND P3, PT, R4, UR4, PT ;  /* 0x0000000404007c0c */ /* 0x000fe4000bf66270 */
[----:B------:R-:W-:Y:S02]  /*1a5f0*/  ISETP.GE.AND P2, PT, R3, UR4, PT ;  /* 0x0000000403007c0c */ /* 0x000fe4000bf46270 */
[----:B-1----:R-:W-:-:S13]  /*1a600*/  ISETP.GE.AND P1, PT, R2, UR4, PT ;  /* 0x0000000402007c0c */ /* 0x002fda000bf26270 */
.L_x_2548:
        /* <DEDUP_REMOVED lines=42> */
.L_x_2536:
[----:B------:R-:W-:Y:S01]  /*1a8b0*/  IMAD R5, R26, 0x8, R22 ;  /* 0x000000081a057824 */ /* 0x000fe200078e0216 */
[----:B------:R-:W-:Y:S01]  /*1a8c0*/  SHF.L.U32 R0, R2, 0x1f, RZ ;  /* 0x0000001f02007819 */ /* 0x000fe200000006ff */
[----:B------:R-:W-:Y:S03]  /*1a8d0*/  BSSY B1, `(.L_x_2537) ;  /* 0x0000003000017945 */ /* 0x000fe60003800000 */
[----:B------:R-:W0:Y:S02]  /*1a8e0*/  SYNCS.PHASECHK.TRANS64.TRYWAIT P0, [R5+URZ+0x2d840], R0 ;  /* 0x02d84000050075a7 */ /* 0x000e24000800017f */
[----:B0-----:R-:W-:Y:S05]  /*1a8f0*/  @!P0 BRA `(.L_x_2538) ;  /* 0x00000040009c8947 */ /* 0x001fea0003800000 */
.L_x_2660:
[----:B------:R-:W-:Y:S05]  /*1a900*/  BSYNC B1 ;  /* 0x0000000000017941 */ /* 0x000fea0003800000 */
.L_x_2537:
        /* <DEDUP_REMOVED lines=55> */
.L_x_2670:
        /* <DEDUP_REMOVED lines=11> */
.L_x_2540:
        /* <DEDUP_REMOVED lines=11> */
.L_x_2541:
[----:B------:R1:W-:Y:S01]  /*1ade0*/  SYNCS.ARRIVE.TRANS64.A1T0 RZ, [R5+URZ+0x2d830], RZ ;  /* 0x02d830ff05ff79a7 */ /* 0x0003e2000810003f */
[----:B------:R-:W-:Y:S05]  /*1adf0*/  @!P5 BRA `(.L_x_2542) ;  /* 0x000000000004d947 */ /* 0x000fea0003800000 */
[----:B------:R-:W-:Y:S01]  /*1ae00*/  BPT.TRAP 0x1 ;  /* 0x000000040000795c */ /* 0x000fe20000300000 */
.L_x_2542:
[----:B------:R-:W-:Y:S01]  /*1ae10*/  SHF.L.U32 R2, R17, 0x1f, RZ ;  /* 0x0000001f11027819 */ /* 0x000fe200000006ff */
[----:B-1----:R-:W-:Y:S01]  /*1ae20*/  IMAD R5, R10, 0x8, R22 ;  /* 0x000000080a057824 */ /* 0x002fe200078e0216 */
[----:B------:R-:W-:Y:S03]  /*1ae30*/  BSSY B1, `(.L_x_2543) ;  /* 0x0000003000017945 */ /* 0x000fe60003800000 */
[----:B------:R-:W1:Y:S02]  /*1ae40*/  SYNCS.PHASECHK.TRANS64.TRYWAIT P0, [R5+URZ+0x2d860], R2 ;  /* 0x02d86002050075a7 */ /* 0x000e64000800017f */
[----:B-1----:R-:W-:Y:S05]  /*1ae50*/  @!P0 BRA `(.L_x_2544) ;  /* 0x0000004000ac8947 */ /* 0x002fea0003800000 */
.L_x_2671:
[----:B------:R-:W-:Y:S05]  /*1ae60*/  BSYNC B1 ;  /* 0x0000000000017941 */ /* 0x000fea0003800000 */
.L_x_2543:
        /* <DEDUP_REMOVED lines=45> */
.L_x_2681:
        /* <DEDUP_REMOVED lines=32> */
.L_x_2546:
        /* <DEDUP_REMOVED lines=12> */
.L_x_2547:
[----:B------:R2:W5:Y:S01]  /*1b400*/  LDL R17, [R1] ;  /* 0x0000000001117983 */ /* 0x0005620000100800 */
[----:B------:R2:W-:Y:S01]  /*1b410*/  SYNCS.ARRIVE.TRANS64.A1T0 RZ, [R5+URZ+0x2d850], RZ ;  /* 0x02d850ff05ff79a7 */ /* 0x0005e2000810003f */
[C---:B------:R-:W-:Y:S02]  /*1b420*/  VIADD R0, R27.reuse, 0xffffffff ;  /* 0xffffffff1b007836 */ /* 0x040fe40000000000 */
[----:B------:R2:W-:Y:S01]  /*1b430*/  STL [R1+0x8], R27 ;  /* 0x0000081b01007387 */ /* 0x0005e20000100800 */
[----:B------:R-:W-:Y:S01]  /*1b440*/  ISETP.GT.AND P0, PT, R27, RZ, PT ;  /* 0x000000ff1b00720c */ /* 0x000fe20003f04270 */
[----:B------:R-:W-:-:S12]  /*1b450*/  IMAD.MOV.U32 R10, RZ, RZ, R26 ;  /* 0x000000ffff0a7224 */ /* 0x000fd800078e001a */
[----:B--2---:R-:W-:Y:S05]  /*1b460*/  @P0 BRA `(.L_x_2548) ;  /* 0xfffffff000680947 */ /* 0x004fea000383ffff */
.L_x_2535:
[----:B------:R-:W-:Y:S05]  /*1b470*/  BSYNC B0 ;  /* 0x0000000000007941 */ /* 0x000fea0003800000 */
.L_x_2534:
        /* <DEDUP_REMOVED lines=17> */
.L_x_2550:
[----:B------:R-:W-:Y:S05]  /*1b590*/  BSYNC B0 ;  /* 0x0000000000007941 */ /* 0x000fea0003800000 */
.L_x_2549:
[----:B-1----:R-:W-:-:S05]  /*1b5a0*/  IMAD.U32 R0, RZ, RZ, UR40 ;  /* 0x00000028ff007e24 */ /* 0x002fca000f8e00ff */
[----:B------:R-:W-:-:S13]  /*1b5b0*/  ISETP.NE.AND P0, PT, R0, 0x3, PT ;  /* 0x000000030000780c */ /* 0x000fda0003f05270 */
[----:B------:R-:W-:Y:S05]  /*1b5c0*/  @!P0 BRA `(.L_x_2551) ;  /* 0x0000000000048947 */ /* 0x000fea0003800000 */
[----:B------:R-:W-:Y:S01]  /*1b5d0*/  BPT.TRAP 0x1 ;  /* 0x000000040000795c */ /* 0x000fe20000300000 */
.L_x_2551:
        /* <DEDUP_REMOVED lines=8> */
.L_x_2682:
[----:B------:R-:W-:Y:S05]  /*1b660*/  BSYNC B0 ;  /* 0x0000000000007941 */ /* 0x000fea0003800000 */
.L_x_2552:
        /* <DEDUP_REMOVED lines=51> */
.L_x_2692:
        /* <DEDUP_REMOVED lines=13> */
.L_x_2555:
        /* <DEDUP_REMOVED lines=11> */
.L_x_2556:
        /* <DEDUP_REMOVED lines=8> */
.L_x_2515:
[----:B------:R-:W-:Y:S05]  /*1bba0*/  BSYNC B7 ;  /* 0x0000000000077941 */ /* 0x000fea0003800000 */
.L_x_2513:
        /* <DEDUP_REMOVED lines=8> */
[----:B-----5:R3:W4:Y:S01]  /*1bc30*/  LDS.128 R16, [R22+0x2d8d0] ;  /* 0x02d8d00016107984 */ /* 0x0207220000000c00 */
[----:B------:R-:W-:Y:S06]  /*1bc40*/  BAR.ARV 0x4, 0x200 ;  /* 0x0108000000007b1d */ /* 0x000fec0000002000 */
[----:B------:R-:W-:Y:S05]  /*1bc50*/  BRA `(.L_x_2558) ;  /* 0x0000000800cc7947 */ /* 0x000fea0003800000 */
.L_x_2557:
        /* <DEDUP_REMOVED lines=35> */
[----:B------:R0:W2:Y:S02]  /*1be90*/  SHFL.IDX PT, R14, R3, 0x1f, 0x1f ;  /* 0x03e01f00030e7f89 */ /* 0x0000a400000e0000 */
.L_x_2702:
[----:B------:R-:W-:Y:S02]  /*1bea0*/  ULDC UR4, c[0x0][0xc38] ;  /* 0x00030e0000047ab9 */ /* 0x000fe40000000800 */
[----:B------:R-:W-:-:S04]  /*1beb0*/  IMAD.U32 R4, RZ, RZ, UR4 ;  /* 0x00000004ff047e24 */ /* 0x000fc8000f8e00ff */
[----:B--2---:R-:W-:-:S04]  /*1bec0*/  IMAD R5, R14, R4, RZ ;  /* 0x000000040e057224 */ /* 0x004fc800078e02ff */
[----:B------:R-:W-:-:S05]  /*1bed0*/  IMAD.IADD R16, R16, 0x1, R5 ;  /* 0x0000000110107824 */ /* 0x000fca00078e0205 */
[----:B------:R-:W-:-:S13]  /*1bee0*/  ISETP.GT.AND P6, PT, R16, R0, PT ;  /* 0x000000001000720c */ /* 0x000fda0003fc4270 */
[----:B------:R-:W-:Y:S05]  /*1bef0*/  @P6 BRA `(.L_x_2560) ;  /* 0x00000000009c6947 */ /* 0x000fea0003800000 */
.L_x_2565:
        /* <DEDUP_REMOVED lines=11> */
[----:B0-----:R-:W0:Y:S02]  /*1bfb0*/  LDC.64 R2, c[0x0][0xc80] ;  /* 0x00032000ff027b82 */ /* 0x001e240000000a00 */
[----:B0-----:R-:W-:-:S06]  /*1bfc0*/  IMAD.WIDE R2, R5, 0x4, R2 ;  /* 0x0000000405027825 */ /* 0x001fcc00078e0202 */
[----:B------:R2:W5:Y:S02]  /*1bfd0*/  LDG.E R2, desc[UR38][R2.64] ;  /* 0x0000002602027981 */ /* 0x000564000c1e1900 */
.L_x_2563:
[----:B------:R-:W-:Y:S05]  /*1bfe0*/  BSYNC B0 ;  /* 0x0000000000007941 */ /* 0x000fea0003800000 */
.L_x_2562:
[----:B------:R-:W-:-:S03]  /*1bff0*/  UMOV UR4, 0xffffffff ;  /* 0xffffffff00047882 */ /* 0x000fc60000000000 */
[----:B------:R-:W-:Y:S05]  /*1c000*/  BRA.DIV UR4, `(.L_x_2564) ;  /* 0x0000004204607947 */ /* 0x000fea000b800000 */
[----:B-----5:R-:W3:Y:S02]  /*1c010*/  SHFL.UP PT, R14, R2, 0x1, RZ ;  /* 0x04200000020e7989 */ /* 0x020ee400000e00ff */
[----:B---3--:R-:W-:-:S05]  /*1c020*/  SEL R13, R14, RZ, P1 ;  /* 0x000000ff0e0d7207 */ /* 0x008fca0000800000 */
[----:B------:R-:W-:-:S05]  /*1c030*/  IMAD.IADD R13, R2, 0x1, R13 ;  /* 0x00000001020d7824 */ /* 0x000fca00078e020d */
[----:B------:R-:W3:Y:S02]  /*1c040*/  SHFL.UP PT, R14, R13, 0x2, RZ ;  /* 0x044000000d0e7989 */ /* 0x000ee400000e00ff */
[----:B---3--:R-:W-:-:S05]  /*1c050*/  SEL R14, R14, RZ, P2 ;  /* 0x000000ff0e0e7207 */ /* 0x008fca0001000000 */
[----:B0-2---:R-:W-:-:S05]  /*1c060*/  IMAD.IADD R3, R13, 0x1, R14 ;  /* 0x000000010d037824 */ /* 0x005fca00078e020e */
        /* <DEDUP_REMOVED lines=10> */
.L_x_2710:
[----:B------:R-:W-:Y:S02]  /*1c110*/  ULDC UR4, c[0x0][0xc38] ;  /* 0x00030e0000047ab9 */ /* 0x000fe40000000800 */
[----:B------:R-:W-:-:S04]  /*1c120*/  IMAD.U32 R4, RZ, RZ, UR4 ;  /* 0x00000004ff047e24 */ /* 0x000fc8000f8e00ff */
[----:B--2---:R-:W-:-:S04]  /*1c130*/  IMAD R5, R14, R4, RZ ;  /* 0x000000040e057224 */ /* 0x004fc800078e02ff */
[----:B------:R-:W-:-:S05]  /*1c140*/  IMAD.IADD R16, R5, 0x1, R16 ;  /* 0x0000000105107824 */ /* 0x000fca00078e0210 */
[----:B------:R-:W-:-:S13]  /*1c150*/  ISETP.GT.AND P6, PT, R16, R0, PT ;  /* 0x000000001000720c */ /* 0x000fda0003fc4270 */
[----:B------:R-:W-:Y:S05]  /*1c160*/  @!P6 BRA `(.L_x_2565) ;  /* 0xfffffffc0064e947 */ /* 0x000fea000383ffff */
.L_x_2560:
[----:B------:R-:W-:Y:S01]  /*1c170*/  IMAD.IADD R16, R16, 0x1, -R5 ;  /* 0x0000000110107824 */ /* 0x000fe200078e0a05 */
[----:B------:R-:W-:-:S03]  /*1c180*/  UMOV UR4, 0xffffffff ;  /* 0xffffffff00047882 */ /* 0x000fc60000000000 */
[----:B------:R-:W-:-:S05]  /*1c190*/  IMAD R5, R3, R4, R16 ;  /* 0x0000000403057224 */ /* 0x000fca00078e0210 */
[----:B------:R-:W-:Y:S01]  /*1c1a0*/  ISETP.GT.AND P6, PT, R5, R0, PT ;  /* 0x000000000500720c */ /* 0x000fe20003fc4270 */
[----:B------:R-:W-:-:S12]  /*1c1b0*/  BRA.DIV UR4, `(.L_x_2566) ;  /* 0x0000004204b07947 */ /* 0x000fd8000b800000 */
[----:B------:R-:W-:-:S04]  /*1c1c0*/  VOTE.ANY R5, PT, !P6 ;  /* 0x0000000000057806 */ /* 0x000fc800070e0100 */
[----:B------:R-:W2:Y:S02]  /*1c1d0*/  POPC R6, R5 ;  /* 0x0000000500067309 */ /* 0x000ea40000000000 */
[----:B--2--5:R2:W3:Y:S02]  /*1c1e0*/  SHFL.IDX PT, R17, R2, R6, 0x1f ;  /* 0x00001f0602117589 */ /* 0x0244e400000e0000 */
.L_x_2714:
[----:B------:R-:W-:Y:S01]  /*1c1f0*/  ISETP.NE.AND P0, PT, R5, RZ, PT ;  /* 0x000000ff0500720c */ /* 0x000fe20003f05270 */
[----:B------:R-:W-:-:S12]  /*1c200*/  IMAD.MOV.U32 R5, RZ, RZ, RZ ;  /* 0x000000ffff057224 */ /* 0x000fd800078e00ff */
[----:B------:R-:W-:Y:S05]  /*1c210*/  @!P0 BRA `(.L_x_2567) ;  /* 0x0000000000108947 */ /* 0x000fea0003800000 */
[----:B------:R-:W-:Y:S01]  /*1c220*/  UMOV UR4, 0xffffffff ;  /* 0xffffffff00047882 */ /* 0x000fe20000000000 */
[----:B------:R-:W-:Y:S02]  /*1c230*/  VIADD R12, R6, 0xffffffff ;  /* 0xffffffff060c7836 */ /* 0x000fe40000000000 */
[----:B------:R-:W-:Y:S05]  /*1c240*/  BRA.DIV UR4, `(.L_x_2568) ;  /* 0x0000004204d47947 */ /* 0x000fea000b800000 */
[----:B------:R4:W0:Y:S02]  /*1c250*/  SHFL.IDX PT, R5, R3, R12, 0x1f ;  /* 0x00001f0c03057589 */ /* 0x00082400000e0000 */
.L_x_2567:
[----:B0-2-4-:R-:W0:Y:S01]  /*1c260*/  LDC.64 R2, c[0x0][0xc90] ;  /* 0x00032400ff027b82 */ /* 0x015e220000000a00 */
[----:B------:R-:W-:-:S04]  /*1c270*/  IMAD.IADD R19, R6, 0x1, R19 ;  /* 0x0000000106137824 */ /* 0x000fc800078e0213 */
[----:B0-----:R-:W-:-:S05]  /*1c280*/  IMAD.WIDE R2, R19, 0x4, R2 ;  /* 0x0000000413027825 */ /* 0x001fca00078e0202 */
[----:B------:R0:W3:Y:S01]  /*1c290*/  LDG.E R7, desc[UR38][R2.64] ;  /* 0x0000002602077981 */ /* 0x0000e2000c1e1900 */
[----:B------:R-:W-:Y:S02]  /*1c2a0*/  IMAD R16, R5, R4, R16 ;  /* 0x0000000405107224 */ /* 0x000fe400078e0210 */
[----:B0-----:R-:W-:Y:S02]  /*1c2b0*/  IMAD.MOV.U32 R2, RZ, RZ, RZ ;  /* 0x000000ffff027224 */ /* 0x001fe400078e00ff */
[----:B---3--:R-:W-:-:S05]  /*1c2c0*/  IMAD R6, R17, R7, RZ ;  /* 0x0000000711067224 */ /* 0x008fca00078e02ff */
[----:B------:R-:W-:-:S04]  /*1c2d0*/  IABS R8, R6 ;  /* 0x0000000600087213 */ /* 0x000fc80000000000 */
[----:B-1----:R-:W0:Y:S08]  /*1c2e0*/  I2F.RP R9, R8 ;  /* 0x0000000800097306 */ /* 0x002e300000209400 */
        /* <DEDUP_REMOVED lines=57> */
.L_x_2561:
[----:B------:R-:W-:Y:S01]  /*1c680*/  UMOV UR4, URZ ;  /* 0x0000003f00047c82 */ /* 0x000fe20008000000 */
[----:B------:R-:W-:Y:S01]  /*1c690*/  UMOV UR5, URZ ;  /* 0x0000003f00057c82 */ /* 0x000fe20008000000 */
[----:B------:R-:W-:Y:S01]  /*1c6a0*/  ULDC UR6, c[0x0][0xc3c] ;  /* 0x00030f0000067ab9 */ /* 0x000fe20000000800 */
[----:B------:R-:W-:Y:S02]  /*1c6b0*/  IMAD.MOV.U32 R16, RZ, RZ, R0 ;  /* 0x000000ffff107224 */ /* 0x000fe400078e0000 */
[----:B-----5:R-:W-:Y:S02]  /*1c6c0*/  IMAD.U32 R17, RZ, RZ, UR4 ;  /* 0x00000004ff117e24 */ /* 0x020fe4000f8e00ff */
[----:B------:R-:W-:Y:S02]  /*1c6d0*/  IMAD.U32 R18, RZ, RZ, UR5 ;  /* 0x00000005ff127e24 */ /* 0x000fe4000f8e00ff */
[----:B------:R-:W-:-:S07]  /*1c6e0*/  IMAD.U32 R19, RZ, RZ, UR6 ;  /* 0x00000006ff137e24 */ /* 0x000fce000f8e00ff */
.L_x_2569:
[----:B------:R-:W2:Y:S01]  /*1c6f0*/  S2R R0, SR_TID.X ;  /* 0x0000000000007919 */ /* 0x000ea20000002100 */
[----:B------:R-:W-:Y:S05]  /*1c700*/  WARPSYNC.ALL ;  /* 0x0000000000007948 */ /* 0x000fea0003800000 */
[----:B------:R-:W-:Y:S01]  /*1c710*/  BAR.SYNC.DEFER_BLOCKING 0x4, 0x200 ;  /* 0x0108000000007b1d */ /* 0x000fe20000010000 */
[----:B--2---:R-:W-:-:S04]  /*1c720*/  LOP3.LUT R0, R0, 0x1f, RZ, 0xc0, !PT ;  /* 0x0000001f00007812 */ /* 0x004fc800078ec0ff */
[----:B------:R-:W-:-:S13]  /*1c730*/  ISETP.NE.AND P0, PT, R0, RZ, PT ;  /* 0x000000ff0000720c */ /* 0x000fda0003f05270 */
[----:B0-----:R-:W0:Y:S01]  /*1c740*/  @!P0 S2R R3, SR_CgaCtaId ;  /* 0x0000000000038919 */ /* 0x001e220000008800 */
[----:B------:R-:W-:-:S04]  /*1c750*/  @!P0 MOV R0, 0x400 ;  /* 0x0000040000008802 */ /* 0x000fc80000000f00 */
[----:B0-----:R-:W-:-:S05]  /*1c760*/  @!P0 LEA R22, R3, R0, 0x18 ;  /* 0x0000000003168211 */ /* 0x001fca00078ec0ff */
[----:B------:R0:W-:Y:S01]  /*1c770*/  @!P0 STS.128 [R22+0x2d8d0], R16 ;  /* 0x02d8d01016008388 */ /* 0x0001e20000000c00 */
[----:B------:R-:W-:Y:S06]  /*1c780*/  BAR.ARV 0x5, 0x200 ;  /* 0x0148000000007b1d */ /* 0x000fec0000002000 */
.L_x_2558:
[----:B------:R-:W-:Y:S02]  /*1c790*/  ULDC UR4, c[0x0][0xc3c] ;  /* 0x00030f0000047ab9 */ /* 0x000fe40000000800 */
[----:B----4-:R-:W-:-:S13]  /*1c7a0*/  ISETP.GE.AND P0, PT, R19, UR4, PT ;  /* 0x0000000413007c0c */ /* 0x010fda000bf06270 */
[----:B------:R-:W-:Y:S05]  /*1c7b0*/  @!P0 BRA `(.L_x_2570) ;  /* 0xffffffa000988947 */ /* 0x000fea000383ffff */
[----:B------:R-:W-:Y:S05]  /*1c7c0*/  BSYNC B8 ;  /* 0x0000000000087941 */ /* 0x000fea0003800000 */
.L_x_2469:
[----:B------:R-:W4:Y:S01]  /*1c7d0*/  LDL.LU R0, [R1+0x48] ;  /* 0x0000480001007983 */ /* 0x000f220000300800 */
[----:B------:R-:W-:Y:S01]  /*1c7e0*/  BSSY B0, `(.L_x_2571) ;  /* 0x000000b000007945 */ /* 0x000fe20003800000 */
[----:B0-----:R-:W0:Y:S01]  /*1c7f0*/  S2R R5, SR_CgaCtaId ;  /* 0x0000000000057919 */ /* 0x001e220000008800 */
[----:B----4-:R-:W-:-:S05]  /*1c800*/  VIADD R0, R0, 0x1 ;  /* 0x0000000100007836 */ /* 0x010fca0000000000 */
        /* <DEDUP_REMOVED lines=8> */
.L_x_2717:
[----:B------:R-:W-:Y:S05]  /*1c890*/  BSYNC B0 ;  /* 0x0000000000007941 */ /* 0x000fea0003800000 */
.L_x_2571:
[----:B------:R-:W-:-:S03]  /*1c8a0*/  UMOV UR4, 0xffffffff ;  /* 0xffffffff00047882 */ /* 0x000fc60000000000 */
[----:B------:R-:W-:Y:S05]  /*1c8b0*/  BRA.DIV UR4, `(.L_x_2573) ;  /* 0x0000003e04747947 */ /* 0x000fea000b800000 */
[----:B0-----:R-:W0:Y:S02]  /*1c8c0*/  S2R R0, SR_TID.X ;  /* 0x0000000000007919 */ /* 0x001e240000002100 */
[----:B0-----:R-:W-:-:S04]  /*1c8d0*/  SHF.R.U32.HI R0, RZ, 0x5, R0 ;  /* 0x00000005ff007819 */ /* 0x001fc80000011600 */
[----:B------:R-:W-:-:S05]  /*1c8e0*/  LOP3.LUT R0, R0, 0x3, RZ, 0xc0, !PT ;  /* 0x0000000300007812 */ /* 0x000fca00078ec0ff */
[----:B------:R0:W4:Y:S02]  /*1c8f0*/  SHFL.IDX PT, R14, R0, RZ, 0x1f ;  /* 0x00001fff000e7589 */ /* 0x00012400000e0000 */
.L_x_2720:
[----:B----4-:R-:W-:-:S13]  /*1c900*/  ISETP.NE.AND P0, PT, R14, RZ, PT ;  /* 0x000000ff0e00720c */ /* 0x010fda0003f05270 */
[----:B------:R-:W-:Y:S05]  /*1c910*/  @P0 BRA `(.L_x_2304) ;  /* 0x0000000000900947 */ /* 0x000fea0003800000 */
[----:B------:R-:W-:-:S03]  /*1c920*/  UMOV UR4, 0xffffffff ;  /* 0xffffffff00047882 */ /* 0x000fc60000000000 */
[----:B------:R-:W-:Y:S05]  /*1c930*/  BRA.DIV UR4, `(.L_x_2574) ;  /* 0x0000003e04887947 */ /* 0x000fea000b800000 */
[----:B------:R-:W-:-:S13]  /*1c940*/  ELECT P6, URZ, PT ;  /* 0x00000000003f782f */ /* 0x000fda00038c0000 */
.L_x_2723:
[----:B------:R-:W-:Y:S05]  /*1c950*/  @!P6 BRA `(.L_x_2304) ;  /* 0x000000000080e947 */ /* 0x000fea0003800000 */
[----:B------:R-:W-:-:S06]  /*1c960*/  ULOP3.LUT UR4, UR36, 0x2, URZ, 0xfc, !UPT ;  /* 0x0000000224047892 */ /* 0x000fcc000f8efc3f */
[----:B0-----:R-:W-:-:S05]  /*1c970*/  IMAD.U32 R0, RZ, RZ, UR4 ;  /* 0x00000004ff007e24 */ /* 0x001fca000f8e00ff */
[----:B------:R-:W-:-:S13]  /*1c980*/  ISETP.NE.AND P0, PT, R0, 0x3, PT ;  /* 0x000000030000780c */ /* 0x000fda0003f05270 */
[----:B------:R-:W-:Y:S05]  /*1c990*/  @!P0 BRA `(.L_x_2575) ;  /* 0x0000000000048947 */ /* 0x000fea0003800000 */
[----:B------:R-:W-:Y:S01]  /*1c9a0*/  BPT.TRAP 0x1 ;  /* 0x000000040000795c */ /* 0x000fe20000300000 */
.L_x_2575:
[----:B------:R-:W4:Y:S01]  /*1c9b0*/  LDL R0, [R1] ;  /* 0x0000000001007983 */ /* 0x000f220000100800 */
[C---:B------:R-:W-:Y:S02]  /*1c9c0*/  IMAD R3, R26.reuse, 0x8, R5 ;  /* 0x000000081a037824 */ /* 0x040fe400078e0205 */
[----:B------:R-:W-:-:S05]  /*1c9d0*/  VIADD R26, R26, 0x1 ;  /* 0x000000011a1a7836 */ /* 0x000fca0000000000 */
[----:B------:R-:W-:Y:S02]  /*1c9e0*/  ISETP.NE.AND P2, PT, R26, 0x2, PT ;  /* 0x000000021a00780c */ /* 0x000fe40003f45270 */
[----:B----4-:R-:W-:Y:S02]  /*1c9f0*/  SHF.L.U32 R2, R0, 0x1f, RZ ;  /* 0x0000001f00027819 */ /* 0x010fe400000006ff */
[----:B------:R-:W-:Y:S02]  /*1ca00*/  SEL R0, RZ, 0x1, P2 ;  /* 0x00000001ff007807 */ /* 0x000fe40001000000 */
[----:B------:R-:W0:Y:S02]  /*1ca10*/  SYNCS.PHASECHK.TRANS64.TRYWAIT P1, [R3+URZ+0x2d840], R2 ;  /* 0x02d84002030075a7 */ /* 0x000e24000802017f */
[----:B0-----:R-:W-:Y:S05]  /*1ca20*/  @!P1 BRA `(.L_x_2576) ;  /* 0x0000003c006c9947 */ /* 0x001fea0003800000 */
.L_x_2724:
[----:B------:R-:W4:Y:S01]  /*1ca30*/  LDL.LU R4, [R1] ;  /* 0x0000000001047983 */ /* 0x000f220000300800 */
[----:B------:R-:W-:Y:S02]  /*1ca40*/  SEL R26, R26, RZ, P2 ;  /* 0x000000ff1a1a7207 */ /* 0x000fe40001000000 */
[----:B----4-:R-:W-:Y:S01]  /*1ca50*/  LOP3.LUT R0, R4, R0, RZ, 0x3c, !PT ;  /* 0x0000000004007212 */ /* 0x010fe200078e3cff */
[----:B------:R-:W-:Y:S06]  /*1ca60*/  @!P0 BRA `(.L_x_2577) ;  /* 0x0000000000048947 */ /* 0x000fec0003800000 */
[----:B------:R-:W-:Y:S01]  /*1ca70*/  BPT.TRAP 0x1 ;  /* 0x000000040000795c */ /* 0x000fe20000300000 */
.L_x_2577:
[----:B------:R-:W-:Y:S01]  /*1ca80*/  IMAD R5, R26, 0x8, R5 ;  /* 0x000000081a057824 */ /* 0x000fe200078e0205 */
[----:B------:R-:W-:-:S04]  /*1ca90*/  SHF.L.U32 R0, R0, 0x1f, RZ ;  /* 0x0000001f00007819 */ /* 0x000fc800000006ff */
[----:B------:R-:W4:Y:S02]  /*1caa0*/  SYNCS.PHASECHK.TRANS64.TRYWAIT P1, [R5+URZ+0x2d840], R0 ;  /* 0x02d84000050075a7 */ /* 0x000f24000802017f */
[----:B----4-:R-:W-:Y:S05]  /*1cab0*/  @!P1 BRA `(.L_x_2578) ;  /* 0x0000003c005c9947 */ /* 0x010fea0003800000 */
.L_x_2725:
[----:B------:R-:W-:Y:S05]  /*1cac0*/  @!P0 BRA `(.L_x_2579) ;  /* 0x0000000000048947 */ /* 0x000fea0003800000 */
[----:B------:R-:W-:Y:S01]  /*1cad0*/  BPT.TRAP 0x1 ;  /* 0x000000040000795c */ /* 0x000fe20000300000 */
.L_x_2579:
[----:B------:R-:W5:Y:S02]  /*1cae0*/  SYNCS.PHASECHK.TRANS64.TRYWAIT P1, [R3+URZ+0x2d860], R2 ;  /* 0x02d86002030075a7 */ /* 0x000f64000802017f */
[----:B-----5:R-:W-:Y:S05]  /*1caf0*/  @!P1 BRA `(.L_x_2580) ;  /* 0x0000003c00609947 */ /* 0x020fea0003800000 */
.L_x_2726:
[----:B------:R-:W-:Y:S05]  /*1cb00*/  @!P0 BRA `(.L_x_2581) ;  /* 0x0000000000048947 */ /* 0x000fea0003800000 */
[----:B------:R-:W-:Y:S01]  /*1cb10*/  BPT.TRAP 0x1 ;  /* 0x000000040000795c */ /* 0x000fe20000300000 */
.L_x_2581:
[----:B------:R0:W0:Y:S02]  /*1cb20*/  SYNCS.PHASECHK.TRANS64.TRYWAIT P0, [R5+URZ+0x2d860], R0 ;  /* 0x02d86000050075a7 */ /* 0x000024000800017f */
[----:B0-----:R-:W-:Y:S05]  /*1cb30*/  @!P0 NANOSLEEP.SYNCS 0x989680 ;  /* 0x009896800000895d */ /* 0x001fea0003900000 */
[----:B------:R-:W0:Y:S02]  /*1cb40*/  @!P0 SYNCS.PHASECHK.TRANS64 P0, [R5+URZ+0x2d860], R0 ;  /* 0x02d86000050085a7 */ /* 0x000e24000800007f */
[----:B0-----:R-:W-:Y:S05]  /*1cb50*/  @!P0 BRA `(.L_x_2581) ;  /* 0xfffffffc00f08947 */ /* 0x001fea000383ffff */
.L_x_2304:
[----:B------:R-:W-:Y:S05]  /*1cb60*/  BSYNC B9 ;  /* 0x0000000000097941 */ /* 0x000fea0003800000 */
.L_x_2301:
[----:B------:R-:W-:Y:S05]  /*1cb70*/  EXIT ;  /* 0x000000000000794d */ /* 0x000fea0003800000 */
.L_x_2320:
[----:B0-----:R0:W1:Y:S02]  /*1cb80*/  SYNCS.PHASECHK.TRANS64.TRYWAIT P4, [R35+URZ+0x2d890], R85 ;  /* 0x02d89055230075a7 */ /* 0x001064000808017f */
[----:B-1----:R-:W-:Y:S05]  /*1cb90*/  @!P4 NANOSLEEP.SYNCS 0x989680 ;  /* 0x009896800000c95d */ /* 0x002fea0003900000 */
[----:B------:R-:W1:Y:S02]  /*1cba0*/  @!P4 SYNCS.PHASECHK.TRANS64 P4, [R35+URZ+0x2d890], R85 ;  /* 0x02d890552300c5a7 */ /* 0x000e64000808007f */
[----:B-1----:R-:W-:Y:S05]  /*1cbb0*/  @!P4 BRA `(.L_x_2320) ;  /* 0xfffffffc00f0c947 */ /* 0x002fea000383ffff */
[----:B------:R-:W-:Y:S05]  /*1cbc0*/  BRA `(.L_x_2582) ;  /* 0xfffffe6400b47947 */ /* 0x000fea000383ffff */
.L_x_2321:
        /* <DEDUP_REMOVED lines=8> */
.L_x_2584:
[----:B------:R-:W-:Y:S05]  /*1cc50*/  BSYNC B1 ;  /* 0x0000000000017941 */ /* 0x000fea0003800000 */
.L_x_2583:
        /* <DEDUP_REMOVED lines=8> */
.L_x_2585:
[----:B------:R-:W-:Y:S01]  /*1cce0*/  IMAD.MOV.U32 R60, RZ, RZ, R14 ;  /* 0x000000ffff3c7224 */ /* 0x000fe200078e000e */
[----:B------:R-:W-:Y:S06]  /*1ccf0*/  BRA `(.L_x_2586) ;  /* 0xfffffe64007c7947 */ /* 0x000fec000383ffff */
.L_x_2349:
[----:B0-----:R0:W1:Y:S02]  /*1cd00*/  SYNCS.PHASECHK.TRANS64.TRYWAIT P4, [R35+URZ+0x2d890], R85 ;  /* 0x02d89055230075a7 */ /* 0x001064000808017f */
[----:B-1----:R-:W-:Y:S05]  /*1cd10*/  @!P4 NANOSLEEP.SYNCS 0x989680 ;  /* 0x009896800000c95d */ /* 0x002fea0003900000 */
[----:B------:R-:W1:Y:S02]  /*1cd20*/  @!P4 SYNCS.PHASECHK.TRANS64 P4, [R35+URZ+0x2d890], R85 ;  /* 0x02d890552300c5a7 */ /* 0x000e64000808007f */
[----:B-1----:R-:W-:Y:S05]  /*1cd30*/  @!P4 BRA `(.L_x_2349) ;  /* 0xfffffffc00f0c947 */ /* 0x002fea000383ffff */
[----:B------:R-:W-:Y:S05]  /*1cd40*/  BRA `(.L_x_2587) ;  /* 0xfffffe8000787947 */ /* 0x000fea000383ffff */
.L_x_2350:
        /* <DEDUP_REMOVED lines=8> */
.L_x_2589:
[----:B------:R-:W-:Y:S05]  /*1cdd0*/  BSYNC B1 ;  /* 0x0000000000017941 */ /* 0x000fea0003800000 */
.L_x_2588:
        /* <DEDUP_REMOVED lines=8> */
.L_x_2590:
[----:B------:R-:W-:Y:S01]  /*1ce60*/  IMAD.MOV.U32 R88, RZ, RZ, R14 ;  /* 0x000000ffff587224 */ /* 0x000fe200078e000e */
[----:B------:R-:W-:Y:S06]  /*1ce70*/  BRA `(.L_x_2591) ;  /* 0xfffffe8000407947 */ /* 0x000fec000383ffff */
.L_x_2363:
[----:B0-----:R0:W1:Y:S02]  /*1ce80*/  SYNCS.PHASECHK.TRANS64.TRYWAIT P3, [R35+URZ+0x2d890], R85 ;  /* 0x02d89055230075a7 */ /* 0x001064000806017f */
[----:B-1----:R-:W-:Y:S05]  /*1ce90*/  @!P3 NANOSLEEP.SYNCS 0x989680 ;  /* 0x009896800000b95d */ /* 0x002fea0003900000 */
[----:B------:R-:W1:Y:S02]  /*1cea0*/  @!P3 SYNCS.PHASECHK.TRANS64 P3, [R35+URZ+0x2d890], R85 ;  /* 0x02d890552300b5a7 */ /* 0x000e64000806007f */
[----:B-1----:R-:W-:Y:S05]  /*1ceb0*/  @!P3 BRA `(.L_x_2363) ;  /* 0xfffffffc00f0b947 */ /* 0x002fea000383ffff */
[----:B------:R-:W-:Y:S05]  /*1cec0*/  BRA `(.L_x_2592) ;  /* 0xfffffe9800647947 */ /* 0x000fea000383ffff */
.L_x_2364:
[----:B------:R-:W-:Y:S01]  /*1ced0*/  BSSY B1, `(.L_x_2593) ;  /* 0x0000007000017945 */ /* 0x000fe20003800000 */
[----:B------:R-:W-:Y:S02]  /*1cee0*/  IMAD.MOV.U32 R12, RZ, RZ, RZ ;  /* 0x000000ffff0c7224 */ /* 0x000fe400078e00ff */
[----:B------:R-:W-:Y:S02]  /*1cef0*/  IMAD.MOV.U32 R11, RZ, RZ, 0x1e1f ;  /* 0x00001e1fff0b7424 */ /* 0x000fe400078e00ff */
[----:B------:R-:W-:-:S07]  /*1cf00*/  IMAD.MOV.U32 R15, RZ, RZ, -0x1 ;  /* 0xffffffffff0f7424 */ /* 0x000fce00078e00ff */
[----:B0-----:R-:W-:Y:S05]  /*1cf10*/  WARPSYNC.COLLECTIVE R15, `(.L_x_2594) ;  /* 0x000000000f087348 */ /* 0x001fea0003c00000 */
[----:B------:R1:W2:Y:S02]  /*1cf20*/  SHFL.IDX P6, R14, R13, R12, R11 ;  /* 0x0000000c0d0e7389 */ /* 0x0002a400000c000b */
[----:B012---:R-:W-:Y:S01]  /*1cf30*/  ENDCOLLECTIVE ;  /* 0x000000000000791b */ /* 0x007fe20003800000 */
.L_x_2594:
[----:B------:R-:W-:Y:S05]  /*1cf40*/  BSYNC B1 ;  /* 0x0000000000017941 */ /* 0x000fea0003800000 */
.L_x_2593:
        /* <DEDUP_REMOVED lines=8> */
.L_x_2595:
[----:B------:R-:W-:Y:S01]  /*1cfd0*/  IMAD.MOV.U32 R42, RZ, RZ, R14 ;  /* 0x000000ffff2a7224 */ /* 0x000fe200078e000e */
[----:B------:R-:W-:Y:S06]  /*1cfe0*/  BRA `(.L_x_2596) ;  /* 0xfffffe9800887947 */ /* 0x000fec000383ffff */
.L_x_2368:
[----:B------:R0:W0:Y:S02]  /*1cff0*/  SYNCS.PHASECHK.TRANS64.TRYWAIT P2, [R35+URZ+0x2d8b0], R85 ;  /* 0x02d8b055230075a7 */ /* 0x000024000804017f */
[----:B0-----:R-:W-:Y:S05]  /*1d000*/  @!P2 NANOSLEEP.SYNCS 0x989680 ;  /* 0x009896800000a95d */ /* 0x001fea0003900000 */
[----:B------:R-:W0:Y:S02]  /*1d010*/  @!P2 SYNCS.PHASECHK.TRANS64 P2, [R35+URZ+0x2d8b0], R85 ;  /* 0x02d8b0552300a5a7 */ /* 0x000e24000804007f */
[----:B0-----:R-:W-:Y:S05]  /*1d020*/  @!P2 BRA `(.L_x_2368) ;  /* 0xfffffffc00f0a947 */ /* 0x001fea000383ffff */
[----:B------:R-:W-:Y:S05]  /*1d030*/  BRA `(.L_x_2597) ;  /* 0xfffffe9c006c7947 */ /* 0x000fea000383ffff */
.L_x_2374:
        /* <DEDUP_REMOVED lines=10> */
[----:B--2--5:R-:W-:Y:S05]  /*1d0e0*/  WARPSYNC.COLLECTIVE R15, `(.L_x_2599) ;  /* 0x000000000f087348 */ /* 0x024fea0003c00000 */
[----:B------:R0:W1:Y:S02]  /*1d0f0*/  SHFL.IDX P6, R14, R13, R12, R11 ;  /* 0x0000000c0d0e7389 */ /* 0x00006400000c000b */
[----:B012--5:R-:W-:Y:S01]  /*1d100*/  ENDCOLLECTIVE ;  /* 0x000000000000791b */ /* 0x027fe20003800000 */
.L_x_2599:
[----:B------:R-:W-:Y:S05]  /*1d110*/  BSYNC B0 ;  /* 0x0000000000007941 */ /* 0x000fea0003800000 */
.L_x_2598:
[----:B------:R0:W-:Y:S01]  /*1d120*/  STL [R1+0x24], R14 ;  /* 0x0000240e01007387 */ /* 0x0001e20000100800 */
[----:B------:R-:W-:Y:S05]  /*1d130*/  BRA `(.L_x_2600) ;  /* 0xfffffea400647947 */ /* 0x000fea000383ffff */
.L_x_2385:
[----:B------:R-:W-:Y:S01]  /*1d140*/  BSSY B1, `(.L_x_2601) ;  /* 0x0000007000017945 */ /* 0x000fe20003800000 */
[----:B------:R-:W-:Y:S02]  /*1d150*/  IMAD.MOV.U32 R12, RZ, RZ, RZ ;  /* 0x000000ffff0c7224 */ /* 0x000fe400078e00ff */
[----:B------:R-:W-:Y:S02]  /*1d160*/  IMAD.MOV.U32 R11, RZ, RZ, 0x1e1f ;  /* 0x00001e1fff0b7424 */ /* 0x000fe400078e00ff */
[----:B------:R-:W-:-:S07]  /*1d170*/  IMAD.MOV.U32 R15, RZ, RZ, -0x1 ;  /* 0xffffffffff0f7424 */ /* 0x000fce00078e00ff */
[----:B0-2---:R-:W-:Y:S05]  /*1d180*/  WARPSYNC.COLLECTIVE R15, `(.L_x_2602) ;  /* 0x000000000f087348 */ /* 0x005fea0003c00000 */
[----:B0-----:R0:W1:Y:S02]  /*1d190*/  SHFL.IDX P6, R14, R13, R12, R11 ;  /* 0x0000000c0d0e7389 */ /* 0x00106400000c000b */
[----:B012---:R-:W-:Y:S01]  /*1d1a0*/  ENDCOLLECTIVE ;  /* 0x000000000000791b */ /* 0x007fe20003800000 */
.L_x_2602:
[----:B------:R-:W-:Y:S05]  /*1d1b0*/  BSYNC B1 ;  /* 0x0000000000017941 */ /* 0x000fea0003800000 */
.L_x_2601:
        /* <DEDUP_REMOVED lines=8> */
.L_x_2603:
[----:B------:R-:W-:Y:S02]  /*1d240*/  IMAD.MOV.U32 R13, RZ, RZ, R5 ;  /* 0x000000ffff0d7224 */ /* 0x000fe400078e0005 */
[----:B------:R-:W-:-:S07]  /*1d250*/  IMAD.MOV.U32 R0, RZ, RZ, R14 ;  /* 0x000000ffff007224 */ /* 0x000fce00078e000e */
[----:B------:R-:W-:Y:S05]  /*1d260*/  WARPSYNC.COLLECTIVE R15, `(.L_x_2604) ;  /* 0x000000000f087348 */ /* 0x000fea0003c00000 */
[----:B------:R0:W1:Y:S02]  /*1d270*/  SHFL.IDX P6, R14, R13, R12, R11 ;  /* 0x0000000c0d0e7389 */ /* 0x00006400000c000b */
[----:B01----:R-:W-:Y:S01]  /*1d280*/  ENDCOLLECTIVE ;  /* 0x000000000000791b */ /* 0x003fe20003800000 */
.L_x_2604:
[----:B------:R-:W-:Y:S02]  /*1d290*/  IMAD.MOV.U32 R13, RZ, RZ, R4 ;  /* 0x000000ffff0d7224 */ /* 0x000fe400078e0004 */
[----:B------:R-:W-:-:S07]  /*1d2a0*/  IMAD.MOV.U32 R5, RZ, RZ, R14 ;  /* 0x000000ffff057224 */ /* 0x000fce00078e000e */
[----:B------:R-:W-:Y:S05]  /*1d2b0*/  WARPSYNC.COLLECTIVE R15, `(.L_x_2605) ;  /* 0x000000000f087348 */ /* 0x000fea0003c00000 */
[----:B------:R0:W1:Y:S02]  /*1d2c0*/  SHFL.IDX P6, R14, R13, R12, R11 ;  /* 0x0000000c0d0e7389 */ /* 0x00006400000c000b */
[----:B01----:R-:W-:Y:S01]  /*1d2d0*/  ENDCOLLECTIVE ;  /* 0x000000000000791b */ /* 0x003fe20003800000 */
.L_x_2605:
[----:B------:R-:W-:Y:S01]  /*1d2e0*/  IMAD.MOV.U32 R4, RZ, RZ, R14 ;  /* 0x000000ffff047224 */ /* 0x000fe200078e000e */
[----:B------:R-:W-:Y:S06]  /*1d2f0*/  BRA `(.L_x_2606) ;  /* 0xfffffea800dc7947 */ /* 0x000fec000383ffff */
.L_x_2389:
[----:B0-----:R0:W1:Y:S02]  /*1d300*/  SYNCS.PHASECHK.TRANS64.TRYWAIT P0, [R2+URZ+0x2d800], R3 ;  /* 0x02d80003020075a7 */ /* 0x001064000800017f */
[----:B-1----:R-:W-:Y:S05]  /*1d310*/  @!P0 NANOSLEEP.SYNCS 0x989680 ;  /* 0x009896800000895d */ /* 0x002fea0003900000 */
[----:B------:R-:W1:Y:S02]  /*1d320*/  @!P0 SYNCS.PHASECHK.TRANS64 P0, [R2+URZ+0x2d800], R3 ;  /* 0x02d80003020085a7 */ /* 0x000e64000800007f */
[----:B-1----:R-:W-:Y:S05]  /*1d330*/  @!P0 BRA `(.L_x_2389) ;  /* 0xfffffffc00f08947 */ /* 0x002fea000383ffff */
[----:B------:R-:W-:Y:S05]  /*1d340*/  BRA `(.L_x_2607) ;  /* 0xfffffeb400247947 */ /* 0x000fea000383ffff */
.L_x_2401:
[----:B------:R-:W-:Y:S01]  /*1d350*/  BSSY B1, `(.L_x_2608) ;  /* 0x0000007000017945 */ /* 0x000fe20003800000 */
[----:B------:R-:W-:Y:S02]  /*1d360*/  IMAD.MOV.U32 R12, RZ, RZ, RZ ;  /* 0x000000ffff0c7224 */ /* 0x000fe400078e00ff */
[----:B------:R-:W-:Y:S02]  /*1d370*/  IMAD.MOV.U32 R11, RZ, RZ, 0x1e1f ;  /* 0x00001e1fff0b7424 */ /* 0x000fe400078e00ff */
[----:B------:R-:W-:-:S07]  /*1d380*/  IMAD.MOV.U32 R15, RZ, RZ, -0x1 ;  /* 0xffffffffff0f7424 */ /* 0x000fce00078e00ff */
[----:B0-2---:R-:W-:Y:S05]  /*1d390*/  WARPSYNC.COLLECTIVE R15, `(.L_x_2609) ;  /* 0x000000000f087348 */ /* 0x005fea0003c00000 */
[----:B0-----:R0:W1:Y:S02]  /*1d3a0*/  SHFL.IDX P6, R14, R13, R12, R11 ;  /* 0x0000000c0d0e7389 */ /* 0x00106400000c000b */
[----:B012---:R-:W-:Y:S01]  /*1d3b0*/  ENDCOLLECTIVE ;  /* 0x000000000000791b */ /* 0x007fe20003800000 */
.L_x_2609:
[----:B------:R-:W-:Y:S05]  /*1d3c0*/  BSYNC B1 ;  /* 0x0000000000017941 */ /* 0x000fea0003800000 */
.L_x_2608:
        /* <DEDUP_REMOVED lines=8> */
.L_x_2610:
[----:B------:R-:W-:Y:S02]  /*1d450*/  IMAD.MOV.U32 R13, RZ, RZ, R21 ;  /* 0x000000ffff0d7224 */ /* 0x000fe400078e0015 */
[----:B------:R-:W-:-:S07]  /*1d460*/  IMAD.MOV.U32 R0, RZ, RZ, R14 ;  /* 0x000000ffff007224 */ /* 0x000fce00078e000e */
[----:B------:R-:W-:Y:S05]  /*1d470*/  WARPSYNC.COLLECTIVE R15, `(.L_x_2611) ;  /* 0x000000000f087348 */ /* 0x000fea0003c00000 */
[----:B------:R0:W1:Y:S02]  /*1d480*/  SHFL.IDX P6, R14, R13, R12, R11 ;  /* 0x0000000c0d0e7389 */ /* 0x00006400000c000b */
[----:B01----:R-:W-:Y:S01]  /*1d490*/  ENDCOLLECTIVE ;  /* 0x000000000000791b */ /* 0x003fe20003800000 */
.L_x_2611:
[----:B------:R-:W-:Y:S02]  /*1d4a0*/  IMAD.MOV.U32 R13, RZ, RZ, R20 ;  /* 0x000000ffff0d7224 */ /* 0x000fe400078e0014 */
[----:B------:R-:W-:-:S07]  /*1d4b0*/  IMAD.MOV.U32 R21, RZ, RZ, R14 ;  /* 0x000000ffff157224 */ /* 0x000fce00078e000e */
[----:B------:R-:W-:Y:S05]  /*1d4c0*/  WARPSYNC.COLLECTIVE R15, `(.L_x_2612) ;  /* 0x000000000f087348 */ /* 0x000fea0003c00000 */
[----:B------:R0:W1:Y:S02]  /*1d4d0*/  SHFL.IDX P6, R14, R13, R12, R11 ;  /* 0x0000000c0d0e7389 */ /* 0x00006400000c000b */
[----:B01----:R-:W-:Y:S01]  /*1d4e0*/  ENDCOLLECTIVE ;  /* 0x000000000000791b */ /* 0x003fe20003800000 */
.L_x_2612:
[----:B------:R-:W-:Y:S01]  /*1d4f0*/  IMAD.MOV.U32 R20, RZ, RZ, R14 ;  /* 0x000000ffff147224 */ /* 0x000fe200078e000e */
[----:B------:R-:W-:Y:S06]  /*1d500*/  BRA `(.L_x_2613) ;  /* 0xfffffec8002c7947 */ /* 0x000fec000383ffff */
.L_x_2405:
[----:B0-----:R0:W1:Y:S02]  /*1d510*/  SYNCS.PHASECHK.TRANS64.TRYWAIT P0, [R2+URZ+0x2d800], R3 ;  /* 0x02d80003020075a7 */ /* 0x001064000800017f */
[----:B-1----:R-:W-:Y:S05]  /*1d520*/  @!P0 NANOSLEEP.SYNCS 0x989680 ;  /* 0x009896800000895d */ /* 0x002fea0003900000 */
[----:B------:R-:W1:Y:S02]  /*1d530*/  @!P0 SYNCS.PHASECHK.TRANS64 P0, [R2+URZ+0x2d800], R3 ;  /* 0x02d80003020085a7 */ /* 0x000e64000800007f */
[----:B-1----:R-:W-:Y:S05]  /*1d540*/  @!P0 BRA `(.L_x_2405) ;  /* 0xfffffffc00f08947 */ /* 0x002fea000383ffff */
[----:B------:R-:W-:Y:S05]  /*1d550*/  BRA `(.L_x_2614) ;  /* 0xfffffecc00e47947 */ /* 0x000fea000383ffff */
.L_x_2413:
[----:B--2---:R2:W3:Y:S02]  /*1d560*/  SYNCS.PHASECHK.TRANS64.TRYWAIT P1, [R0+URZ+0x2d830], R5 ;  /* 0x02d83005000075a7 */ /* 0x0044e4000802017f */
[----:B---3--:R-:W-:Y:S05]  /*1d570*/  @!P1 NANOSLEEP.SYNCS 0x989680 ;  /* 0x009896800000995d */ /* 0x008fea0003900000 */
[----:B------:R-:W3:Y:S02]  /*1d580*/  @!P1 SYNCS.PHASECHK.TRANS64 P1, [R0+URZ+0x2d830], R5 ;  /* 0x02d83005000095a7 */ /* 0x000ee4000802007f */
[----:B---3--:R-:W-:Y:S05]  /*1d590*/  @!P1 BRA `(.L_x_2413) ;  /* 0xfffffffc00f09947 */ /* 0x008fea000383ffff */
[----:B------:R-:W-:Y:S05]  /*1d5a0*/  BRA `(.L_x_2412) ;  /* 0xfffffee4007c7947 */ /* 0x000fea000383ffff */
.L_x_2420:
[----:B-1----:R1:W2:Y:S02]  /*1d5b0*/  SYNCS.PHASECHK.TRANS64.TRYWAIT P2, [R3+URZ+0x2d830], R4 ;  /* 0x02d83004030075a7 */ /* 0x0022a4000804017f */
[----:B--2---:R-:W-:Y:S05]  /*1d5c0*/  @!P2 NANOSLEEP.SYNCS 0x989680 ;  /* 0x009896800000a95d */ /* 0x004fea0003900000 */
[----:B------:R-:W2:Y:S02]  /*1d5d0*/  @!P2 SYNCS.PHASECHK.TRANS64 P2, [R3+URZ+0x2d830], R4 ;  /* 0x02d830040300a5a7 */ /* 0x000ea4000804007f */
[----:B--2---:R-:W-:Y:S05]  /*1d5e0*/  @!P2 BRA `(.L_x_2420) ;  /* 0xfffffffc00f0a947 */ /* 0x004fea000383ffff */
[----:B------:R-:W-:Y:S05]  /*1d5f0*/  BRA `(.L_x_2419) ;  /* 0xffffff0800d47947 */ /* 0x000fea000383ffff */
.L_x_2424:
[----:B-1----:R1:W2:Y:S02]  /*1d600*/  SYNCS.PHASECHK.TRANS64.TRYWAIT P1, [R4+URZ+0x2d850], R3 ;  /* 0x02d85003040075a7 */ /* 0x0022a4000802017f */
[----:B--2---:R-:W-:Y:S05]  /*1d610*/  @!P1 NANOSLEEP.SYNCS 0x989680 ;  /* 0x009896800000995d */ /* 0x004fea0003900000 */
[----:B------:R-:W2:Y:S02]  /*1d620*/  @!P1 SYNCS.PHASECHK.TRANS64 P1, [R4+URZ+0x2d850], R3 ;  /* 0x02d85003040095a7 */ /* 0x000ea4000802007f */
[----:B--2---:R-:W-:Y:S05]  /*1d630*/  @!P1 BRA `(.L_x_2424) ;  /* 0xfffffffc00f09947 */ /* 0x004fea000383ffff */
[----:B------:R-:W-:Y:S05]  /*1d640*/  BRA `(.L_x_2421) ;  /* 0xffffff0c00e47947 */ /* 0x000fea000383ffff */
.L_x_2433:
[----:B-1----:R1:W2:Y:S02]  /*1d650*/  SYNCS.PHASECHK.TRANS64.TRYWAIT P2, [R3+URZ+0x2d830], R4 ;  /* 0x02d83004030075a7 */ /* 0x0022a4000804017f */
[----:B--2---:R-:W-:Y:S05]  /*1d660*/  @!P2 NANOSLEEP.SYNCS 0x989680 ;  /* 0x009896800000a95d */ /* 0x004fea0003900000 */
[----:B------:R-:W2:Y:S02]  /*1d670*/  @!P2 SYNCS.PHASECHK.TRANS64 P2, [R3+URZ+0x2d830], R4 ;  /* 0x02d830040300a5a7 */ /* 0x000ea4000804007f */
[----:B--2---:R-:W-:Y:S05]  /*1d680*/  @!P2 BRA `(.L_x_2433) ;  /* 0xfffffffc00f0a947 */ /* 0x004fea000383ffff */
[----:B------:R-:W-:Y:S05]  /*1d690*/  BRA `(.L_x_2432) ;  /* 0xffffff3800547947 */ /* 0x000fea000383ffff */
.L_x_2437:
[----:B-1----:R1:W2:Y:S02]  /*1d6a0*/  SYNCS.PHASECHK.TRANS64.TRYWAIT P1, [R4+URZ+0x2d850], R3 ;  /* 0x02d85003040075a7 */ /* 0x0022a4000802017f */
[----:B--2---:R-:W-:Y:S05]  /*1d6b0*/  @!P1 NANOSLEEP.SYNCS 0x989680 ;  /* 0x009896800000995d */ /* 0x004fea0003900000 */
[----:B------:R-:W2:Y:S02]  /*1d6c0*/  @!P1 SYNCS.PHASECHK.TRANS64 P1, [R4+URZ+0x2d850], R3 ;  /* 0x02d85003040095a7 */ /* 0x000ea4000802007f */
[----:B--2---:R-:W-:Y:S05]  /*1d6d0*/  @!P1 BRA `(.L_x_2437) ;  /* 0xfffffffc00f09947 */ /* 0x004fea000383ffff */
[----:B------:R-:W-:Y:S05]  /*1d6e0*/  BRA `(.L_x_2434) ;  /* 0xffffff3c00647947 */ /* 0x000fea000383ffff */
.L_x_2444:
[----:B--2---:R2:W3:Y:S02]  /*1d6f0*/  SYNCS.PHASECHK.TRANS64.TRYWAIT P1, [R5+URZ+0x2d850], R8 ;  /* 0x02d85008050075a7 */ /* 0x0044e4000802017f */
[----:B---3--:R-:W-:Y:S05]  /*1d700*/  @!P1 NANOSLEEP.SYNCS 0x989680 ;  /* 0x009896800000995d */ /* 0x008fea0003900000 */
[----:B------:R-:W3:Y:S02]  /*1d710*/  @!P1 SYNCS.PHASECHK.TRANS64 P1, [R5+URZ+0x2d850], R8 ;  /* 0x02d85008050095a7 */ /* 0x000ee4000802007f */
[----:B---3--:R-:W-:Y:S05]  /*1d720*/  @!P1 BRA `(.L_x_2444) ;  /* 0xfffffffc00f09947 */ /* 0x008fea000383ffff */
[----:B------:R-:W-:Y:S05]  /*1d730*/  BRA `(.L_x_2443) ;  /* 0xffffff5c00307947 */ /* 0x000fea000383ffff */
.L_x_2455:
[----:B------:R-:W-:Y:S02]  /*1d740*/  IMAD.MOV.U32 R13, RZ, RZ, R4 ;  /* 0x000000ffff0d7224 */ /* 0x000fe400078e0004 */
[----:B------:R-:W-:Y:S02]  /*1d750*/  IMAD.MOV.U32 R12, RZ, RZ, RZ ;  /* 0x000000ffff0c7224 */ /* 0x000fe400078e00ff */
[----:B------:R-:W-:Y:S02]  /*1d760*/  IMAD.MOV.U32 R11, RZ, RZ, 0x1c1f ;  /* 0x00001c1fff0b7424 */ /* 0x000fe400078e00ff */
[----:B------:R-:W-:-:S07]  /*1d770*/  IMAD.MOV.U32 R15, RZ, RZ, -0x1 ;  /* 0xffffffffff0f7424 */ /* 0x000fce00078e00ff */
[----:B-1----:R-:W-:Y:S05]  /*1d780*/  WARPSYNC.COLLECTIVE R15, `(.L_x_2615) ;  /* 0x000000000f087348 */ /* 0x002fea0003c00000 */
[----:B------:R0:W2:Y:S02]  /*1d790*/  SHFL.IDX P6, R14, R13, R12, R11 ;  /* 0x0000000c0d0e7389 */ /* 0x0000a400000c000b */
[----:B012---:R-:W-:Y:S01]  /*1d7a0*/  ENDCOLLECTIVE ;  /* 0x000000000000791b */ /* 0x007fe20003800000 */
.L_x_2615:
[----:B------:R-:W-:Y:S02]  /*1d7b0*/  IMAD.MOV.U32 R13, RZ, RZ, R0 ;  /* 0x000000ffff0d7224 */ /* 0x000fe400078e0000 */
[----:B------:R-:W-:-:S07]  /*1d7c0*/  IMAD.MOV.U32 R3, RZ, RZ, R14 ;  /* 0x000000ffff037224 */ /* 0x000fce00078e000e */
[----:B------:R-:W-:Y:S05]  /*1d7d0*/  WARPSYNC.COLLECTIVE R15, `(.L_x_2616) ;  /* 0x000000000f087348 */ /* 0x000fea0003c00000 */
[----:B------:R0:W1:Y:S02]  /*1d7e0*/  SHFL.IDX P6, R14, R13, R12, R11 ;  /* 0x0000000c0d0e7389 */ /* 0x00006400000c000b */
[----:B01----:R-:W-:Y:S01]  /*1d7f0*/  ENDCOLLECTIVE ;  /* 0x000000000000791b */ /* 0x003fe20003800000 */
.L_x_2616:
[----:B------:R-:W-:Y:S05]  /*1d800*/  BRA `(.L_x_2617) ;  /* 0xffffff8000607947 */ /* 0x000fea000383ffff */
.L_x_2458:
        /* <DEDUP_REMOVED lines=8> */
.L_x_2619:
[----:B------:R-:W-:Y:S05]  /*1d890*/  BSYNC B1 ;  /* 0x0000000000017941 */ /* 0x000fea0003800000 */
.L_x_2618:
        /* <DEDUP_REMOVED lines=8> */
.L_x_2620:
[----:B------:R-:W-:Y:S05]  /*1d920*/  BRA `(.L_x_2621) ;  /* 0xffffff8000747947 */ /* 0x000fea000383ffff */
.L_x_2475:
        /* <DEDUP_REMOVED lines=8> */
[----:B-1----:R-:W-:Y:S05]  /*1d9b0*/  WARPSYNC.COLLECTIVE R15, `(.L_x_2623) ;  /* 0x000000000f087348 */ /* 0x002fea0003c00000 */
[----:B------:R0:W2:Y:S02]  /*1d9c0*/  SHFL.IDX P6, R14, R13, R12, R11 ;  /* 0x0000000c0d0e7389 */ /* 0x0000a400000c000b */
[----:B012---:R-:W-:Y:S01]  /*1d9d0*/  ENDCOLLECTIVE ;  /* 0x000000000000791b */ /* 0x007fe20003800000 */
.L_x_2623:
[----:B------:R-:W-:Y:S05]  /*1d9e0*/  BSYNC B1 ;  /* 0x0000000000017941 */ /* 0x000fea0003800000 */
.L_x_2622:
[----:B------:R-:W-:Y:S05]  /*1d9f0*/  BRA `(.L_x_2624) ;  /* 0xffffff9400f07947 */ /* 0x000fea000383ffff */
.L_x_2477:
[----:B------:R-:W-:Y:S01]  /*1da00*/  BSSY B1, `(.L_x_2625) ;  /* 0x0000006000017945 */ /* 0x000fe20003800000 */
[----:B------:R-:W-:-:S07]  /*1da10*/  IMAD.MOV.U32 R15, RZ, RZ, -0x1 ;  /* 0xffffffffff0f7424 */ /* 0x000fce00078e00ff */
[----:B01----:R-:W-:Y:S05]  /*1da20*/  WARPSYNC.COLLECTIVE R15, `(.L_x_2626) ;  /* 0x000000000f0c7348 */ /* 0x003fea0003c00000 */
[----:B------:R-:W-:Y:S02]  /*1da30*/  ELECT P6, UR62, PT ;  /* 0x00000000003e782f */ /* 0x000fe400038c0000 */
[----:B------:R-:W-:Y:S01]  /*1da40*/  MOV R14, UR62 ;  /* 0x0000003e000e7c02 */ /* 0x000fe20008000f00 */
[----:B01----:R-:W-:Y:S10]  /*1da50*/  ENDCOLLECTIVE ;  /* 0x000000000000791b */ /* 0x003ff40003800000 */
.L_x_2626:
[----:B------:R-:W-:Y:S05]  /*1da60*/  BSYNC B1 ;  /* 0x0000000000017941 */ /* 0x000fea0003800000 */
.L_x_2625:
[----:B------:R-:W-:Y:S05]  /*1da70*/  BRA `(.L_x_2476) ;  /* 0xffffff9400e87947 */ /* 0x000fea000383ffff */
.L_x_2479:
[----:B0-----:R0:W2:Y:S02]  /*1da80*/  SYNCS.PHASECHK.TRANS64.TRYWAIT P0, [R22+URZ+0x2d820], R5 ;  /* 0x02d82005160075a7 */ /* 0x0010a4000800017f */
[----:B--2---:R-:W-:Y:S05]  /*1da90*/  @!P0 NANOSLEEP.SYNCS 0x989680 ;  /* 0x009896800000895d */ /* 0x004fea0003900000 */
[----:B------:R-:W2:Y:S02]  /*1daa0*/  @!P0 SYNCS.PHASECHK.TRANS64 P0, [R22+URZ+0x2d820], R5 ;  /* 0x02d82005160085a7 */ /* 0x000ea4000800007f */
[----:B--2---:R-:W-:Y:S05]  /*1dab0*/  @!P0 BRA `(.L_x_2479) ;  /* 0xfffffffc00f08947 */ /* 0x004fea000383ffff */
[----:B------:R-:W-:Y:S05]  /*1dac0*/  BRA `(.L_x_2627) ;  /* 0xffffff9400f87947 */ /* 0x000fea000383ffff */
.L_x_2483:
[----:B--2---:R2:W3:Y:S02]  /*1dad0*/  SYNCS.PHASECHK.TRANS64.TRYWAIT P0, [R8+URZ+0x2d8a0], R10 ;  /* 0x02d8a00a080075a7 */ /* 0x0044e4000800017f */
[----:B---3--:R-:W-:Y:S05]  /*1dae0*/  @!P0 NANOSLEEP.SYNCS 0x989680 ;  /* 0x009896800000895d */ /* 0x008fea0003900000 */
[----:B------:R-:W3:Y:S02]  /*1daf0*/  @!P0 SYNCS.PHASECHK.TRANS64 P0, [R8+URZ+0x2d8a0], R10 ;  /* 0x02d8a00a080085a7 */ /* 0x000ee4000800007f */
[----:B---3--:R-:W-:Y:S05]  /*1db00*/  @!P0 BRA `(.L_x_2483) ;  /* 0xfffffffc00f08947 */ /* 0x008fea000383ffff */
[----:B------:R-:W-:Y:S05]  /*1db10*/  BRA `(.L_x_2628) ;  /* 0xffffff9800147947 */ /* 0x000fea000383ffff */
.L_x_2490:
[----:B0-----:R0:W1:Y:S02]  /*1db20*/  SYNCS.PHASECHK.TRANS64.TRYWAIT P0, [R8+URZ+0x2d8c0], R10 ;  /* 0x02d8c00a080075a7 */ /* 0x001064000800017f */
[----:B-1----:R-:W-:Y:S05]  /*1db30*/  @!P0 NANOSLEEP.SYNCS 0x989680 ;  /* 0x009896800000895d */ /* 0x002fea0003900000 */
[----:B------:R-:W1:Y:S02]  /*1db40*/  @!P0 SYNCS.PHASECHK.TRANS64 P0, [R8+URZ+0x2d8c0], R10 ;  /* 0x02d8c00a080085a7 */ /* 0x000e64000800007f */
[----:B-1----:R-:W-:Y:S05]  /*1db50*/  @!P0 BRA `(.L_x_2490) ;  /* 0xfffffffc00f08947 */ /* 0x002fea000383ffff */
[----:B------:R-:W-:Y:S05]  /*1db60*/  BRA `(.L_x_2629) ;  /* 0xffffff9c00107947 */ /* 0x000fea000383ffff */
.L_x_2499:
[----:B0-----:R0:W1:Y:S02]  /*1db70*/  SYNCS.PHASECHK.TRANS64.TRYWAIT P1, [R8+URZ+0x2d8a0], R7 ;  /* 0x02d8a007080075a7 */ /* 0x001064000802017f */
[----:B-1----:R-:W-:Y:S05]  /*1db80*/  @!P1 NANOSLEEP.SYNCS 0x989680 ;  /* 0x009896800000995d */ /* 0x002fea0003900000 */
[----:B------:R-:W1:Y:S02]  /*1db90*/  @!P1 SYNCS.PHASECHK.TRANS64 P1, [R8+URZ+0x2d8a0], R7 ;  /* 0x02d8a007080095a7 */ /* 0x000e64000802007f */
[----:B-1----:R-:W-:Y:S05]  /*1dba0*/  @!P1 BRA `(.L_x_2499) ;  /* 0xfffffffc00f09947 */ /* 0x002fea000383ffff */
[----:B------:R-:W-:Y:S05]  /*1dbb0*/  BRA `(.L_x_2630) ;  /* 0xffffffa000507947 */ /* 0x000fea000383ffff */
.L_x_2506:
[----:B-1----:R1:W2:Y:S02]  /*1dbc0*/  SYNCS.PHASECHK.TRANS64.TRYWAIT P1, [R8+URZ+0x2d8c0], R7 ;  /* 0x02d8c007080075a7 */ /* 0x0022a4000802017f */
[----:B--2---:R-:W-:Y:S05]  /*1dbd0*/  @!P1 NANOSLEEP.SYNCS 0x989680 ;  /* 0x009896800000995d */ /* 0x004fea0003900000 */
[----:B------:R-:W2:Y:S02]  /*1dbe0*/  @!P1 SYNCS.PHASECHK.TRANS64 P1, [R8+URZ+0x2d8c0], R7 ;  /* 0x02d8c007080095a7 */ /* 0x000ea4000802007f */
[----:B--2---:R-:W-:Y:S05]  /*1dbf0*/  @!P1 BRA `(.L_x_2506) ;  /* 0xfffffffc00f09947 */ /* 0x004fea000383ffff */
[----:B------:R-:W-:Y:S05]  /*1dc00*/  BRA `(.L_x_2631) ;  /* 0xffffffa400487947 */ /* 0x000fea000383ffff */
.L_x_2521:
        /* <DEDUP_REMOVED lines=11> */
.L_x_2633:
[----:B------:R-:W-:Y:S05]  /*1dcc0*/  BSYNC B0 ;  /* 0x0000000000007941 */ /* 0x000fea0003800000 */
.L_x_2632:
[----:B------:R-:W-:Y:S05]  /*1dcd0*/  BRA `(.L_x_2634) ;  /* 0xffffffb000b07947 */ /* 0x000fea000383ffff */
.L_x_2524:
[----:B-1----:R1:W2:Y:S02]  /*1dce0*/  SYNCS.PHASECHK.TRANS64.TRYWAIT P0, [R0+URZ+0x2d840], R5 ;  /* 0x02d84005000075a7 */ /* 0x0022a4000800017f */
[----:B--2---:R-:W-:Y:S05]  /*1dcf0*/  @!P0 NANOSLEEP.SYNCS 0x989680 ;  /* 0x009896800000895d */ /* 0x004fea0003900000 */
[----:B------:R-:W2:Y:S02]  /*1dd00*/  @!P0 SYNCS.PHASECHK.TRANS64 P0, [R0+URZ+0x2d840], R5 ;  /* 0x02d84005000085a7 */ /* 0x000ea4000800007f */
[----:B--2---:R-:W-:Y:S05]  /*1dd10*/  @!P0 BRA `(.L_x_2524) ;  /* 0xfffffffc00f08947 */ /* 0x004fea000383ffff */
[----:B------:R-:W-:Y:S05]  /*1dd20*/  BRA `(.L_x_2635) ;  /* 0xffffffb400147947 */ /* 0x000fea000383ffff */
.L_x_2525:
        /* <DEDUP_REMOVED lines=8> */
.L_x_2637:
[----:B------:R-:W-:Y:S05]  /*1ddb0*/  BSYNC B0 ;  /* 0x0000000000007941 */ /* 0x000fea0003800000 */
.L_x_2636:
        /* <DEDUP_REMOVED lines=8> */
.L_x_2638:
[----:B------:R-:W-:Y:S02]  /*1de40*/  IMAD.MOV.U32 R13, RZ, RZ, R7 ;  /* 0x000000ffff0d7224 */ /* 0x000fe400078e0007 */
[----:B------:R-:W-:Y:S02]  /*1de50*/  IMAD.MOV.U32 R12, RZ, RZ, 0x1 ;  /* 0x00000001ff0c7424 */ /* 0x000fe400078e00ff */
[----:B------:R-:W-:-:S07]  /*1de60*/  IMAD.MOV.U32 R4, RZ, RZ, R14 ;  /* 0x000000ffff047224 */ /* 0x000fce00078e000e */
[----:B------:R-:W-:Y:S05]  /*1de70*/  WARPSYNC.COLLECTIVE R15, `(.L_x_2639) ;  /* 0x000000000f087348 */ /* 0x000fea0003c00000 */
[----:B------:R0:W1:Y:S02]  /*1de80*/  SHFL.IDX P6, R14, R13, R12, R11 ;  /* 0x0000000c0d0e7389 */ /* 0x00006400000c000b */
[----:B01----:R-:W-:Y:S01]  /*1de90*/  ENDCOLLECTIVE ;  /* 0x000000000000791b */ /* 0x003fe20003800000 */
.L_x_2639:
        /* <DEDUP_REMOVED lines=18> */
.L_x_2640:
[----:B------:R-:W-:Y:S02]  /*1dfc0*/  IMAD.MOV.U32 R13, RZ, RZ, R7 ;  /* 0x000000ffff0d7224 */ /* 0x000fe400078e0007 */
[----:B------:R-:W-:Y:S02]  /*1dfd0*/  IMAD.MOV.U32 R12, RZ, RZ, 0x2 ;  /* 0x00000002ff0c7424 */ /* 0x000fe400078e00ff */
[----:B------:R-:W-:-:S07]  /*1dfe0*/  IMAD.MOV.U32 R4, RZ, RZ, R14 ;  /* 0x000000ffff047224 */ /* 0x000fce00078e000e */
[----:B------:R-:W-:Y:S05]  /*1dff0*/  WARPSYNC.COLLECTIVE R15, `(.L_x_2641) ;  /* 0x000000000f087348 */ /* 0x000fea0003c00000 */
[----:B------:R0:W1:Y:S02]  /*1e000*/  SHFL.IDX P6, R14, R13, R12, R11 ;  /* 0x0000000c0d0e7389 */ /* 0x00006400000c000b */
[----:B01----:R-:W-:Y:S01]  /*1e010*/  ENDCOLLECTIVE ;  /* 0x000000000000791b */ /* 0x003fe20003800000 */
.L_x_2641:
        /* <DEDUP_REMOVED lines=18> */
.L_x_2642:
[----:B------:R-:W-:Y:S02]  /*1e140*/  IMAD.MOV.U32 R13, RZ, RZ, R7 ;  /* 0x000000ffff0d7224 */ /* 0x000fe400078e0007 */
[----:B------:R-:W-:Y:S02]  /*1e150*/  IMAD.MOV.U32 R12, RZ, RZ, 0x3 ;  /* 0x00000003ff0c7424 */ /* 0x000fe400078e00ff */
[----:B------:R-:W-:-:S07]  /*1e160*/  IMAD.MOV.U32 R4, RZ, RZ, R14 ;  /* 0x000000ffff047224 */ /* 0x000fce00078e000e */
[----:B------:R-:W-:Y:S05]  /*1e170*/  WARPSYNC.COLLECTIVE R15, `(.L_x_2643) ;  /* 0x000000000f087348 */ /* 0x000fea0003c00000 */
[----:B------:R0:W1:Y:S02]  /*1e180*/  SHFL.IDX P6, R14, R13, R12, R11 ;  /* 0x0000000c0d0e7389 */ /* 0x00006400000c000b */
[----:B01----:R-:W-:Y:S01]  /*1e190*/  ENDCOLLECTIVE ;  /* 0x000000000000791b */ /* 0x003fe20003800000 */
.L_x_2643:
        /* <DEDUP_REMOVED lines=11> */
.L_x_2644:
        /* <DEDUP_REMOVED lines=8> */
.L_x_2530:
[----:B-----5:R-:W-:Y:S02]  /*1e2d0*/  IMAD R0, R21, R9, RZ ;  /* 0x0000000915007224 */ /* 0x020fe400078e02ff */
[----:B------:R0:W5:Y:S01]  /*1e2e0*/  LDL R21, [R1+0x30] ;  /* 0x0000300001157983 */ /* 0x0001620000100800 */
[----:B------:R-:W-:Y:S02]  /*1e2f0*/  IMAD.MOV.U32 R13, RZ, RZ, R4 ;  /* 0x000000ffff0d7224 */ /* 0x000fe400078e0004 */
[----:B------:R-:W-:Y:S02]  /*1e300*/  IMAD.MOV.U32 R12, RZ, RZ, RZ ;  /* 0x000000ffff0c7224 */ /* 0x000fe400078e00ff */
[----:B------:R-:W-:Y:S02]  /*1e310*/  IMAD.MOV.U32 R11, RZ, RZ, 0x1c1f ;  /* 0x00001c1fff0b7424 */ /* 0x000fe400078e00ff */
[----:B------:R-:W-:Y:S02]  /*1e320*/  IMAD.MOV.U32 R15, RZ, RZ, -0x1 ;  /* 0xffffffffff0f7424 */ /* 0x000fe400078e00ff */
[----:B0-----:R-:W-:-:S07]  /*1e330*/  IMAD R17, R17, 0xc0, R20 ;  /* 0x000000c011117824 */ /* 0x001fce00078e0214 */
[----:B-----5:R-:W-:Y:S05]  /*1e340*/  WARPSYNC.COLLECTIVE R15, `(.L_x_2646) ;  /* 0x000000000f087348 */ /* 0x020fea0003c00000 */
[----:B------:R0:W1:Y:S02]  /*1e350*/  SHFL.IDX P6, R14, R13, R12, R11 ;  /* 0x0000000c0d0e7389 */ /* 0x00006400000c000b */
[----:B01---5:R-:W-:Y:S01]  /*1e360*/  ENDCOLLECTIVE ;  /* 0x000000000000791b */ /* 0x023fe20003800000 */
.L_x_2646:
[C---:B------:R-:W-:Y:S01]  /*1e370*/  VIADD R9, R17.reuse, 0x20 ;  /* 0x0000002011097836 */ /* 0x040fe20000000000 */
[----:B------:R-:W-:Y:S01]  /*1e380*/  ISETP.GE.AND P3, PT, R17, R0, PT ;  /* 0x000000001100720c */ /* 0x000fe20003f66270 */
[----:B------:R-:W-:Y:S02]  /*1e390*/  IMAD.MOV.U32 R13, RZ, RZ, R5 ;  /* 0x000000ffff0d7224 */ /* 0x000fe400078e0005 */
[----:B------:R-:W-:-:S10]  /*1e3a0*/  IMAD.MOV.U32 R2, RZ, RZ, R14 ;  /* 0x000000ffff027224 */ /* 0x000fd400078e000e */
[----:B------:R-:W-:Y:S05]  /*1e3b0*/  WARPSYNC.COLLECTIVE R15, `(.L_x_2647) ;  /* 0x000000000f087348 */ /* 0x000fea0003c00000 */
[----:B------:R0:W1:Y:S02]  /*1e3c0*/  SHFL.IDX P6, R14, R13, R12, R11 ;  /* 0x0000000c0d0e7389 */ /* 0x00006400000c000b */
[----:B01----:R-:W-:Y:S01]  /*1e3d0*/  ENDCOLLECTIVE ;  /* 0x000000000000791b */ /* 0x003fe20003800000 */
.L_x_2647:
[----:B------:R-:W-:Y:S02]  /*1e3e0*/  IMAD.MOV.U32 R13, RZ, RZ, R4 ;  /* 0x000000ffff0d7224 */ /* 0x000fe400078e0004 */
[----:B------:R-:W-:Y:S02]  /*1e3f0*/  IMAD.MOV.U32 R12, RZ, RZ, 0x1 ;  /* 0x00000001ff0c7424 */ /* 0x000fe400078e00ff */
[----:B------:R-:W-:-:S07]  /*1e400*/  IMAD.MOV.U32 R3, RZ, RZ, R14 ;  /* 0x000000ffff037224 */ /* 0x000fce00078e000e */
[----:B------:R-:W-:Y:S05]  /*1e410*/  WARPSYNC.COLLECTIVE R15, `(.L_x_2648) ;  /* 0x000000000f087348 */ /* 0x000fea0003c00000 */
[----:B------:R0:W1:Y:S02]  /*1e420*/  SHFL.IDX P6, R14, R13, R12, R11 ;  /* 0x0000000c0d0e7389 */ /* 0x00006400000c000b */
[----:B01----:R-:W-:Y:S01]  /*1e430*/  ENDCOLLECTIVE ;  /* 0x000000000000791b */ /* 0x003fe20003800000 */
.L_x_2648:
        /* <DEDUP_REMOVED lines=10> */
.L_x_2649:
        /* <DEDUP_REMOVED lines=13> */
.L_x_2650:
        /* <DEDUP_REMOVED lines=10> */
.L_x_2651:
        /* <DEDUP_REMOVED lines=14> */
.L_x_2652:
        /* <DEDUP_REMOVED lines=9> */
.L_x_2653:
        /* <DEDUP_REMOVED lines=13> */
.L_x_2654:
        /* <DEDUP_REMOVED lines=9> */
.L_x_2655:
        /* <DEDUP_REMOVED lines=14> */
.L_x_2656:
        /* <DEDUP_REMOVED lines=12> */
.L_x_2657:
[----:B------:R-:W-:Y:S01]  /*1eac0*/  @!PT LDS RZ, [RZ] ;  /* 0x00000000fffff984 */ /* 0x000fe20000000800 */
[----:B------:R-:W-:Y:S01]  /*1ead0*/  @!PT LDS RZ, [RZ] ;  /* 0x00000000fffff984 */ /* 0x000fe20000000800 */
[----:B------:R-:W-:Y:S01]  /*1eae0*/  @!PT LDS RZ, [RZ] ;  /* 0x00000000fffff984 */ /* 0x000fe20000000800 */
[----:B------:R0:W-:Y:S02]  /*1eaf0*/  @!P3 LDGSTS.E.BYPASS.LTC128B.128 [R21+0x14400], desc[UR38][R2.64+0x80], !P2 ;  /* 0x144000800215bfae */ /* 0x0001e4000d101d66 */
[----:B0-----:R-:W-:Y:S01]  /*1eb00*/  IMAD.MOV.U32 R2, RZ, RZ, R14 ;  /* 0x000000ffff027224 */ /* 0x001fe200078e000e */
[----:B------:R-:W-:Y:S06]  /*1eb10*/  BRA `(.L_x_2658) ;  /* 0xffffffb400f87947 */ /* 0x000fec000383ffff */
.L_x_2533:
[----:B-1----:R1:W2:Y:S02]  /*1eb20*/  SYNCS.PHASECHK.TRANS64.TRYWAIT P0, [R22+URZ+0x2d820], R0 ;  /* 0x02d82000160075a7 */ /* 0x0022a4000800017f */
[----:B--2---:R-:W-:Y:S05]  /*1eb30*/  @!P0 NANOSLEEP.SYNCS 0x989680 ;  /* 0x009896800000895d */ /* 0x004fea0003900000 */
[----:B------:R-:W2:Y:S02]  /*1eb40*/  @!P0 SYNCS.PHASECHK.TRANS64 P0, [R22+URZ+0x2d820], R0 ;  /* 0x02d82000160085a7 */ /* 0x000ea4000800007f */
[----:B--2---:R-:W-:Y:S05]  /*1eb50*/  @!P0 BRA `(.L_x_2533) ;  /* 0xfffffffc00f08947 */ /* 0x004fea000383ffff */
[----:B------:R-:W-:Y:S05]  /*1eb60*/  BRA `(.L_x_2659) ;  /* 0xffffffb800607947 */ /* 0x000fea000383ffff */
.L_x_2538:
[----:B0-----:R0:W1:Y:S02]  /*1eb70*/  SYNCS.PHASECHK.TRANS64.TRYWAIT P0, [R5+URZ+0x2d840], R0 ;  /* 0x02d84000050075a7 */ /* 0x001064000800017f */
[----:B-1----:R-:W-:Y:S05]  /*1eb80*/  @!P0 NANOSLEEP.SYNCS 0x989680 ;  /* 0x009896800000895d */ /* 0x002fea0003900000 */
[----:B------:R-:W1:Y:S02]  /*1eb90*/  @!P0 SYNCS.PHASECHK.TRANS64 P0, [R5+URZ+0x2d840], R0 ;  /* 0x02d84000050085a7 */ /* 0x000e64000800007f */
[----:B-1----:R-:W-:Y:S05]  /*1eba0*/  @!P0 BRA `(.L_x_2538) ;  /* 0xfffffffc00f08947 */ /* 0x002fea000383ffff */
[----:B------:R-:W-:Y:S05]  /*1ebb0*/  BRA `(.L_x_2660) ;  /* 0xffffffbc00507947 */ /* 0x000fea000383ffff */
.L_x_2539:
        /* <DEDUP_REMOVED lines=8> */
.L_x_2662:
[----:B------:R-:W-:Y:S05]  /*1ec40*/  BSYNC B1 ;  /* 0x0000000000017941 */ /* 0x000fea0003800000 */
.L_x_2661:
        /* <DEDUP_REMOVED lines=13> */
.L_x_2663:
        /* <DEDUP_REMOVED lines=8> */
.L_x_2664:
        /* <DEDUP_REMOVED lines=14> */
.L_x_2665:
[----:B------:R-:W-:Y:S02]  /*1ee80*/  IMAD.MOV.U32 R13, RZ, RZ, R7 ;  /* 0x000000ffff0d7224 */ /* 0x000fe400078e0007 */
[----:B------:R-:W-:Y:S02]  /*1ee90*/  IMAD.MOV.U32 R12, RZ, RZ, 0x2 ;  /* 0x00000002ff0c7424 */ /* 0x000fe400078e00ff */
[----:B------:R-:W-:-:S07]  /*1eea0*/  IMAD.MOV.U32 R2, RZ, RZ, R14 ;  /* 0x000000ffff027224 */ /* 0x000fce00078e000e */
[----:B------:R-:W-:Y:S05]  /*1eeb0*/  WARPSYNC.COLLECTIVE R15, `(.L_x_2666) ;  /* 0x000000000f087348 */ /* 0x000fea0003c00000 */
[----:B------:R0:W1:Y:S02]  /*1eec0*/  SHFL.IDX P6, R14, R13, R12, R11 ;  /* 0x0000000c0d0e7389 */ /* 0x00006400000c000b */
[----:B01----:R-:W-:Y:S01]  /*1eed0*/  ENDCOLLECTIVE ;  /* 0x000000000000791b */ /* 0x003fe20003800000 */
.L_x_2666:
        /* <DEDUP_REMOVED lines=13> */
.L_x_2667:
[----:B------:R-:W-:Y:S02]  /*1efb0*/  IMAD.MOV.U32 R13, RZ, RZ, R7 ;  /* 0x000000ffff0d7224 */ /* 0x000fe400078e0007 */
[----:B------:R-:W-:Y:S02]  /*1efc0*/  IMAD.MOV.U32 R12, RZ, RZ, 0x3 ;  /* 0x00000003ff0c7424 */ /* 0x000fe400078e00ff */
[----:B------:R-:W-:-:S07]  /*1efd0*/  IMAD.MOV.U32 R2, RZ, RZ, R14 ;  /* 0x000000ffff027224 */ /* 0x000fce00078e000e */
[----:B------:R-:W-:Y:S05]  /*1efe0*/  WARPSYNC.COLLECTIVE R15, `(.L_x_2668) ;  /* 0x000000000f087348 */ /* 0x000fea0003c00000 */
[----:B------:R0:W1:Y:S02]  /*1eff0*/  SHFL.IDX P6, R14, R13, R12, R11 ;  /* 0x0000000c0d0e7389 */ /* 0x00006400000c000b */
[----:B01----:R-:W-:Y:S01]  /*1f000*/  ENDCOLLECTIVE ;  /* 0x000000000000791b */ /* 0x003fe20003800000 */
.L_x_2668:
        /* <DEDUP_REMOVED lines=14> */
.L_x_2669:
[----:B------:R-:W-:Y:S01]  /*1f0f0*/  IMAD.MOV.U32 R2, RZ, RZ, R14 ;  /* 0x000000ffff027224 */ /* 0x000fe200078e000e */
[----:B------:R-:W-:Y:S06]  /*1f100*/  BRA `(.L_x_2670) ;  /* 0xffffffb800dc7947 */ /* 0x000fec000383ffff */
.L_x_2544:
[----:B-1----:R1:W2:Y:S02]  /*1f110*/  SYNCS.PHASECHK.TRANS64.TRYWAIT P0, [R5+URZ+0x2d860], R2 ;  /* 0x02d86002050075a7 */ /* 0x0022a4000800017f */
[----:B--2---:R-:W-:Y:S05]  /*1f120*/  @!P0 NANOSLEEP.SYNCS 0x989680 ;  /* 0x009896800000895d */ /* 0x004fea0003900000 */
[----:B------:R-:W2:Y:S02]  /*1f130*/  @!P0 SYNCS.PHASECHK.TRANS64 P0, [R5+URZ+0x2d860], R2 ;  /* 0x02d86002050085a7 */ /* 0x000ea4000800007f */
[----:B--2---:R-:W-:Y:S05]  /*1f140*/  @!P0 BRA `(.L_x_2544) ;  /* 0xfffffffc00f08947 */ /* 0x004fea000383ffff */
[----:B------:R-:W-:Y:S05]  /*1f150*/  BRA `(.L_x_2671) ;  /* 0xffffffbc00407947 */ /* 0x000fea000383ffff */
.L_x_2545:
        /* <DEDUP_REMOVED lines=8> */
.L_x_2673:
[----:B------:R-:W-:Y:S05]  /*1f1e0*/  BSYNC B1 ;  /* 0x0000000000017941 */ /* 0x000fea0003800000 */
.L_x_2672:
        /* <DEDUP_REMOVED lines=9> */
.L_x_2674:
[----:B------:R-:W-:Y:S02]  /*1f280*/  IMAD.MOV.U32 R13, RZ, RZ, R25 ;  /* 0x000000ffff0d7224 */ /* 0x000fe400078e0019 */
[----:B------:R-:W-:Y:S02]  /*1f290*/  IMAD.MOV.U32 R12, RZ, RZ, 0x1 ;  /* 0x00000001ff0c7424 */ /* 0x000fe400078e00ff */
[----:B------:R-:W-:-:S07]  /*1f2a0*/  IMAD.MOV.U32 R2, RZ, RZ, R14 ;  /* 0x000000ffff027224 */ /* 0x000fce00078e000e */
[----:B------:R-:W-:Y:S05]  /*1f2b0*/  WARPSYNC.COLLECTIVE R15, `(.L_x_2675) ;  /* 0x000000000f087348 */ /* 0x000fea0003c00000 */
[----:B------:R0:W1:Y:S02]  /*1f2c0*/  SHFL.IDX P6, R14, R13, R12, R11 ;  /* 0x0000000c0d0e7389 */ /* 0x00006400000c000b */
[----:B01----:R-:W-:Y:S01]  /*1f2d0*/  ENDCOLLECTIVE ;  /* 0x000000000000791b */ /* 0x003fe20003800000 */
.L_x_2675:
        /* <DEDUP_REMOVED lines=16> */
.L_x_2676:
[----:B------:R-:W-:Y:S02]  /*1f3e0*/  IMAD.MOV.U32 R13, RZ, RZ, R25 ;  /* 0x000000ffff0d7224 */ /* 0x000fe400078e0019 */
[----:B------:R-:W-:Y:S02]  /*1f3f0*/  IMAD.MOV.U32 R12, RZ, RZ, 0x2 ;  /* 0x00000002ff0c7424 */ /* 0x000fe400078e00ff */
[----:B------:R-:W-:-:S07]  /*1f400*/  IMAD.MOV.U32 R2, RZ, RZ, R14 ;  /* 0x000000ffff027224 */ /* 0x000fce00078e000e */
[----:B------:R-:W-:Y:S05]  /*1f410*/  WARPSYNC.COLLECTIVE R15, `(.L_x_2677) ;  /* 0x000000000f087348 */ /* 0x000fea0003c00000 */
[----:B------:R0:W1:Y:S02]  /*1f420*/  SHFL.IDX P6, R14, R13, R12, R11 ;  /* 0x0000000c0d0e7389 */ /* 0x00006400000c000b */
[----:B01----:R-:W-:Y:S01]  /*1f430*/  ENDCOLLECTIVE ;  /* 0x000000000000791b */ /* 0x003fe20003800000 */
.L_x_2677:
        /* <DEDUP_REMOVED lines=16> */
.L_x_2678:
[----:B------:R-:W-:Y:S02]  /*1f540*/  IMAD.MOV.U32 R13, RZ, RZ, R25 ;  /* 0x000000ffff0d7224 */ /* 0x000fe400078e0019 */
[----:B------:R-:W-:Y:S02]  /*1f550*/  IMAD.MOV.U32 R12, RZ, RZ, 0x3 ;  /* 0x00000003ff0c7424 */ /* 0x000fe400078e00ff */
[----:B------:R-:W-:-:S07]  /*1f560*/  IMAD.MOV.U32 R2, RZ, RZ, R14 ;  /* 0x000000ffff027224 */ /* 0x000fce00078e000e */
[----:B------:R-:W-:Y:S05]  /*1f570*/  WARPSYNC.COLLECTIVE R15, `(.L_x_2679) ;  /* 0x000000000f087348 */ /* 0x000fea0003c00000 */
[----:B------:R0:W1:Y:S02]  /*1f580*/  SHFL.IDX P6, R14, R13, R12, R11 ;  /* 0x0000000c0d0e7389 */ /* 0x00006400000c000b */
[----:B01----:R-:W-:Y:S01]  /*1f590*/  ENDCOLLECTIVE ;  /* 0x000000000000791b */ /* 0x003fe20003800000 */
.L_x_2679:
        /* <DEDUP_REMOVED lines=13> */
.L_x_2680:
        /* <DEDUP_REMOVED lines=8> */
.L_x_2553:
[----:B-1----:R1:W2:Y:S02]  /*1f6f0*/  SYNCS.PHASECHK.TRANS64.TRYWAIT P0, [R0+URZ+0x2d860], R3 ;  /* 0x02d86003000075a7 */ /* 0x0022a4000800017f */
[----:B--2---:R-:W-:Y:S05]  /*1f700*/  @!P0 NANOSLEEP.SYNCS 0x989680 ;  /* 0x009896800000895d */ /* 0x004fea0003900000 */
[----:B------:R-:W2:Y:S02]  /*1f710*/  @!P0 SYNCS.PHASECHK.TRANS64 P0, [R0+URZ+0x2d860], R3 ;  /* 0x02d86003000085a7 */ /* 0x000ea4000800007f */
[----:B--2---:R-:W-:Y:S05]  /*1f720*/  @!P0 BRA `(.L_x_2553) ;  /* 0xfffffffc00f08947 */ /* 0x004fea000383ffff */
[----:B------:R-:W-:Y:S05]  /*1f730*/  BRA `(.L_x_2682) ;  /* 0xffffffbc00c87947 */ /* 0x000fea000383ffff */
.L_x_2554:
        /* <DEDUP_REMOVED lines=8> */
.L_x_2684:
[----:B------:R-:W-:Y:S05]  /*1f7c0*/  BSYNC B0 ;  /* 0x0000000000007941 */ /* 0x000fea0003800000 */
.L_x_2683:
        /* <DEDUP_REMOVED lines=10> */
.L_x_2685:
        /* <DEDUP_REMOVED lines=17> */
.L_x_2686:
        /* <DEDUP_REMOVED lines=14> */
.L_x_2687:
[----:B------:R-:W-:Y:S02]  /*1fa60*/  IMAD.MOV.U32 R13, RZ, RZ, R25 ;  /* 0x000000ffff0d7224 */ /* 0x000fe400078e0019 */
[----:B------:R-:W-:Y:S01]  /*1fa70*/  IMAD.MOV.U32 R12, RZ, RZ, 0x2 ;  /* 0x00000002ff0c7424 */ /* 0x000fe200078e00ff */
[----:B------:R-:W-:-:S13]  /*1fa80*/  IADD3 R2, P4, R14, R5, RZ ;  /* 0x000000050e027210 */ /* 0x000fda0007f9e0ff */
[----:B------:R-:W-:Y:S05]  /*1fa90*/  WARPSYNC.COLLECTIVE R15, `(.L_x_2688) ;  /* 0x000000000f087348 */ /* 0x000fea0003c00000 */
[----:B------:R0:W1:Y:S02]  /*1faa0*/  SHFL.IDX P6, R14, R13, R12, R11 ;  /* 0x0000000c0d0e7389 */ /* 0x00006400000c000b */
[----:B01----:R-:W-:Y:S01]  /*1fab0*/  ENDCOLLECTIVE ;  /* 0x000000000000791b */ /* 0x003fe20003800000 */
.L_x_2688:
        /* <DEDUP_REMOVED lines=15> */
.L_x_2689:
[----:B------:R-:W-:Y:S02]  /*1fbb0*/  IMAD.MOV.U32 R13, RZ, RZ, R25 ;  /* 0x000000ffff0d7224 */ /* 0x000fe400078e0019 */
[----:B------:R-:W-:Y:S01]  /*1fbc0*/  IMAD.MOV.U32 R12, RZ, RZ, 0x3 ;  /* 0x00000003ff0c7424 */ /* 0x000fe200078e00ff */
[----:B------:R-:W-:-:S13]  /*1fbd0*/  IADD3 R2, P4, R14, R5, RZ ;  /* 0x000000050e027210 */ /* 0x000fda0007f9e0ff */
[----:B------:R-:W-:Y:S05]  /*1fbe0*/  WARPSYNC.COLLECTIVE R15, `(.L_x_2690) ;  /* 0x000000000f087348 */ /* 0x000fea0003c00000 */
[----:B------:R0:W1:Y:S02]  /*1fbf0*/  SHFL.IDX P6, R14, R13, R12, R11 ;  /* 0x0000000c0d0e7389 */ /* 0x00006400000c000b */
[----:B01----:R-:W-:Y:S01]  /*1fc00*/  ENDCOLLECTIVE ;  /* 0x000000000000791b */ /* 0x003fe20003800000 */
.L_x_2690:
        /* <DEDUP_REMOVED lines=14> */
.L_x_2691:
[----:B------:R-:W-:Y:S05]  /*1fcf0*/  BRA `(.L_x_2692) ;  /* 0xffffffbc00287947 */ /* 0x000fea000383ffff */
.L_x_2559:
        /* <DEDUP_REMOVED lines=8> */
.L_x_2694:
[----:B------:R-:W-:Y:S05]  /*1fd80*/  BSYNC B0 ;  /* 0x0000000000007941 */ /* 0x000fea0003800000 */
.L_x_2693:
        /* <DEDUP_REMOVED lines=9> */
.L_x_2695:
        /* <DEDUP_REMOVED lines=18> */
.L_x_2696:
[----:B------:R-:W-:Y:S01]  /*1ff40*/  IMAD.MOV.U32 R12, RZ, RZ, 0x2 ;  /* 0x00000002ff0c7424 */ /* 0x000fe200078e00ff */
[----:B------:R-:W-:-:S05]  /*1ff50*/  SEL R5, R14, RZ, P1 ;  /* 0x000000ff0e057207 */ /* 0x000fca0000800000 */
[----:B------:R-:W-:-:S04]  /*1ff60*/  IMAD.IADD R4, R2, 0x1, R5 ;  /* 0x0000000102047824 */ /* 0x000fc800078e0205 */
[----:B------:R-:W-:-:S07]  /*1ff70*/  IMAD.MOV.U32 R13, RZ, RZ, R4 ;  /* 0x000000ffff0d7224 */ /* 0x000fce00078e0004 */
[----:B------:R-:W-:Y:S05]  /*1ff80*/  WARPSYNC.COLLECTIVE R15, `(.L_x_2697) ;  /* 0x000000000f087348 */ /* 0x000fea0003c00000 */
[----:B------:R0:W1:Y:S02]  /*1ff90*/  SHFL.UP P6, R14, R13, R12, R11 ;  /* 0x0400000c0d0e7389 */ /* 0x00006400000c000b */
[----:B01----:R-:W-:Y:S01]  /*1ffa0*/  ENDCOLLECTIVE ;  /* 0x000000000000791b */ /* 0x003fe20003800000 */
.L_x_2697:
[----:B------:R-:W-:Y:S01]  /*1ffb0*/  IMAD.MOV.U32 R12, RZ, RZ, 0x4 ;  /* 0x00000004ff0c7424 */ /* 0x000fe200078e00ff */
[----:B------:R-:W-:-:S05]  /*1ffc0*/  SEL R5, R14, RZ, P2 ;  /* 0x000000ff0e057207 */ /* 0x000fca0001000000 */
[----:B------:R-:W-:-:S04]  /*1ffd0*/  IMAD.IADD R5, R4, 0x1, R5 ;  /* 0x0000000104057824 */ /* 0x000fc800078e0205 */
[----:B------:R-:W-:-:S07]  /*1ffe0*/  IMAD.MOV.U32 R13, RZ, RZ, R5 ;  /* 0x000000ffff0d7224 */ /* 0x000fce00078e0005 */
[----:B------:R-:W-:Y:S05]  /*1fff0*/  WARPSYNC.COLLECTIVE R15, `(.L_x_2698) ;  /* 0x000000000f087348 */ /* 0x000fea0003c00000 */
[----:B------:R0:W1:Y:S02]  /*20000*/  SHFL.UP P6, R14, R13, R12, R11 ;  /* 0x0400000c0d0e7389 */ /* 0x00006400000c000b */
[----:B01----:R-:W-:Y:S01]  /*20010*/  ENDCOLLECTIVE ;  /* 0x000000000000791b */ /* 0x003fe20003800000 */
.L_x_2698:
[----:B------:R-:W-:Y:S01]  /*20020*/  IMAD.MOV.U32 R12, RZ, RZ, 0x8 ;  /* 0x00000008ff0c7424 */ /* 0x000fe200078e00ff */
[----:B------:R-:W-:-:S05]  /*20030*/  SEL R6, R14, RZ, P3 ;  /* 0x000000ff0e067207 */ /* 0x000fca0001800000 */
[----:B------:R-:W-:-:S04]  /*20040*/  IMAD.IADD R6, R5, 0x1, R6 ;  /* 0x0000000105067824 */ /* 0x000fc800078e0206 */
[----:B------:R-:W-:-:S07]  /*20050*/  IMAD.MOV.U32 R13, RZ, RZ, R6 ;  /* 0x000000ffff0d7224 */ /* 0x000fce00078e0006 */
[----:B------:R-:W-:Y:S05]  /*20060*/  WARPSYNC.COLLECTIVE R15, `(.L_x_2699) ;  /* 0x000000000f087348 */ /* 0x000fea0003c00000 */
[----:B------:R0:W1:Y:S02]  /*20070*/  SHFL.UP P6, R14, R13, R12, R11 ;  /* 0x0400000c0d0e7389 */ /* 0x00006400000c000b */
[----:B01----:R-:W-:Y:S01]  /*20080*/  ENDCOLLECTIVE ;  /* 0x000000000000791b */ /* 0x003fe20003800000 */
.L_x_2699:
[----:B------:R-:W-:Y:S01]  /*20090*/  IMAD.MOV.U32 R12, RZ, RZ, 0x10 ;  /* 0x00000010ff0c7424 */ /* 0x000fe200078e00ff */
[----:B------:R-:W-:-:S05]  /*200a0*/  SEL R3, R14, RZ, P4 ;  /* 0x000000ff0e037207 */ /* 0x000fca0002000000 */
[----:B------:R-:W-:-:S04]  /*200b0*/  IMAD.IADD R4, R6, 0x1, R3 ;  /* 0x0000000106047824 */ /* 0x000fc800078e0203 */
[----:B------:R-:W-:-:S07]  /*200c0*/  IMAD.MOV.U32 R13, RZ, RZ, R4 ;  /* 0x000000ffff0d7224 */ /* 0x000fce00078e0004 */
[----:B------:R-:W-:Y:S05]  /*200d0*/  WARPSYNC.COLLECTIVE R15, `(.L_x_2700) ;  /* 0x000000000f087348 */ /* 0x000fea0003c00000 */
[----:B------:R0:W1:Y:S02]  /*200e0*/  SHFL.UP P6, R14, R13, R12, R11 ;  /* 0x0400000c0d0e7389 */ /* 0x00006400000c000b */
[----:B01----:R-:W-:Y:S01]  /*200f0*/  ENDCOLLECTIVE ;  /* 0x000000000000791b */ /* 0x003fe20003800000 */
.L_x_2700:
        /* <DEDUP_REMOVED lines=8> */
.L_x_2701:
[----:B------:R-:W-:Y:S05]  /*20180*/  BRA `(.L_x_2702) ;  /* 0xffffffbc00447947 */ /* 0x000fea000383ffff */
.L_x_2564:
        /* <DEDUP_REMOVED lines=8> */
.L_x_2704:
[----:B------:R-:W-:Y:S05]  /*20210*/  BSYNC B0 ;  /* 0x0000000000007941 */ /* 0x000fea0003800000 */
.L_x_2703:
        /* <DEDUP_REMOVED lines=8> */
.L_x_2705:
[----:B------:R-:W-:Y:S01]  /*202a0*/  IMAD.MOV.U32 R12, RZ, RZ, 0x4 ;  /* 0x00000004ff0c7424 */ /* 0x000fe200078e00ff */
[----:B------:R-:W-:-:S05]  /*202b0*/  SEL R14, R14, RZ, P2 ;  /* 0x000000ff0e0e7207 */ /* 0x000fca0001000000 */
[----:B------:R-:W-:-:S04]  /*202c0*/  IMAD.IADD R3, R13, 0x1, R14 ;  /* 0x000000010d037824 */ /* 0x000fc800078e020e */
[----:B------:R-:W-:-:S07]  /*202d0*/  IMAD.MOV.U32 R13, RZ, RZ, R3 ;  /* 0x000000ffff0d7224 */ /* 0x000fce00078e0003 */
[----:B------:R-:W-:Y:S05]  /*202e0*/  WARPSYNC.COLLECTIVE R15, `(.L_x_2706) ;  /* 0x000000000f087348 */ /* 0x000fea0003c00000 */
[----:B------:R0:W1:Y:S02]  /*202f0*/  SHFL.UP P6, R14, R13, R12, R11 ;  /* 0x0400000c0d0e7389 */ /* 0x00006400000c000b */
[----:B01----:R-:W-:Y:S01]  /*20300*/  ENDCOLLECTIVE ;  /* 0x000000000000791b */ /* 0x003fe20003800000 */
.L_x_2706:
[----:B------:R-:W-:Y:S01]  /*20310*/  IMAD.MOV.U32 R12, RZ, RZ, 0x8 ;  /* 0x00000008ff0c7424 */ /* 0x000fe200078e00ff */
[----:B------:R-:W-:-:S05]  /*20320*/  SEL R4, R14, RZ, P3 ;  /* 0x000000ff0e047207 */ /* 0x000fca0001800000 */
[----:B------:R-:W-:-:S04]  /*20330*/  IMAD.IADD R4, R3, 0x1, R4 ;  /* 0x0000000103047824 */ /* 0x000fc800078e0204 */
[----:B------:R-:W-:-:S07]  /*20340*/  IMAD.MOV.U32 R13, RZ, RZ, R4 ;  /* 0x000000ffff0d7224 */ /* 0x000fce00078e0004 */
[----:B------:R-:W-:Y:S05]  /*20350*/  WARPSYNC.COLLECTIVE R15, `(.L_x_2707) ;  /* 0x000000000f087348 */ /* 0x000fea0003c00000 */
[----:B------:R0:W1:Y:S02]  /*20360*/  SHFL.UP P6, R14, R13, R12, R11 ;  /* 0x0400000c0d0e7389 */ /* 0x00006400000c000b */
[----:B01----:R-:W-:Y:S01]  /*20370*/  ENDCOLLECTIVE ;  /* 0x000000000000791b */ /* 0x003fe20003800000 */
.L_x_2707:
[----:B------:R-:W-:Y:S01]  /*20380*/  IMAD.MOV.U32 R12, RZ, RZ, 0x10 ;  /* 0x00000010ff0c7424 */ /* 0x000fe200078e00ff */
[----:B------:R-:W-:-:S05]  /*20390*/  SEL R5, R14, RZ, P4 ;  /* 0x000000ff0e057207 */ /* 0x000fca0002000000 */
[----:B------:R-:W-:-:S04]  /*203a0*/  IMAD.IADD R5, R4, 0x1, R5 ;  /* 0x0000000104057824 */ /* 0x000fc800078e0205 */
[----:B------:R-:W-:-:S07]  /*203b0*/  IMAD.MOV.U32 R13, RZ, RZ, R5 ;  /* 0x000000ffff0d7224 */ /* 0x000fce00078e0005 */
[----:B------:R-:W-:Y:S05]  /*203c0*/  WARPSYNC.COLLECTIVE R15, `(.L_x_2708) ;  /* 0x000000000f087348 */ /* 0x000fea0003c00000 */
[----:B------:R0:W1:Y:S02]  /*203d0*/  SHFL.UP P6, R14, R13, R12, R11 ;  /* 0x0400000c0d0e7389 */ /* 0x00006400000c000b */
[----:B01----:R-:W-:Y:S01]  /*203e0*/  ENDCOLLECTIVE ;  /* 0x000000000000791b */ /* 0x003fe20003800000 */
.L_x_2708:
        /* <DEDUP_REMOVED lines=8> */
.L_x_2709:
[----:B------:R-:W-:Y:S05]  /*20470*/  BRA `(.L_x_2710) ;  /* 0xffffffbc00247947 */ /* 0x000fea000383ffff */
.L_x_2566:
[----:B------:R-:W-:Y:S01]  /*20480*/  BSSY B0, `(.L_x_2711) ;  /* 0x0000006000007945 */ /* 0x000fe20003800000 */
[----:B------:R-:W-:Y:S01]  /*20490*/  PLOP3.LUT P6, PT, P6, PT, PT, 0x8, 0x0 ;  /* 0x000000000000781c */ /* 0x000fe200037ce170 */
[----:B------:R-:W-:-:S12]  /*204a0*/  IMAD.MOV.U32 R15, RZ, RZ, -0x1 ;  /* 0xffffffffff0f7424 */ /* 0x000fd800078e00ff */
[----:B01---5:R-:W-:Y:S05]  /*204b0*/  WARPSYNC.COLLECTIVE R15, `(.L_x_2712) ;  /* 0x000000000f087348 */ /* 0x023fea0003c00000 */
[----:B------:R-:W-:Y:S01]  /*204c0*/  VOTE.ANY R14, PT, P6 ;  /* 0x00000000000e7806 */ /* 0x000fe200030e0100 */
[----:B01---5:R-:W-:Y:S06]  /*204d0*/  ENDCOLLECTIVE ;  /* 0x000000000000791b */ /* 0x023fec0003800000 */
.L_x_2712:
[----:B------:R-:W-:Y:S05]  /*204e0*/  BSYNC B0 ;  /* 0x0000000000007941 */ /* 0x000fea0003800000 */
.L_x_2711:
        /* <DEDUP_REMOVED lines=9> */
.L_x_2713:
[----:B------:R-:W-:Y:S01]  /*20580*/  IMAD.MOV.U32 R17, RZ, RZ, R14 ;  /* 0x000000ffff117224 */ /* 0x000fe200078e000e */
[----:B------:R-:W-:Y:S06]  /*20590*/  BRA `(.L_x_2714) ;  /* 0xffffffbc00147947 */ /* 0x000fec000383ffff */
.L_x_2568:
[----:B------:R-:W-:Y:S01]  /*205a0*/  BSSY B0, `(.L_x_2715) ;  /* 0x0000007000007945 */ /* 0x000fe20003800000 */
[----:B------:R-:W-:Y:S02]  /*205b0*/  IMAD.MOV.U32 R13, RZ, RZ, R3 ;  /* 0x000000ffff0d7224 */ /* 0x000fe400078e0003 */
[----:B------:R-:W-:Y:S02]  /*205c0*/  IMAD.MOV.U32 R11, RZ, RZ, 0x1f ;  /* 0x0000001fff0b7424 */ /* 0x000fe400078e00ff */
[----:B------:R-:W-:-:S07]  /*205d0*/  IMAD.MOV.U32 R15, RZ, RZ, -0x1 ;  /* 0xffffffffff0f7424 */ /* 0x000fce00078e00ff */
[----:B0123--:R-:W-:Y:S05]  /*205e0*/  WARPSYNC.COLLECTIVE R15, `(.L_x_2716) ;  /* 0x000000000f087348 */ /* 0x00ffea0003c00000 */
[----:B------:R4:W0:Y:S02]  /*205f0*/  SHFL.IDX P6, R14, R13, R12, R11 ;  /* 0x0000000c0d0e7389 */ /* 0x00082400000c000b */
[----:B01234-:R-:W-:Y:S01]  /*20600*/  ENDCOLLECTIVE ;  /* 0x000000000000791b */ /* 0x01ffe20003800000 */
.L_x_2716:
[----:B------:R-:W-:Y:S05]  /*20610*/  BSYNC B0 ;  /* 0x0000000000007941 */ /* 0x000fea0003800000 */
.L_x_2715:
[----:B------:R-:W-:Y:S01]  /*20620*/  IMAD.MOV.U32 R5, RZ, RZ, R14 ;  /* 0x000000ffff057224 */ /* 0x000fe200078e000e */
[----:B------:R-:W-:Y:S06]  /*20630*/  BRA `(.L_x_2567) ;  /* 0xffffffbc00087947 */ /* 0x000fec000383ffff */
.L_x_2572:
[----:B0-----:R0:W4:Y:S02]  /*20640*/  SYNCS.PHASECHK.TRANS64.TRYWAIT P0, [R5+URZ+0x2d820], R0 ;  /* 0x02d82000050075a7 */ /* 0x001124000800017f */
[----:B----4-:R-:W-:Y:S05]  /*20650*/  @!P0 NANOSLEEP.SYNCS 0x989680 ;  /* 0x009896800000895d */ /* 0x010fea0003900000 */
[----:B------:R-:W4:Y:S02]  /*20660*/  @!P0 SYNCS.PHASECHK.TRANS64 P0, [R5+URZ+0x2d820], R0 ;  /* 0x02d82000050085a7 */ /* 0x000f24000800007f */
[----:B----4-:R-:W-:Y:S05]  /*20670*/  @!P0 BRA `(.L_x_2572) ;  /* 0xfffffffc00f08947 */ /* 0x010fea000383ffff */
[----:B------:R-:W-:Y:S05]  /*20680*/  BRA `(.L_x_2717) ;  /* 0xffffffc000807947 */ /* 0x000fea000383ffff */
.L_x_2573:
[----:B------:R-:W4:Y:S01]  /*20690*/  S2R R2, SR_TID.X ;  /* 0x0000000000027919 */ /* 0x000f220000002100 */
[----:B------:R-:W-:Y:S01]  /*206a0*/  BSSY B0, `(.L_x_2718) ;  /* 0x000000a000007945 */ /* 0x000fe20003800000 */
[----:B------:R-:W-:Y:S02]  /*206b0*/  IMAD.MOV.U32 R12, RZ, RZ, RZ ;  /* 0x000000ffff0c7224 */ /* 0x000fe400078e00ff */
[----:B------:R-:W-:Y:S02]  /*206c0*/  IMAD.MOV.U32 R11, RZ, RZ, 0x1f ;  /* 0x0000001fff0b7424 */ /* 0x000fe400078e00ff */
[----:B------:R-:W-:Y:S01]  /*206d0*/  IMAD.MOV.U32 R15, RZ, RZ, -0x1 ;  /* 0xffffffffff0f7424 */ /* 0x000fe200078e00ff */
[----:B----4-:R-:W-:-:S04]  /*206e0*/  SHF.R.U32.HI R2, RZ, 0x5, R2 ;  /* 0x00000005ff027819 */ /* 0x010fc80000011602 */
[----:B------:R-:W-:-:S05]  /*206f0*/  LOP3.LUT R2, R2, 0x3, RZ, 0xc0, !PT ;  /* 0x0000000302027812 */ /* 0x000fca00078ec0ff */
[----:B------:R-:W-:-:S07]  /*20700*/  IMAD.MOV.U32 R13, RZ, RZ, R2 ;  /* 0x000000ffff0d7224 */ /* 0x000fce00078e0002 */
[----:B0123--:R-:W-:Y:S05]  /*20710*/  WARPSYNC.COLLECTIVE R15, `(.L_x_2719) ;  /* 0x000000000f087348 */ /* 0x00ffea0003c00000 */
[----:B------:R4:W0:Y:S02]  /*20720*/  SHFL.IDX P6, R14, R13, R12, R11 ;  /* 0x0000000c0d0e7389 */ /* 0x00082400000c000b */
[----:B01234-:R-:W-:Y:S01]  /*20730*/  ENDCOLLECTIVE ;  /* 0x000000000000791b */ /* 0x01ffe20003800000 */
.L_x_2719:
[----:B------:R-:W-:Y:S05]  /*20740*/  BSYNC B0 ;  /* 0x0000000000007941 */ /* 0x000fea0003800000 */
.L_x_2718:
[----:B------:R-:W-:Y:S05]  /*20750*/  BRA `(.L_x_2720) ;  /* 0xffffffc000687947 */ /* 0x000fea000383ffff */
.L_x_2574:
[----:B------:R-:W-:Y:S01]  /*20760*/  BSSY B0, `(.L_x_2721) ;  /* 0x0000006000007945 */ /* 0x000fe20003800000 */
[----:B------:R-:W-:-:S07]  /*20770*/  IMAD.MOV.U32 R15, RZ, RZ, -0x1 ;  /* 0xffffffffff0f7424 */ /* 0x000fce00078e00ff */
[----:B0123--:R-:W-:Y:S05]  /*20780*/  WARPSYNC.COLLECTIVE R15, `(.L_x_2722) ;  /* 0x000000000f0c7348 */ /* 0x00ffea0003c00000 */
[----:B------:R-:W-:Y:S02]  /*20790*/  ELECT P6, UR62, PT ;  /* 0x00000000003e782f */ /* 0x000fe400038c0000 */
[----:B------:R-:W-:Y:S01]  /*207a0*/  MOV R14, UR62 ;  /* 0x0000003e000e7c02 */ /* 0x000fe20008000f00 */
[----:B0123--:R-:W-:Y:S10]  /*207b0*/  ENDCOLLECTIVE ;  /* 0x000000000000791b */ /* 0x00fff40003800000 */
.L_x_2722:
[----:B------:R-:W-:Y:S05]  /*207c0*/  BSYNC B0 ;  /* 0x0000000000007941 */ /* 0x000fea0003800000 */
.L_x_2721:
[----:B------:R-:W-:Y:S05]  /*207d0*/  BRA `(.L_x_2723) ;  /* 0xffffffc0005c7947 */ /* 0x000fea000383ffff */
.L_x_2576:
[----:B0-----:R0:W4:Y:S02]  /*207e0*/  SYNCS.PHASECHK.TRANS64.TRYWAIT P1, [R3+URZ+0x2d840], R2 ;  /* 0x02d84002030075a7 */ /* 0x001124000802017f */
[----:B----4-:R-:W-:Y:S05]  /*207f0*/  @!P1 NANOSLEEP.SYNCS 0x989680 ;  /* 0x009896800000995d */ /* 0x010fea0003900000 */
[----:B------:R-:W4:Y:S02]  /*20800*/  @!P1 SYNCS.PHASECHK.TRANS64 P1, [R3+URZ+0x2d840], R2 ;  /* 0x02d84002030095a7 */ /* 0x000f24000802007f */
[----:B----4-:R-:W-:Y:S05]  /*20810*/  @!P1 BRA `(.L_x_2576) ;  /* 0xfffffffc00f09947 */ /* 0x010fea000383ffff */
[----:B------:R-:W-:Y:S05]  /*20820*/  BRA `(.L_x_2724) ;  /* 0xffffffc000807947 */ /* 0x000fea000383ffff */
.L_x_2578:
[----:B----4-:R4:W0:Y:S02]  /*20830*/  SYNCS.PHASECHK.TRANS64.TRYWAIT P1, [R5+URZ+0x2d840], R0 ;  /* 0x02d84000050075a7 */ /* 0x010824000802017f */
[----:B0-----:R-:W-:Y:S05]  /*20840*/  @!P1 NANOSLEEP.SYNCS 0x989680 ;  /* 0x009896800000995d */ /* 0x001fea0003900000 */
[----:B------:R-:W0:Y:S02]  /*20850*/  @!P1 SYNCS.PHASECHK.TRANS64 P1, [R5+URZ+0x2d840], R0 ;  /* 0x02d84000050095a7 */ /* 0x000e24000802007f */
[----:B0-----:R-:W-:Y:S05]  /*20860*/  @!P1 BRA `(.L_x_2578) ;  /* 0xfffffffc00f09947 */ /* 0x001fea000383ffff */
[----:B------:R-:W-:Y:S05]  /*20870*/  BRA `(.L_x_2725) ;  /* 0xffffffc000907947 */ /* 0x000fea000383ffff */
.L_x_2580:
[----:B------:R0:W0:Y:S02]  /*20880*/  SYNCS.PHASECHK.TRANS64.TRYWAIT P1, [R3+URZ+0x2d860], R2 ;  /* 0x02d86002030075a7 */ /* 0x000024000802017f */
[----:B0-----:R-:W-:Y:S05]  /*20890*/  @!P1 NANOSLEEP.SYNCS 0x989680 ;  /* 0x009896800000995d */ /* 0x001fea0003900000 */
[----:B------:R-:W0:Y:S02]  /*208a0*/  @!P1 SYNCS.PHASECHK.TRANS64 P1, [R3+URZ+0x2d860], R2 ;  /* 0x02d86002030095a7 */ /* 0x000e24000802007f */
[----:B0-----:R-:W-:Y:S05]  /*208b0*/  @!P1 BRA `(.L_x_2580) ;  /* 0xfffffffc00f09947 */ /* 0x001fea000383ffff */
[----:B------:R-:W-:Y:S05]  /*208c0*/  BRA `(.L_x_2726) ;  /* 0xffffffc0008c7947 */ /* 0x000fea000383ffff */
.L_x_2727:
        /* <DEDUP_REMOVED lines=11> */
.L_x_2736:


//--------------------- .nv.global.init           --------------------------
	.section	.nv.global.init,"aw",@progbits
.nv.global.init:
	.type		$str$23,@object
	.size		$str$23,($str$24 - $str$23)
$str$23:
        /*0000*/ 	.byte	0x28, 0x61, 0x64, 0x64, 0x72, 0x65, 0x73, 0x73, 0x20, 0x26, 0x20, 0x6d, 0x61, 0x73, 0x6b, 0x29
        /*0010*/ 	.byte	0x20, 0x3d, 0x3d, 0x20, 0x30, 0x00
	.type		$str$24,@object
	.size		$str$24,(__unnamed_4 - $str$24)
$str$24:
        /*0016*/ 	.byte	0x2f, 0x74, 0x6d, 0x70, 0x2f, 0x6f, 0x73, 0x73, 0x5f, 0x6b, 0x65, 0x72, 0x6e, 0x65, 0x6c, 0x73
        /*0026*/ 	.byte	0x5f, 0x73, 0x72, 0x63, 0x2f, 0x66, 0x6c, 0x61, 0x73, 0x68, 0x5f, 0x61, 0x74, 0x74, 0x65, 0x6e
        /*0036*/ 	.byte	0x74, 0x69, 0x6f, 0x6e, 0x2f, 0x63, 0x73, 0x72, 0x63, 0x2f, 0x63, 0x75, 0x74, 0x6c, 0x61, 0x73
        /*0046*/ 	.byte	0x73, 0x2f, 0x69, 0x6e, 0x63, 0x6c, 0x75, 0x64, 0x65, 0x2f, 0x63, 0x75, 0x74, 0x65, 0x2f, 0x70
        /*0056*/ 	.byte	0x6f, 0x69, 0x6e, 0x74, 0x65, 0x72, 0x5f, 0x66, 0x6c, 0x61, 0x67, 0x67, 0x65, 0x64, 0x2e, 0x68
        /*0066*/ 	.byte	0x70, 0x70, 0x00
	.type		__unnamed_4,@object
	.size		__unnamed_4,(__unnamed_5 - __unnamed_4)
__unnamed_4:
        /* <DEDUP_REMOVED lines=25> */
	.type		__unnamed_5,@object
	.size		__unnamed_5,(__unnamed_3 - __unnamed_5)
__unnamed_5:
        /* <DEDUP_REMOVED lines=24> */
        /*036d*/ 	.byte	0x3e, 0x20, 0x26, 0x5d, 0x00
	.type		__unnamed_3,@object
	.size		__unnamed_3,(__unnamed_2 - __unnamed_3)
__unnamed_3:
        /* <DEDUP_REMOVED lines=29> */
	.type		__unnamed_2,@object
	.size		__unnamed_2,(__unnamed_1 - __unnamed_2)
__unnamed_2:
        /* <DEDUP_REMOVED lines=29> */
	.type		__unnamed_1,@object
	.size		__unnamed_1,(.L_0 - __unnamed_1)
__unnamed_1:
        /* <DEDUP_REMOVED lines=29> */
        /*08e2*/ 	.byte	0x5d, 0x00
.L_0:


//--------------------- .nv.shared._ZN7cutlass13device_kernelIN5flash11enable_sm90INS1_16FlashAttnFwdSm90INS1_25CollectiveMainloopFwdSm90ILi2EN4cute5tupleIJNS5_1CILi1EEES8_S8_EEENS6_IJNS7_ILi192EEENS7_ILi128EEENS7_ILi96EEEEEELi96ENS_10bfloat16_tEfNS_4arch4Sm90ELb0ELb0ELb0ELb0ELb1ELb0ELb0ELb0ELb1ELb1ELb0ELb0EEENS1_21CollectiveEpilogueFwdINS6_IJSA_SC_SB_EEES9_SE_SG_Li384ELb0ELb1ELb0ELb0EEENS1_29StaticPersistentTileSchedulerILb0EEEEEEEEEvNT_6ParamsE --------------------------
	.section	.nv.shared._ZN7cutlass13device_kernelIN5flash11enable_sm90INS1_16FlashAttnFwdSm90INS1_25CollectiveMainloopFwdSm90ILi2EN4cute5tupleIJNS5_1CILi1EEES8_S8_EEENS6_IJNS7_ILi192EEENS7_ILi128EEENS7_ILi96EEEEEELi96ENS_10bfloat16_tEfNS_4arch4Sm90ELb0ELb0ELb0ELb0ELb1ELb0ELb0ELb0ELb1ELb1ELb0ELb0EEENS1_21CollectiveEpilogueFwdINS6_IJSA_SC_SB_EEES9_SE_SG_Li384ELb0ELb1ELb0ELb0EEENS1_29StaticPersistentTileSchedulerILb0EEEEEEEEEvNT_6ParamsE,"aw",@nobits
	.sectionflags	@""
	.align	16
	.zero		1024


//--------------------- .nv.shared.reserved.0     --------------------------
	.section	.nv.shared.reserved.0,"aw",@nobits
	.weak		__nv_reservedSMEM_offset_0_alias
	.size		__nv_reservedSMEM_offset_0_alias, 0, 0
	.other		__nv_reservedSMEM_offset_0_alias,@"STO_CUDA_RESERVED_SHARED STV_DEFAULT"
__nv_reservedSMEM_offset_0_alias:
	.zero		0


//--------------------- .nv.global                --------------------------
	.section	.nv.global,"aw",@nobits
.nv.global:
	.type		_ZN71_INTERNAL_6574e65c_35_flash_fwd_hdim96_bf16_paged_sm90_cu_58b58f81_28604cute1_E,@object
	.size		_ZN71_INTERNAL_6574e65c_35_flash_fwd_hdim96_bf16_paged_sm90_cu_58b58f81_28604cute1_E,(_ZN71_INTERNAL_6574e65c_35_flash_fwd_hdim96_bf16_paged_sm90_cu_58b58f81_28604cuda3std3__45__cpo6cbeginE - _ZN71_INTERNAL_6574e65c_35_flash_fwd_hdim96_bf16_paged_sm90_cu_58b58f81_28604cute1_E)
_ZN71_INTERNAL_6574e65c_35_flash_fwd_hdim96_bf16_paged_sm90_cu_58b58f81_28604cute1_E:
	.zero		1
	.type		_ZN71_INTERNAL_6574e65c_35_flash_fwd_hdim96_bf16_paged_sm90_cu_58b58f81_28604cuda3std3__45__cpo6cbeginE,@object
	.size		_ZN71_INTERNAL_6574e65c_35_flash_fwd_hdim96_bf16_paged_sm90_cu_58b58f81_28604cuda3std3__45__cpo6cbeginE,(_ZN71_INTERNAL_6574e65c_35_flash_fwd_hdim96_bf16_paged_sm90_cu_58b58f81_28604cuda3std3__48in_placeE - _ZN71_INTERNAL_6574e65c_35_flash_fwd_hdim96_bf16_paged_sm90_cu_58b58f81_28604cuda3std3__45__cpo6cbeginE)
_ZN71_INTERNAL_6574e65c_35_flash_fwd_hdim96_bf16_paged_sm90_cu_58b58f81_28604cuda3std3__45__cpo6cbeginE:
	.zero		1
	.type		_ZN71_INTERNAL_6574e65c_35_flash_fwd_hdim96_bf16_paged_sm90_cu_58b58f81_28604cuda3std3__48in_placeE,@object
	.size		_ZN71_INTERNAL_6574e65c_35_flash_fwd_hdim96_bf16_paged_sm90_cu_58b58f81_28604cuda3std3__48in_placeE,(_ZN71_INTERNAL_6574e65c_35_flash_fwd_hdim96_bf16_paged_sm90_cu_58b58f81_28604cuda3std6ranges3__45__cpo9iter_moveE - _ZN71_INTERNAL_6574e65c_35_flash_fwd_hdim96_bf16_paged_sm90_cu_58b58f81_28604cuda3std3__48in_placeE)
_ZN71_INTERNAL_6574e65c_35_flash_fwd_hdim96_bf16_paged_sm90_cu_58b58f81_28604cuda3std3__48in_placeE:
	.zero		1
	.type		_ZN71_INTERNAL_6574e65c_35_flash_fwd_hdim96_bf16_paged_sm90_cu_58b58f81_28604cuda3std6ranges3__45__cpo9iter_moveE,@object
	.size		_ZN71_INTERNAL_6574e65c_35_flash_fwd_hdim96_bf16_paged_sm90_cu_58b58f81_28604cuda3std6ranges3__45__cpo9iter_moveE,(_ZN71_INTERNAL_6574e65c_35_flash_fwd_hdim96_bf16_paged_sm90_cu_58b58f81_28604cuda3std3__45__cpo5beginE - _ZN71_INTERNAL_6574e65c_35_flash_fwd_hdim96_bf16_paged_sm90_cu_58b58f81_28604cuda3std6ranges3__45__cpo9iter_moveE)
_ZN71_INTERNAL_6574e65c_35_flash_fwd_hdim96_bf16_paged_sm90_cu_58b58f81_28604cuda3std6ranges3__45__cpo9iter_moveE:
	.zero		1
	.type		_ZN71_INTERNAL_6574e65c_35_flash_fwd_hdim96_bf16_paged_sm90_cu_58b58f81_28604cuda3std3__45__cpo5beginE,@object
	.size		_ZN71_INTERNAL_6574e65c_35_flash_fwd_hdim96_bf16_paged_sm90_cu_58b58f81_28604cuda3std3__45__cpo5beginE,(_ZN71_INTERNAL_6574e65c_35_flash_fwd_hdim96_bf16_paged_sm90_cu_58b58f81_28604cuda3std3__473_GLOBAL__N__6574e65c_35_flash_fwd_hdim96_bf16_paged_sm90_cu_58b58f81_28606ignoreE - _ZN71_INTERNAL_6574e65c_35_flash_fwd_hdim96_bf16_paged_sm90_cu_58b58f81_28604cuda3std3__45__cpo5beginE)
_ZN71_INTERNAL_6574e65c_35_flash_fwd_hdim96_bf16_paged_sm90_cu_58b58f81_28604cuda3std3__45__cpo5beginE:
	.zero		1
	.type		_ZN71_INTERNAL_6574e65c_35_flash_fwd_hdim96_bf16_paged_sm90_cu_58b58f81_28604cuda3std3__473_GLOBAL__N__6574e65c_35_flash_fwd_hdim96_bf16_paged_sm90_cu_58b58f81_28606ignoreE,@object
	.size		_ZN71_INTERNAL_6574e65c_35_flash_fwd_hdim96_bf16_paged_sm90_cu_58b58f81_28604cuda3std3__473_GLOBAL__N__6574e65c_35_flash_fwd_hdim96_bf16_paged_sm90_cu_58b58f81_28606ignoreE,(_ZN71_INTERNAL_6574e65c_35_flash_fwd_hdim96_bf16_paged_sm90_cu_58b58f81_28604cute7productE - _ZN71_INTERNAL_6574e65c_35_flash_fwd_hdim96_bf16_paged_sm90_cu_58b58f81_28604cuda3std3__473_GLOBAL__N__6574e65c_35_flash_fwd_hdim96_bf16_paged_sm90_cu_58b58f81_28606ignoreE)
_ZN71_INTERNAL_6574e65c_35_flash_fwd_hdim96_bf16_paged_sm90_cu_58b58f81_28604cuda3std3__473_GLOBAL__N__6574e65c_35_flash_fwd_hdim96_bf16_paged_sm90_cu_58b58f81_28606ignoreE:
	.zero		1
	.type		_ZN71_INTERNAL_6574e65c_35_flash_fwd_hdim96_bf16_paged_sm90_cu_58b58f81_28604cute7productE,@object
	.size		_ZN71_INTERNAL_6574e65c_35_flash_fwd_hdim96_bf16_paged_sm90_cu_58b58f81_28604cute7productE,(_ZN71_INTERNAL_6574e65c_35_flash_fwd_hdim96_bf16_paged_sm90_cu_58b58f81_28604cuda3std3__45__cpo3endE - _ZN71_INTERNAL_6574e65c_35_flash_fwd_hdim96_bf16_paged_sm90_cu_58b58f81_28604cute7productE)
_ZN71_INTERNAL_6574e65c_35_flash_fwd_hdim96_bf16_paged_sm90_cu_58b58f81_28604cute7productE:
	.zero		1
	.type		_ZN71_INTERNAL_6574e65c_35_flash_fwd_hdim96_bf16_paged_sm90_cu_58b58f81_28604cuda3std3__45__cpo3endE,@object
	.size		_ZN71_INTERNAL_6574e65c_35_flash_fwd_hdim96_bf16_paged_sm90_cu_58b58f81_28604cuda3std3__45__cpo3endE,(_ZN71_INTERNAL_6574e65c_35_flash_fwd_hdim96_bf16_paged_sm90_cu_58b58f81_28604cuda3std3__419piecewise_constructE - _ZN71_INTERNAL_6574e65c_35_flash_fwd_hdim96_bf16_paged_sm90_cu_58b58f81_28604cuda3std3__45__cpo3endE)
_ZN71_INTERNAL_6574e65c_35_flash_fwd_hdim96_bf16_paged_sm90_cu_58b58f81_28604cuda3std3__45__cpo3endE:
	.zero		1
	.type		_ZN71_INTERNAL_6574e65c_35_flash_fwd_hdim96_bf16_paged_sm90_cu_58b58f81_28604cuda3std3__419piecewise_constructE,@object
	.size		_ZN71_INTERNAL_6574e65c_35_flash_fwd_hdim96_bf16_paged_sm90_cu_58b58f81_28604cuda3std3__419piecewise_constructE,(_ZN71_INTERNAL_6574e65c_35_flash_fwd_hdim96_bf16_paged_sm90_cu_58b58f81_28604cuda3std3__45__cpo4cendE - _ZN71_INTERNAL_6574e65c_35_flash_fwd_hdim96_bf16_paged_sm90_cu_58b58f81_28604cuda3std3__419piecewise_constructE)
_ZN71_INTERNAL_6574e65c_35_flash_fwd_hdim96_bf16_paged_sm90_cu_58b58f81_28604cuda3std3__419piecewise_constructE:
	.zero		1
	.type		_ZN71_INTERNAL_6574e65c_35_flash_fwd_hdim96_bf16_paged_sm90_cu_58b58f81_28604cuda3std3__45__cpo4cendE,@object
	.size		_ZN71_INTERNAL_6574e65c_35_flash_fwd_hdim96_bf16_paged_sm90_cu_58b58f81_28604cuda3std3__45__cpo4cendE,(_ZN71_INTERNAL_6574e65c_35_flash_fwd_hdim96_bf16_paged_sm90_cu_58b58f81_28604cuda3std6ranges3__45__cpo4swapE - _ZN71_INTERNAL_6574e65c_35_flash_fwd_hdim96_bf16_paged_sm90_cu_58b58f81_28604cuda3std3__45__cpo4cendE)
_ZN71_INTERNAL_6574e65c_35_flash_fwd_hdim96_bf16_paged_sm90_cu_58b58f81_28604cuda3std3__45__cpo4cendE:
	.zero		1
	.type		_ZN71_INTERNAL_6574e65c_35_flash_fwd_hdim96_bf16_paged_sm90_cu_58b58f81_28604cuda3std6ranges3__45__cpo4swapE,@object
	.size		_ZN71_INTERNAL_6574e65c_35_flash_fwd_hdim96_bf16_paged_sm90_cu_58b58f81_28604cuda3std6ranges3__45__cpo4swapE,(.L_12 - _ZN71_INTERNAL_6574e65c_35_flash_fwd_hdim96_bf16_paged_sm90_cu_58b58f81_28604cuda3std6ranges3__45__cpo4swapE)
_ZN71_INTERNAL_6574e65c_35_flash_fwd_hdim96_bf16_paged_sm90_cu_58b58f81_28604cuda3std6ranges3__45__cpo4swapE:
	.zero		1
.L_12:


//--------------------- .nv.shared._ZN7cutlass13device_kernelIN5flash11enable_sm90INS1_16FlashAttnFwdSm90INS1_25CollectiveMainloopFwdSm90ILi2EN4cute5tupleIJNS5_1CILi1EEES8_S8_EEENS6_IJNS7_ILi192EEENS7_ILi128EEENS7_ILi96EEEEEELi96ENS_10bfloat16_tEfNS_4arch4Sm90ELb0ELb0ELb0ELb1ELb1ELb0ELb0ELb0ELb1ELb1ELb0ELb0EEENS1_21CollectiveEpilogueFwdINS6_IJSA_SC_SB_EEES9_SE_SG_Li384ELb1ELb1ELb0ELb0EEENS1_36VarlenDynamicPersistentTileSchedulerILi192ELi128ELi384ELi128ELb0ELb1ELb1ELb0ELb1ELb1EEEEEEEEEvNT_6ParamsE --------------------------
	.section	.nv.shared._ZN7cutlass13device_kernelIN5flash11enable_sm90INS1_16FlashAttnFwdSm90INS1_25CollectiveMainloopFwdSm90ILi2EN4cute5tupleIJNS5_1CILi1EEES8_S8_EEENS6_IJNS7_ILi192EEENS7_ILi128EEENS7_ILi96EEEEEELi96ENS_10bfloat16_tEfNS_4arch4Sm90ELb0ELb0ELb0ELb1ELb1ELb0ELb0ELb0ELb1ELb1ELb0ELb0EEENS1_21CollectiveEpilogueFwdINS6_IJSA_SC_SB_EEES9_SE_SG_Li384ELb1ELb1ELb0ELb0EEENS1_36VarlenDynamicPersistentTileSchedulerILi192ELi128ELi384ELi128ELb0ELb1ELb1ELb0ELb1ELb1EEEEEEEEEvNT_6ParamsE,"aw",@nobits
	.sectionflags	@""
	.align	16
	.zero		1024


//--------------------- .nv.shared._ZN7cutlass13device_kernelIN5flash11enable_sm90INS1_16FlashAttnFwdSm90INS1_25CollectiveMainloopFwdSm90ILi2EN4cute5tupleIJNS5_1CILi1EEES8_S8_EEENS6_IJNS7_ILi192EEENS7_ILi128EEENS7_ILi96EEEEEELi96ENS_10bfloat16_tEfNS_4arch4Sm90ELb0ELb0ELb0ELb1ELb1ELb1ELb0ELb0ELb1ELb1ELb0ELb0EEENS1_21CollectiveEpilogueFwdINS6_IJSA_SC_SB_EEES9_SE_SG_Li384ELb1ELb1ELb0ELb0EEENS1_36VarlenDynamicPersistentTileSchedulerILi192ELi128ELi384ELi128ELb0ELb1ELb1ELb0ELb1ELb1EEEEEEEEEvNT_6ParamsE --------------------------
	.section	.nv.shared._ZN7cutlass13device_kernelIN5flash11enable_sm90INS1_16FlashAttnFwdSm90INS1_25CollectiveMainloopFwdSm90ILi2EN4cute5tupleIJNS5_1CILi1EEES8_S8_EEENS6_IJNS7_ILi192EEENS7_ILi128EEENS7_ILi96EEEEEELi96ENS_10bfloat16_tEfNS_4arch4Sm90ELb0ELb0ELb0ELb1ELb1ELb1ELb0ELb0ELb1ELb1ELb0ELb0EEENS1_21CollectiveEpilogueFwdINS6_IJSA_SC_SB_EEES9_SE_SG_Li384ELb1ELb1ELb0ELb0EEENS1_36VarlenDynamicPersistentTileSchedulerILi192ELi128ELi384ELi128ELb0ELb1ELb1ELb0ELb1ELb1EEEEEEEEEvNT_6ParamsE,"aw",@nobits
	.sectionflags	@""
	.align	16
	.zero		1024


//--------------------- .nv.shared._ZN7cutlass13device_kernelIN5flash11enable_sm90INS1_16FlashAttnFwdSm90INS1_25CollectiveMainloopFwdSm90ILi2EN4cute5tupleIJNS5_1CILi1EEES8_S8_EEENS6_IJNS7_ILi192EEENS7_ILi128EEENS7_ILi96EEEEEELi96ENS_10bfloat16_tEfNS_4arch4Sm90ELb0ELb1ELb0ELb0ELb1ELb0ELb0ELb0ELb1ELb1ELb0ELb0EEENS1_21CollectiveEpilogueFwdINS6_IJSA_SC_SB_EEES9_SE_SG_Li384ELb0ELb1ELb0ELb0EEENS1_30DynamicPersistentTileSchedulerILi384ELi128ELb0ELb1ELb1EEEEEEEEEvNT_6ParamsE --------------------------
	.section	.nv.shared._ZN7cutlass13device_kernelIN5flash11enable_sm90INS1_16FlashAttnFwdSm90INS1_25CollectiveMainloopFwdSm90ILi2EN4cute5tupleIJNS5_1CILi1EEES8_S8_EEENS6_IJNS7_ILi192EEENS7_ILi128EEENS7_ILi96EEEEEELi96ENS_10bfloat16_tEfNS_4arch4Sm90ELb0ELb1ELb0ELb0ELb1ELb0ELb0ELb0ELb1ELb1ELb0ELb0EEENS1_21CollectiveEpilogueFwdINS6_IJSA_SC_SB_EEES9_SE_SG_Li384ELb0ELb1ELb0ELb0EEENS1_30DynamicPersistentTileSchedulerILi384ELi128ELb0ELb1ELb1EEEEEEEEEvNT_6ParamsE,"aw",@nobits
	.sectionflags	@""
	.align	16
	.zero		1024


//--------------------- .nv.shared._ZN7cutlass13device_kernelIN5flash11enable_sm90INS1_16FlashAttnFwdSm90INS1_25CollectiveMainloopFwdSm90ILi2EN4cute5tupleIJNS5_1CILi1EEES8_S8_EEENS6_IJNS7_ILi192EEENS7_ILi128EEENS7_ILi96EEEEEELi96ENS_10bfloat16_tEfNS_4arch4Sm90ELb0ELb1ELb0ELb1ELb1ELb0ELb0ELb0ELb1ELb1ELb0ELb0EEENS1_21CollectiveEpilogueFwdINS6_IJSA_SC_SB_EEES9_SE_SG_Li384ELb1ELb1ELb0ELb0EEENS1_36VarlenDynamicPersistentTileSchedulerILi192ELi128ELi384ELi128ELb0ELb1ELb1ELb1ELb0ELb1EEEEEEEEEvNT_6ParamsE --------------------------
	.section	.nv.shared._ZN7cutlass13device_kernelIN5flash11enable_sm90INS1_16FlashAttnFwdSm90INS1_25CollectiveMainloopFwdSm90ILi2EN4cute5tupleIJNS5_1CILi1EEES8_S8_EEENS6_IJNS7_ILi192EEENS7_ILi128EEENS7_ILi96EEEEEELi96ENS_10bfloat16_tEfNS_4arch4Sm90ELb0ELb1ELb0ELb1ELb1ELb0ELb0ELb0ELb1ELb1ELb0ELb0EEENS1_21CollectiveEpilogueFwdINS6_IJSA_SC_SB_EEES9_SE_SG_Li384ELb1ELb1ELb0ELb0EEENS1_36VarlenDynamicPersistentTileSchedulerILi192ELi128ELi384ELi128ELb0ELb1ELb1ELb1ELb0ELb1EEEEEEEEEvNT_6ParamsE,"aw",@nobits
	.sectionflags	@""
	.align	16
	.zero		1024


//--------------------- .nv.shared._ZN7cutlass13device_kernelIN5flash11enable_sm90INS1_16FlashAttnFwdSm90INS1_25CollectiveMainloopFwdSm90ILi2EN4cute5tupleIJNS5_1CILi1EEES8_S8_EEENS6_IJNS7_ILi192EEENS7_ILi128EEENS7_ILi96EEEEEELi96ENS_10bfloat16_tEfNS_4arch4Sm90ELb0ELb1ELb0ELb1ELb1ELb1ELb0ELb0ELb1ELb1ELb0ELb0EEENS1_21CollectiveEpilogueFwdINS6_IJSA_SC_SB_EEES9_SE_SG_Li384ELb1ELb1ELb0ELb0EEENS1_36VarlenDynamicPersistentTileSchedulerILi192ELi128ELi384ELi128ELb0ELb1ELb1ELb1ELb0ELb1EEEEEEEEEvNT_6ParamsE --------------------------
	.section	.nv.shared._ZN7cutlass13device_kernelIN5flash11enable_sm90INS1_16FlashAttnFwdSm90INS1_25CollectiveMainloopFwdSm90ILi2EN4cute5tupleIJNS5_1CILi1EEES8_S8_EEENS6_IJNS7_ILi192EEENS7_ILi128EEENS7_ILi96EEEEEELi96ENS_10bfloat16_tEfNS_4arch4Sm90ELb0ELb1ELb0ELb1ELb1ELb1ELb0ELb0ELb1ELb1ELb0ELb0EEENS1_21CollectiveEpilogueFwdINS6_IJSA_SC_SB_EEES9_SE_SG_Li384ELb1ELb1ELb0ELb0EEENS1_36VarlenDynamicPersistentTileSchedulerILi192ELi128ELi384ELi128ELb0ELb1ELb1ELb1ELb0ELb1EEEEEEEEEvNT_6ParamsE,"aw",@nobits
	.sectionflags	@""
	.align	16
	.zero		1024


//--------------------- .nv.shared._ZN7cutlass13device_kernelIN5flash11enable_sm90INS1_16FlashAttnFwdSm90INS1_25CollectiveMainloopFwdSm90ILi2EN4cute5tupleIJNS5_1CILi1EEES8_S8_EEENS6_IJNS7_ILi192EEENS7_ILi128EEENS7_ILi96EEEEEELi96ENS_10bfloat16_tEfNS_4arch4Sm90ELb1ELb0ELb0ELb0ELb1ELb0ELb0ELb0ELb1ELb1ELb0ELb0EEENS1_21CollectiveEpilogueFwdINS6_IJSA_SC_SB_EEES9_SE_SG_Li384ELb0ELb1ELb0ELb0EEENS1_30DynamicPersistentTileSchedulerILi384ELi128ELb0ELb1ELb1EEEEEEEEEvNT_6ParamsE --------------------------
	.section	.nv.shared._ZN7cutlass13device_kernelIN5flash11enable_sm90INS1_16FlashAttnFwdSm90INS1_25CollectiveMainloopFwdSm90ILi2EN4cute5tupleIJNS5_1CILi1EEES8_S8_EEENS6_IJNS7_ILi192EEENS7_ILi128EEENS7_ILi96EEEEEELi96ENS_10bfloat16_tEfNS_4arch4Sm90ELb1ELb0ELb0ELb0ELb1ELb0ELb0ELb0ELb1ELb1ELb0ELb0EEENS1_21CollectiveEpilogueFwdINS6_IJSA_SC_SB_EEES9_SE_SG_Li384ELb0ELb1ELb0ELb0EEENS1_30DynamicPersistentTileSchedulerILi384ELi128ELb0ELb1ELb1EEEEEEEEEvNT_6ParamsE,"aw",@nobits
	.sectionflags	@""
	.align	16
	.zero		1024


//--------------------- .nv.shared._ZN7cutlass13device_kernelIN5flash11enable_sm90INS1_16FlashAttnFwdSm90INS1_25CollectiveMainloopFwdSm90ILi2EN4cute5tupleIJNS5_1CILi1EEES8_S8_EEENS6_IJNS7_ILi192EEENS7_ILi128EEENS7_ILi96EEEEEELi96ENS_10bfloat16_tEfNS_4arch4Sm90ELb1ELb0ELb0ELb1ELb1ELb0ELb0ELb0ELb1ELb1ELb0ELb0EEENS1_21CollectiveEpilogueFwdINS6_IJSA_SC_SB_EEES9_SE_SG_Li384ELb1ELb1ELb0ELb0EEENS1_36VarlenDynamicPersistentTileSchedulerILi192ELi128ELi384ELi128ELb0ELb1ELb1ELb1ELb1ELb1EEEEEEEEEvNT_6ParamsE --------------------------
	.section	.nv.shared._ZN7cutlass13device_kernelIN5flash11enable_sm90INS1_16FlashAttnFwdSm90INS1_25CollectiveMainloopFwdSm90ILi2EN4cute5tupleIJNS5_1CILi1EEES8_S8_EEENS6_IJNS7_ILi192EEENS7_ILi128EEENS7_ILi96EEEEEELi96ENS_10bfloat16_tEfNS_4arch4Sm90ELb1ELb0ELb0ELb1ELb1ELb0ELb0ELb0ELb1ELb1ELb0ELb0EEENS1_21CollectiveEpilogueFwdINS6_IJSA_SC_SB_EEES9_SE_SG_Li384ELb1ELb1ELb0ELb0EEENS1_36VarlenDynamicPersistentTileSchedulerILi192ELi128ELi384ELi128ELb0ELb1ELb1ELb1ELb1ELb1EEEEEEEEEvNT_6ParamsE,"aw",@nobits
	.sectionflags	@""
	.align	16
	.zero		1024


//--------------------- .nv.shared._ZN7cutlass13device_kernelIN5flash11enable_sm90INS1_16FlashAttnFwdSm90INS1_25CollectiveMainloopFwdSm90ILi2EN4cute5tupleIJNS5_1CILi1EEES8_S8_EEENS6_IJNS7_ILi192EEENS7_ILi128EEENS7_ILi96EEEEEELi96ENS_10bfloat16_tEfNS_4arch4Sm90ELb1ELb0ELb0ELb1ELb1ELb1ELb0ELb0ELb1ELb1ELb0ELb0EEENS1_21CollectiveEpilogueFwdINS6_IJSA_SC_SB_EEES9_SE_SG_Li384ELb1ELb1ELb0ELb0EEENS1_36VarlenDynamicPersistentTileSchedulerILi192ELi128ELi384ELi128ELb0ELb1ELb1ELb1ELb1ELb1EEEEEEEEEvNT_6ParamsE --------------------------
	.section	.nv.shared._ZN7cutlass13device_kernelIN5flash11enable_sm90INS1_16FlashAttnFwdSm90INS1_25CollectiveMainloopFwdSm90ILi2EN4cute5tupleIJNS5_1CILi1EEES8_S8_EEENS6_IJNS7_ILi192EEENS7_ILi128EEENS7_ILi96EEEEEELi96ENS_10bfloat16_tEfNS_4arch4Sm90ELb1ELb0ELb0ELb1ELb1ELb1ELb0ELb0ELb1ELb1ELb0ELb0EEENS1_21CollectiveEpilogueFwdINS6_IJSA_SC_SB_EEES9_SE_SG_Li384ELb1ELb1ELb0ELb0EEENS1_36VarlenDynamicPersistentTileSchedulerILi192ELi128ELi384ELi128ELb0ELb1ELb1ELb1ELb1ELb1EEEEEEEEEvNT_6ParamsE,"aw",@nobits
	.sectionflags	@""
	.align	16
	.zero		1024


//--------------------- .nv.constant0._ZN7cutlass13device_kernelIN5flash11enable_sm90INS1_16FlashAttnFwdSm90INS1_25CollectiveMainloopFwdSm90ILi2EN4cute5tupleIJNS5_1CILi1EEES8_S8_EEENS6_IJNS7_ILi192EEENS7_ILi128EEENS7_ILi96EEEEEELi96ENS_10bfloat16_tEfNS_4arch4Sm90ELb0ELb0ELb0ELb0ELb1ELb0ELb0ELb0ELb1ELb1ELb0ELb0EEENS1_21CollectiveEpilogueFwdINS6_IJSA_SC_SB_EEES9_SE_SG_Li384ELb0ELb1ELb0ELb0EEENS1_29StaticPersistentTileSchedulerILb0EEEEEEEEEvNT_6ParamsE --------------------------
	.section	.nv.constant0._ZN7cutlass13device_kernelIN5flash11enable_sm90INS1_16FlashAttnFwdSm90INS1_25CollectiveMainloopFwdSm90ILi2EN4cute5tupleIJNS5_1CILi1EEES8_S8_EEENS6_IJNS7_ILi192EEENS7_ILi128EEENS7_ILi96EEEEEELi96ENS_10bfloat16_tEfNS_4arch4Sm90ELb0ELb0ELb0ELb0ELb1ELb0ELb0ELb0ELb1ELb1ELb0ELb0EEENS1_21CollectiveEpilogueFwdINS6_IJSA_SC_SB_EEES9_SE_SG_Li384ELb0ELb1ELb0ELb0EEENS1_29StaticPersistentTileSchedulerILb0EEEEEEEEEvNT_6ParamsE,"a",@progbits
	.sectionflags	@""
	.align	4
.nv.constant0._ZN7cutlass13device_kernelIN5flash11enable_sm90INS1_16FlashAttnFwdSm90INS1_25CollectiveMainloopFwdSm90ILi2EN4cute5tupleIJNS5_1CILi1EEES8_S8_EEENS6_IJNS7_ILi192EEENS7_ILi128EEENS7_ILi96EEEEEELi96ENS_10bfloat16_tEfNS_4arch4Sm90ELb0ELb0ELb0ELb0ELb1ELb0ELb0ELb0ELb1ELb1ELb0ELb0EEENS1_21CollectiveEpilogueFwdINS6_IJSA_SC_SB_EEES9_SE_SG_Li384ELb0ELb1ELb0ELb0EEENS1_29StaticPersistentTileSchedulerILb0EEEEEEEEEvNT_6ParamsE:
	.zero		3200


//--------------------- .nv.constant0._ZN7cutlass13device_kernelIN5flash11enable_sm90INS1_16FlashAttnFwdSm90INS1_25CollectiveMainloopFwdSm90ILi2EN4cute5tupleIJNS5_1CILi1EEES8_S8_EEENS6_IJNS7_ILi192EEENS7_ILi128EEENS7_ILi96EEEEEELi96ENS_10bfloat16_tEfNS_4arch4Sm90ELb0ELb0ELb0ELb1ELb1ELb0ELb0ELb0ELb1ELb1ELb0ELb0EEENS1_21CollectiveEpilogueFwdINS6_IJSA_SC_SB_EEES9_SE_SG_Li384ELb1ELb1ELb0ELb0EEENS1_36VarlenDynamicPersistentTileSchedulerILi192ELi128ELi384ELi128ELb0ELb1ELb1ELb0ELb1ELb1EEEEEEEEEvNT_6ParamsE --------------------------
	.section	.nv.constant0._ZN7cutlass13device_kernelIN5flash11enable_sm90INS1_16FlashAttnFwdSm90INS1_25CollectiveMainloopFwdSm90ILi2EN4cute5tupleIJNS5_1CILi1EEES8_S8_EEENS6_IJNS7_ILi192EEENS7_ILi128EEENS7_ILi96EEEEEELi96ENS_10bfloat16_tEfNS_4arch4Sm90ELb0ELb0ELb0ELb1ELb1ELb0ELb0ELb0ELb1ELb1ELb0ELb0EEENS1_21CollectiveEpilogueFwdINS6_IJSA_SC_SB_EEES9_SE_SG_Li384ELb1ELb1ELb0ELb0EEENS1_36VarlenDynamicPersistentTileSchedulerILi192ELi128ELi384ELi128ELb0ELb1ELb1ELb0ELb1ELb1EEEEEEEEEvNT_6ParamsE,"a",@progbits
	.sectionflags	@""
	.align	4
.nv.constant0._ZN7cutlass13device_kernelIN5flash11enable_sm90INS1_16FlashAttnFwdSm90INS1_25CollectiveMainloopFwdSm90ILi2EN4cute5tupleIJNS5_1CILi1EEES8_S8_EEENS6_IJNS7_ILi192EEENS7_ILi128EEENS7_ILi96EEEEEELi96ENS_10bfloat16_tEfNS_4arch4Sm90ELb0ELb0ELb0ELb1ELb1ELb0ELb0ELb0ELb1ELb1ELb0ELb0EEENS1_21CollectiveEpilogueFwdINS6_IJSA_SC_SB_EEES9_SE_SG_Li384ELb1ELb1ELb0ELb0EEENS1_36VarlenDynamicPersistentTileSchedulerILi192ELi128ELi384ELi128ELb0ELb1ELb1ELb0ELb1ELb1EEEEEEEEEvNT_6ParamsE:
	.zero		3328


//--------------------- .nv.constant0._ZN7cutlass13device_kernelIN5flash11enable_sm90INS1_16FlashAttnFwdSm90INS1_25CollectiveMainloopFwdSm90ILi2EN4cute5tupleIJNS5_1CILi1EEES8_S8_EEENS6_IJNS7_ILi192EEENS7_ILi128EEENS7_ILi96EEEEEELi96ENS_10bfloat16_tEfNS_4arch4Sm90ELb0ELb0ELb0ELb1ELb1ELb1ELb0ELb0ELb1ELb1ELb0ELb0EEENS1_21CollectiveEpilogueFwdINS6_IJSA_SC_SB_EEES9_SE_SG_Li384ELb1ELb1ELb0ELb0EEENS1_36VarlenDynamicPersistentTileSchedulerILi192ELi128ELi384ELi128ELb0ELb1ELb1ELb0ELb1ELb1EEEEEEEEEvNT_6ParamsE --------------------------
	.section	.nv.constant0._ZN7cutlass13device_kernelIN5flash11enable_sm90INS1_16FlashAttnFwdSm90INS1_25CollectiveMainloopFwdSm90ILi2EN4cute5tupleIJNS5_1CILi1EEES8_S8_EEENS6_IJNS7_ILi192EEENS7_ILi128EEENS7_ILi96EEEEEELi96ENS_10bfloat16_tEfNS_4arch4Sm90ELb0ELb0ELb0ELb1ELb1ELb1ELb0ELb0ELb1ELb1ELb0ELb0EEENS1_21CollectiveEpilogueFwdINS6_IJSA_SC_SB_EEES9_SE_SG_Li384ELb1ELb1ELb0ELb0EEENS1_36VarlenDynamicPersistentTileSchedulerILi192ELi128ELi384ELi128ELb0ELb1ELb1ELb0ELb1ELb1EEEEEEEEEvNT_6ParamsE,"a",@progbits
	.sectionflags	@""
	.align	4
.nv.constant0._ZN7cutlass13device_kernelIN5flash11enable_sm90INS1_16FlashAttnFwdSm90INS1_25CollectiveMainloopFwdSm90ILi2EN4cute5tupleIJNS5_1CILi1EEES8_S8_EEENS6_IJNS7_ILi192EEENS7_ILi128EEENS7_ILi96EEEEEELi96ENS_10bfloat16_tEfNS_4arch4Sm90ELb0ELb0ELb0ELb1ELb1ELb1ELb0ELb0ELb1ELb1ELb0ELb0EEENS1_21CollectiveEpilogueFwdINS6_IJSA_SC_SB_EEES9_SE_SG_Li384ELb1ELb1ELb0ELb0EEENS1_36VarlenDynamicPersistentTileSchedulerILi192ELi128ELi384ELi128ELb0ELb1ELb1ELb0ELb1ELb1EEEEEEEEEvNT_6ParamsE:
	.zero		3328


//--------------------- .nv.constant0._ZN7cutlass13device_kernelIN5flash11enable_sm90INS1_16FlashAttnFwdSm90INS1_25CollectiveMainloopFwdSm90ILi2EN4cute5tupleIJNS5_1CILi1EEES8_S8_EEENS6_IJNS7_ILi192EEENS7_ILi128EEENS7_ILi96EEEEEELi96ENS_10bfloat16_tEfNS_4arch4Sm90ELb0ELb1ELb0ELb0ELb1ELb0ELb0ELb0ELb1ELb1ELb0ELb0EEENS1_21CollectiveEpilogueFwdINS6_IJSA_SC_SB_EEES9_SE_SG_Li384ELb0ELb1ELb0ELb0EEENS1_30DynamicPersistentTileSchedulerILi384ELi128ELb0ELb1ELb1EEEEEEEEEvNT_6ParamsE --------------------------
	.section	.nv.constant0._ZN7cutlass13device_kernelIN5flash11enable_sm90INS1_16FlashAttnFwdSm90INS1_25CollectiveMainloopFwdSm90ILi2EN4cute5tupleIJNS5_1CILi1EEES8_S8_EEENS6_IJNS7_ILi192EEENS7_ILi128EEENS7_ILi96EEEEEELi96ENS_10bfloat16_tEfNS_4arch4Sm90ELb0ELb1ELb0ELb0ELb1ELb0ELb0ELb0ELb1ELb1ELb0ELb0EEENS1_21CollectiveEpilogueFwdINS6_IJSA_SC_SB_EEES9_SE_SG_Li384ELb0ELb1ELb0ELb0EEENS1_30DynamicPersistentTileSchedulerILi384ELi128ELb0ELb1ELb1EEEEEEEEEvNT_6ParamsE,"a",@progbits
	.sectionflags	@""
	.align	4
.nv.constant0._ZN7cutlass13device_kernelIN5flash11enable_sm90INS1_16FlashAttnFwdSm90INS1_25CollectiveMainloopFwdSm90ILi2EN4cute5tupleIJNS5_1CILi1EEES8_S8_EEENS6_IJNS7_ILi192EEENS7_ILi128EEENS7_ILi96EEEEEELi96ENS_10bfloat16_tEfNS_4arch4Sm90ELb0ELb1ELb0ELb0ELb1ELb0ELb0ELb0ELb1ELb1ELb0ELb0EEENS1_21CollectiveEpilogueFwdINS6_IJSA_SC_SB_EEES9_SE_SG_Li384ELb0ELb1ELb0ELb0EEENS1_30DynamicPersistentTileSchedulerILi384ELi128ELb0ELb1ELb1EEEEEEEEEvNT_6ParamsE:
	.zero		3328


//--------------------- .nv.constant0._ZN7cutlass13device_kernelIN5flash11enable_sm90INS1_16FlashAttnFwdSm90INS1_25CollectiveMainloopFwdSm90ILi2EN4cute5tupleIJNS5_1CILi1EEES8_S8_EEENS6_IJNS7_ILi192EEENS7_ILi128EEENS7_ILi96EEEEEELi96ENS_10bfloat16_tEfNS_4arch4Sm90ELb0ELb1ELb0ELb1ELb1ELb0ELb0ELb0ELb1ELb1ELb0ELb0EEENS1_21CollectiveEpilogueFwdINS6_IJSA_SC_SB_EEES9_SE_SG_Li384ELb1ELb1ELb0ELb0EEENS1_36VarlenDynamicPersistentTileSchedulerILi192ELi128ELi384ELi128ELb0ELb1ELb1ELb1ELb0ELb1EEEEEEEEEvNT_6ParamsE --------------------------
	.section	.nv.constant0._ZN7cutlass13device_kernelIN5flash11enable_sm90INS1_16FlashAttnFwdSm90INS1_25CollectiveMainloopFwdSm90ILi2EN4cute5tupleIJNS5_1CILi1EEES8_S8_EEENS6_IJNS7_ILi192EEENS7_ILi128EEENS7_ILi96EEEEEELi96ENS_10bfloat16_tEfNS_4arch4Sm90ELb0ELb1ELb0ELb1ELb1ELb0ELb0ELb0ELb1ELb1ELb0ELb0EEENS1_21CollectiveEpilogueFwdINS6_IJSA_SC_SB_EEES9_SE_SG_Li384ELb1ELb1ELb0ELb0EEENS1_36VarlenDynamicPersistentTileSchedulerILi192ELi128ELi384ELi128ELb0ELb1ELb1ELb1ELb0ELb1EEEEEEEEEvNT_6ParamsE,"a",@progbits
	.sectionflags	@""
	.align	4
.nv.constant0._ZN7cutlass13device_kernelIN5flash11enable_sm90INS1_16FlashAttnFwdSm90INS1_25CollectiveMainloopFwdSm90ILi2EN4cute5tupleIJNS5_1CILi1EEES8_S8_EEENS6_IJNS7_ILi192EEENS7_ILi128EEENS7_ILi96EEEEEELi96ENS_10bfloat16_tEfNS_4arch4Sm90ELb0ELb1ELb0ELb1ELb1ELb0ELb0ELb0ELb1ELb1ELb0ELb0EEENS1_21CollectiveEpilogueFwdINS6_IJSA_SC_SB_EEES9_SE_SG_Li384ELb1ELb1ELb0ELb0EEENS1_36VarlenDynamicPersistentTileSchedulerILi192ELi128ELi384ELi128ELb0ELb1ELb1ELb1ELb0ELb1EEEEEEEEEvNT_6ParamsE:
	.zero		3328


//--------------------- .nv.constant0._ZN7cutlass13device_kernelIN5flash11enable_sm90INS1_16FlashAttnFwdSm90INS1_25CollectiveMainloopFwdSm90ILi2EN4cute5tupleIJNS5_1CILi1EEES8_S8_EEENS6_IJNS7_ILi192EEENS7_ILi128EEENS7_ILi96EEEEEELi96ENS_10bfloat16_tEfNS_4arch4Sm90ELb0ELb1ELb0ELb1ELb1ELb1ELb0ELb0ELb1ELb1ELb0ELb0EEENS1_21CollectiveEpilogueFwdINS6_IJSA_SC_SB_EEES9_SE_SG_Li384ELb1ELb1ELb0ELb0EEENS1_36VarlenDynamicPersistentTileSchedulerILi192ELi128ELi384ELi128ELb0ELb1ELb1ELb1ELb0ELb1EEEEEEEEEvNT_6ParamsE --------------------------
	.section	.nv.constant0._ZN7cutlass13device_kernelIN5flash11enable_sm90INS1_16FlashAttnFwdSm90INS1_25CollectiveMainloopFwdSm90ILi2EN4cute5tupleIJNS5_1CILi1EEES8_S8_EEENS6_IJNS7_ILi192EEENS7_ILi128EEENS7_ILi96EEEEEELi96ENS_10bfloat16_tEfNS_4arch4Sm90ELb0ELb1ELb0ELb1ELb1ELb1ELb0ELb0ELb1ELb1ELb0ELb0EEENS1_21CollectiveEpilogueFwdINS6_IJSA_SC_SB_EEES9_SE_SG_Li384ELb1ELb1ELb0ELb0EEENS1_36VarlenDynamicPersistentTileSchedulerILi192ELi128ELi384ELi128ELb0ELb1ELb1ELb1ELb0ELb1EEEEEEEEEvNT_6ParamsE,"a",@progbits
	.sectionflags	@""
	.align	4
.nv.constant0._ZN7cutlass13device_kernelIN5flash11enable_sm90INS1_16FlashAttnFwdSm90INS1_25CollectiveMainloopFwdSm90ILi2EN4cute5tupleIJNS5_1CILi1EEES8_S8_EEENS6_IJNS7_ILi192EEENS7_ILi128EEENS7_ILi96EEEEEELi96ENS_10bfloat16_tEfNS_4arch4Sm90ELb0ELb1ELb0ELb1ELb1ELb1ELb0ELb0ELb1ELb1ELb0ELb0EEENS1_21CollectiveEpilogueFwdINS6_IJSA_SC_SB_EEES9_SE_SG_Li384ELb1ELb1ELb0ELb0EEENS1_36VarlenDynamicPersistentTileSchedulerILi192ELi128ELi384ELi128ELb0ELb1ELb1ELb1ELb0ELb1EEEEEEEEEvNT_6ParamsE:
	.zero		3328


//--------------------- .nv.constant0._ZN7cutlass13device_kernelIN5flash11enable_sm90INS1_16FlashAttnFwdSm90INS1_25CollectiveMainloopFwdSm90ILi2EN4cute5tupleIJNS5_1CILi1EEES8_S8_EEENS6_IJNS7_ILi192EEENS7_ILi128EEENS7_ILi96EEEEEELi96ENS_10bfloat16_tEfNS_4arch4Sm90ELb1ELb0ELb0ELb0ELb1ELb0ELb0ELb0ELb1ELb1ELb0ELb0EEENS1_21CollectiveEpilogueFwdINS6_IJSA_SC_SB_EEES9_SE_SG_Li384ELb0ELb1ELb0ELb0EEENS1_30DynamicPersistentTileSchedulerILi384ELi128ELb0ELb1ELb1EEEEEEEEEvNT_6ParamsE --------------------------
	.section	.nv.constant0._ZN7cutlass13device_kernelIN5flash11enable_sm90INS1_16FlashAttnFwdSm90INS1_25CollectiveMainloopFwdSm90ILi2EN4cute5tupleIJNS5_1CILi1EEES8_S8_EEENS6_IJNS7_ILi192EEENS7_ILi128EEENS7_ILi96EEEEEELi96ENS_10bfloat16_tEfNS_4arch4Sm90ELb1ELb0ELb0ELb0ELb1ELb0ELb0ELb0ELb1ELb1ELb0ELb0EEENS1_21CollectiveEpilogueFwdINS6_IJSA_SC_SB_EEES9_SE_SG_Li384ELb0ELb1ELb0ELb0EEENS1_30DynamicPersistentTileSchedulerILi384ELi128ELb0ELb1ELb1EEEEEEEEEvNT_6ParamsE,"a",@progbits
	.sectionflags	@""
	.align	4
.nv.constant0._ZN7cutlass13device_kernelIN5flash11enable_sm90INS1_16FlashAttnFwdSm90INS1_25CollectiveMainloopFwdSm90ILi2EN4cute5tupleIJNS5_1CILi1EEES8_S8_EEENS6_IJNS7_ILi192EEENS7_ILi128EEENS7_ILi96EEEEEELi96ENS_10bfloat16_tEfNS_4arch4Sm90ELb1ELb0ELb0ELb0ELb1ELb0ELb0ELb0ELb1ELb1ELb0ELb0EEENS1_21CollectiveEpilogueFwdINS6_IJSA_SC_SB_EEES9_SE_SG_Li384ELb0ELb1ELb0ELb0EEENS1_30DynamicPersistentTileSchedulerILi384ELi128ELb0ELb1ELb1EEEEEEEEEvNT_6ParamsE:
	.zero		3328


//--------------------- .nv.constant0._ZN7cutlass13device_kernelIN5flash11enable_sm90INS1_16FlashAttnFwdSm90INS1_25CollectiveMainloopFwdSm90ILi2EN4cute5tupleIJNS5_1CILi1EEES8_S8_EEENS6_IJNS7_ILi192EEENS7_ILi128EEENS7_ILi96EEEEEELi96ENS_10bfloat16_tEfNS_4arch4Sm90ELb1ELb0ELb0ELb1ELb1ELb0ELb0ELb0ELb1ELb1ELb0ELb0EEENS1_21CollectiveEpilogueFwdINS6_IJSA_SC_SB_EEES9_SE_SG_Li384ELb1ELb1ELb0ELb0EEENS1_36VarlenDynamicPersistentTileSchedulerILi192ELi128ELi384ELi128ELb0ELb1ELb1ELb1ELb1ELb1EEEEEEEEEvNT_6ParamsE --------------------------
	.section	.nv.constant0._ZN7cutlass13device_kernelIN5flash11enable_sm90INS1_16FlashAttnFwdSm90INS1_25CollectiveMainloopFwdSm90ILi2EN4cute5tupleIJNS5_1CILi1EEES8_S8_EEENS6_IJNS7_ILi192EEENS7_ILi128EEENS7_ILi96EEEEEELi96ENS_10bfloat16_tEfNS_4arch4Sm90ELb1ELb0ELb0ELb1ELb1ELb0ELb0ELb0ELb1ELb1ELb0ELb0EEENS1_21CollectiveEpilogueFwdINS6_IJSA_SC_SB_EEES9_SE_SG_Li384ELb1ELb1ELb0ELb0EEENS1_36VarlenDynamicPersistentTileSchedulerILi192ELi128ELi384ELi128ELb0ELb1ELb1ELb1ELb1ELb1EEEEEEEEEvNT_6ParamsE,"a",@progbits
	.sectionflags	@""
	.align	4
.nv.constant0._ZN7cutlass13device_kernelIN5flash11enable_sm90INS1_16FlashAttnFwdSm90INS1_25CollectiveMainloopFwdSm90ILi2EN4cute5tupleIJNS5_1CILi1EEES8_S8_EEENS6_IJNS7_ILi192EEENS7_ILi128EEENS7_ILi96EEEEEELi96ENS_10bfloat16_tEfNS_4arch4Sm90ELb1ELb0ELb0ELb1ELb1ELb0ELb0ELb0ELb1ELb1ELb0ELb0EEENS1_21CollectiveEpilogueFwdINS6_IJSA_SC_SB_EEES9_SE_SG_Li384ELb1ELb1ELb0ELb0EEENS1_36VarlenDynamicPersistentTileSchedulerILi192ELi128ELi384ELi128ELb0ELb1ELb1ELb1ELb1ELb1EEEEEEEEEvNT_6ParamsE:
	.zero		3328


//--------------------- .nv.constant0._ZN7cutlass13device_kernelIN5flash11enable_sm90INS1_16FlashAttnFwdSm90INS1_25CollectiveMainloopFwdSm90ILi2EN4cute5tupleIJNS5_1CILi1EEES8_S8_EEENS6_IJNS7_ILi192EEENS7_ILi128EEENS7_ILi96EEEEEELi96ENS_10bfloat16_tEfNS_4arch4Sm90ELb1ELb0ELb0ELb1ELb1ELb1ELb0ELb0ELb1ELb1ELb0ELb0EEENS1_21CollectiveEpilogueFwdINS6_IJSA_SC_SB_EEES9_SE_SG_Li384ELb1ELb1ELb0ELb0EEENS1_36VarlenDynamicPersistentTileSchedulerILi192ELi128ELi384ELi128ELb0ELb1ELb1ELb1ELb1ELb1EEEEEEEEEvNT_6ParamsE --------------------------
	.section	.nv.constant0._ZN7cutlass13device_kernelIN5flash11enable_sm90INS1_16FlashAttnFwdSm90INS1_25CollectiveMainloopFwdSm90ILi2EN4cute5tupleIJNS5_1CILi1EEES8_S8_EEENS6_IJNS7_ILi192EEENS7_ILi128EEENS7_ILi96EEEEEELi96ENS_10bfloat16_tEfNS_4arch4Sm90ELb1ELb0ELb0ELb1ELb1ELb1ELb0ELb0ELb1ELb1ELb0ELb0EEENS1_21CollectiveEpilogueFwdINS6_IJSA_SC_SB_EEES9_SE_SG_Li384ELb1ELb1ELb0ELb0EEENS1_36VarlenDynamicPersistentTileSchedulerILi192ELi128ELi384ELi128ELb0ELb1ELb1ELb1ELb1ELb1EEEEEEEEEvNT_6ParamsE,"a",@progbits
	.sectionflags	@""
	.align	4
.nv.constant0._ZN7cutlass13device_kernelIN5flash11enable_sm90INS1_16FlashAttnFwdSm90INS1_25CollectiveMainloopFwdSm90ILi2EN4cute5tupleIJNS5_1CILi1EEES8_S8_EEENS6_IJNS7_ILi192EEENS7_ILi128EEENS7_ILi96EEEEEELi96ENS_10bfloat16_tEfNS_4arch4Sm90ELb1ELb0ELb0ELb1ELb1ELb1ELb0ELb0ELb1ELb1ELb0ELb0EEENS1_21CollectiveEpilogueFwdINS6_IJSA_SC_SB_EEES9_SE_SG_Li384ELb1ELb1ELb0ELb0EEENS1_36VarlenDynamicPersistentTileSchedulerILi192ELi128ELi384ELi128ELb0ELb1ELb1ELb1ELb1ELb1EEEEEEEEEvNT_6ParamsE:
	.zero		3328


//--------------------- SYMBOLS --------------------------

	.type		.nv.reservedSmem.offset0,@object
	.size		.nv.reservedSmem.offset0,0x4
	.type		__assertfail,@function
